	.target	sm_100a

	.elftype	@"ET_EXEC"


//--------------------- .note.nv.tkinfo           --------------------------
	.section	.note.nv.tkinfo,"",@"SHT_NOTE"
	.sectionflags	@"SHF_NOTE_NV_TKINFO"
	.tkinfo
        /*0018*/ 	.word	0x00000002
        /*0030*/ 	.string	""
        /*0030*/ 	.string	"ptxas"
        /*0030*/ 	.string	"Cuda compilation tools, release 13.0, V13.0.88"
        /*0030*/ 	.string	"Build cuda_13.0.r13.0/compiler.36424714_0"
        /*0030*/ 	.string	"-arch sm_100a -m 64 "



//--------------------- .note.nv.cuinfo           --------------------------
	.section	.note.nv.cuinfo,"",@"SHT_NOTE"
	.sectionflags	@"SHF_NOTE_NV_CUINFO"
        /*0018*/ 	.short	0x0002
        /*001a*/ 	.short	0x0064
        /*001c*/ 	.short	0x0082
	.zero		2


//--------------------- .nv.info                  --------------------------
	.section	.nv.info,"",@"SHT_CUDA_INFO"
	.align	4


	//----- nvinfo : EIATTR_REGCOUNT
	.align		4
        /*0000*/ 	.byte	0x04, 0x2f
        /*0002*/ 	.short	(.L_19 - .L_18)
	.align		4
.L_18:
        /*0004*/ 	.word	index@(_ZN7cutlass13device_kernelINS_4gemm6kernel13GemmUniversalIN4cute5tupleIJiiiiEEENS1_10collective13CollectiveMmaINS1_46MainloopSm100TmaUmmaWarpSpecializedBlockScaledILi11ELi2ELi2ENS5_IJNS4_1CILi4EEESB_NSA_ILi1EEEEEEEENS5_IJNSA_ILi128EEESF_SF_EEENS5_IJNS_12float_e2m1_tENS_13float_ue4m3_tEEEENS5_IJNS5_IJlSC_lEEENS4_6LayoutINS5_IJNS5_IJNS5_IJNSA_ILi32EEESB_EEEiEEENS5_IJNS5_IJNSA_ILi16EEESB_EEEiEEENS5_IJSC_iEEEEEENS5_IJSR_NS5_IJNS5_IJNSA_ILi0EEESC_EEENSA_ILi512EEEEEENS5_IJSU_iEEEEEEEEEEESJ_S11_NS4_8TiledMMAINS4_8MMA_AtomIJNS4_17SM100_MMA_MXF4_SSISH_SH_fSI_Li128ELi128ELi16ELNS4_4UMMA5MajorE0ELS16_0ELNS15_7ScaleInE0ELS17_0EEEEEENSL_INS5_IJSC_SC_SC_EEENS5_IJSU_SU_SU_EEEEENS5_IJNS4_10UnderscoreES1D_S1D_EEEEENS5_IJNS4_23SM90_TMA_LOAD_MULTICASTES1G_EEENS5_IJNS4_14ComposedLayoutINS4_7SwizzleILi2ELi4ELi3EEENS4_18smem_ptr_flag_bitsILi4EEENSL_INS5_IJNSA_ILi8EEESF_EEENS5_IJSF_SC_EEEEEEENSL_INS5_IJNS5_IJNS5_IJSN_SC_EEESQ_EEESC_NS5_IJSC_NSA_ILi2EEEEEEEEENS5_IJNS5_IJNS5_IJSQ_SW_EEESV_EEESU_NS5_IJSB_SW_EEEEEEEEEEEvNS4_8identityES1H_S22_vS23_EENS_8epilogue10collective18CollectiveEpilogueINS25_23Sm100TmaWarpSpecializedILi4ELi2ELi16ELb1ELb0EEEJNS5_IJNSA_ILi64EEESF_SF_EEENS5_IJNSL_IS2A_SC_EENSL_INS5_IJSP_S1U_EEENS5_IJSC_S2A_EEEEEEEENS_10bfloat16_tESK_S2H_SK_NS25_6fusion15FusionCallbacksIS29_NS2I_17LinearCombinationIS2H_fS2H_fLNS_15FloatRoundStyleE2EEES2B_S2G_JEEENS4_5SM1004TMEM4LOAD26SM100_TMEM_LOAD_32dp32b16xENS4_13SM90_TMA_LOADENS1I_INS1J_ILi1ELi4ELi3EEENS1L_ILi16EEENSL_INS5_IJS1N_SP_EEENS5_IJSP_SC_EEEEEEENS4_39AutoVectorizingCopyWithAssumedAlignmentILi128EEENS4_14SM90_TMA_STOREES2Y_S30_S30_EEEvvEEEEvNT_6ParamsE)
        /*0008*/ 	.word	0x0000007e


	//----- nvinfo : EIATTR_FRAME_SIZE
	.align		4
.L_19:
        /*000c*/ 	.byte	0x04, 0x11
        /*000e*/ 	.short	(.L_21 - .L_20)
	.align		4
.L_20:
        /*0010*/ 	.word	index@($__internal_2_$__cuda_sm10x_tcgen05_guardrail_trap_unallocated_columns_being_dealloced)
        /*0014*/ 	.word	0x00000000


	//----- nvinfo : EIATTR_FRAME_SIZE
	.align		4
.L_21:
        /*0018*/ 	.byte	0x04, 0x11
        /*001a*/ 	.short	(.L_23 - .L_22)
	.align		4
.L_22:
        /*001c*/ 	.word	index@($__internal_1_$__cuda_sm10x_tcgen05_guardrail_trap_phase_invalid_during_alloc)
        /*0020*/ 	.word	0x00000000


	//----- nvinfo : EIATTR_FRAME_SIZE
	.align		4
.L_23:
        /*0024*/ 	.byte	0x04, 0x11
        /*0026*/ 	.short	(.L_25 - .L_24)
	.align		4
.L_24:
        /*0028*/ 	.word	index@($__internal_0_$__cuda_sm10x_tcgen05_guardrail_trap_col_being_dealloced_not_returned_by_alloc)
        /*002c*/ 	.word	0x00000000


	//----- nvinfo : EIATTR_FRAME_SIZE
	.align		4
.L_25:
        /*0030*/ 	.byte	0x04, 0x11
        /*0032*/ 	.short	(.L_27 - .L_26)
	.align		4
.L_26:
        /*0034*/ 	.word	index@(_ZN7cutlass13device_kernelINS_4gemm6kernel13GemmUniversalIN4cute5tupleIJiiiiEEENS1_10collective13CollectiveMmaINS1_46MainloopSm100TmaUmmaWarpSpecializedBlockScaledILi11ELi2ELi2ENS5_IJNS4_1CILi4EEESB_NSA_ILi1EEEEEEEENS5_IJNSA_ILi128EEESF_SF_EEENS5_IJNS_12float_e2m1_tENS_13float_ue4m3_tEEEENS5_IJNS5_IJlSC_lEEENS4_6LayoutINS5_IJNS5_IJNS5_IJNSA_ILi32EEESB_EEEiEEENS5_IJNS5_IJNSA_ILi16EEESB_EEEiEEENS5_IJSC_iEEEEEENS5_IJSR_NS5_IJNS5_IJNSA_ILi0EEESC_EEENSA_ILi512EEEEEENS5_IJSU_iEEEEEEEEEEESJ_S11_NS4_8TiledMMAINS4_8MMA_AtomIJNS4_17SM100_MMA_MXF4_SSISH_SH_fSI_Li128ELi128ELi16ELNS4_4UMMA5MajorE0ELS16_0ELNS15_7ScaleInE0ELS17_0EEEEEENSL_INS5_IJSC_SC_SC_EEENS5_IJSU_SU_SU_EEEEENS5_IJNS4_10UnderscoreES1D_S1D_EEEEENS5_IJNS4_23SM90_TMA_LOAD_MULTICASTES1G_EEENS5_IJNS4_14ComposedLayoutINS4_7SwizzleILi2ELi4ELi3EEENS4_18smem_ptr_flag_bitsILi4EEENSL_INS5_IJNSA_ILi8EEESF_EEENS5_IJSF_SC_EEEEEEENSL_INS5_IJNS5_IJNS5_IJSN_SC_EEESQ_EEESC_NS5_IJSC_NSA_ILi2EEEEEEEEENS5_IJNS5_IJNS5_IJSQ_SW_EEESV_EEESU_NS5_IJSB_SW_EEEEEEEEEEEvNS4_8identityES1H_S22_vS23_EENS_8epilogue10collective18CollectiveEpilogueINS25_23Sm100TmaWarpSpecializedILi4ELi2ELi16ELb1ELb0EEEJNS5_IJNSA_ILi64EEESF_SF_EEENS5_IJNSL_IS2A_SC_EENSL_INS5_IJSP_S1U_EEENS5_IJSC_S2A_EEEEEEEENS_10bfloat16_tESK_S2H_SK_NS25_6fusion15FusionCallbacksIS29_NS2I_17LinearCombinationIS2H_fS2H_fLNS_15FloatRoundStyleE2EEES2B_S2G_JEEENS4_5SM1004TMEM4LOAD26SM100_TMEM_LOAD_32dp32b16xENS4_13SM90_TMA_LOADENS1I_INS1J_ILi1ELi4ELi3EEENS1L_ILi16EEENSL_INS5_IJS1N_SP_EEENS5_IJSP_SC_EEEEEEENS4_39AutoVectorizingCopyWithAssumedAlignmentILi128EEENS4_14SM90_TMA_STOREES2Y_S30_S30_EEEvvEEEEvNT_6ParamsE)
        /*0038*/ 	.word	0x00000000


	//----- nvinfo : EIATTR_MIN_STACK_SIZE
	.align		4
.L_27:
        /*003c*/ 	.byte	0x04, 0x12
        /*003e*/ 	.short	(.L_29 - .L_28)
	.align		4
.L_28:
        /*0040*/ 	.word	index@(_ZN7cutlass13device_kernelINS_4gemm6kernel13GemmUniversalIN4cute5tupleIJiiiiEEENS1_10collective13CollectiveMmaINS1_46MainloopSm100TmaUmmaWarpSpecializedBlockScaledILi11ELi2ELi2ENS5_IJNS4_1CILi4EEESB_NSA_ILi1EEEEEEEENS5_IJNSA_ILi128EEESF_SF_EEENS5_IJNS_12float_e2m1_tENS_13float_ue4m3_tEEEENS5_IJNS5_IJlSC_lEEENS4_6LayoutINS5_IJNS5_IJNS5_IJNSA_ILi32EEESB_EEEiEEENS5_IJNS5_IJNSA_ILi16EEESB_EEEiEEENS5_IJSC_iEEEEEENS5_IJSR_NS5_IJNS5_IJNSA_ILi0EEESC_EEENSA_ILi512EEEEEENS5_IJSU_iEEEEEEEEEEESJ_S11_NS4_8TiledMMAINS4_8MMA_AtomIJNS4_17SM100_MMA_MXF4_SSISH_SH_fSI_Li128ELi128ELi16ELNS4_4UMMA5MajorE0ELS16_0ELNS15_7ScaleInE0ELS17_0EEEEEENSL_INS5_IJSC_SC_SC_EEENS5_IJSU_SU_SU_EEEEENS5_IJNS4_10UnderscoreES1D_S1D_EEEEENS5_IJNS4_23SM90_TMA_LOAD_MULTICASTES1G_EEENS5_IJNS4_14ComposedLayoutINS4_7SwizzleILi2ELi4ELi3EEENS4_18smem_ptr_flag_bitsILi4EEENSL_INS5_IJNSA_ILi8EEESF_EEENS5_IJSF_SC_EEEEEEENSL_INS5_IJNS5_IJNS5_IJSN_SC_EEESQ_EEESC_NS5_IJSC_NSA_ILi2EEEEEEEEENS5_IJNS5_IJNS5_IJSQ_SW_EEESV_EEESU_NS5_IJSB_SW_EEEEEEEEEEEvNS4_8identityES1H_S22_vS23_EENS_8epilogue10collective18CollectiveEpilogueINS25_23Sm100TmaWarpSpecializedILi4ELi2ELi16ELb1ELb0EEEJNS5_IJNSA_ILi64EEESF_SF_EEENS5_IJNSL_IS2A_SC_EENSL_INS5_IJSP_S1U_EEENS5_IJSC_S2A_EEEEEEEENS_10bfloat16_tESK_S2H_SK_NS25_6fusion15FusionCallbacksIS29_NS2I_17LinearCombinationIS2H_fS2H_fLNS_15FloatRoundStyleE2EEES2B_S2G_JEEENS4_5SM1004TMEM4LOAD26SM100_TMEM_LOAD_32dp32b16xENS4_13SM90_TMA_LOADENS1I_INS1J_ILi1ELi4ELi3EEENS1L_ILi16EEENSL_INS5_IJS1N_SP_EEENS5_IJSP_SC_EEEEEEENS4_39AutoVectorizingCopyWithAssumedAlignmentILi128EEENS4_14SM90_TMA_STOREES2Y_S30_S30_EEEvvEEEEvNT_6ParamsE)
        /*0044*/ 	.word	0x00000000
.L_29:


//--------------------- .nv.compat                --------------------------
	.section	.nv.compat,"",@"SHT_CUDA_COMPAT_INFO"
	.align	4
        /*0000*/ 	.byte	0x02, 0x09, 0x01, 0x00, 0x02, 0x02, 0x02, 0x00, 0x02, 0x05, 0x05, 0x00, 0x03, 0x07, 0x01, 0x01
        /*0010*/ 	.byte	0x02, 0x03, 0x01, 0x00, 0x02, 0x06, 0x01, 0x00, 0x04, 0x0b, 0x08, 0x00, 0x09, 0x00, 0x00, 0x00
        /*0020*/ 	.byte	0x00, 0x00, 0x00, 0x00


//--------------------- .nv.info._ZN7cutlass13device_kernelINS_4gemm6kernel13GemmUniversalIN4cute5tupleIJiiiiEEENS1_10collective13CollectiveMmaINS1_46MainloopSm100TmaUmmaWarpSpecializedBlockScaledILi11ELi2ELi2ENS5_IJNS4_1CILi4EEESB_NSA_ILi1EEEEEEEENS5_IJNSA_ILi128EEESF_SF_EEENS5_IJNS_12float_e2m1_tENS_13float_ue4m3_tEEEENS5_IJNS5_IJlSC_lEEENS4_6LayoutINS5_IJNS5_IJNS5_IJNSA_ILi32EEESB_EEEiEEENS5_IJNS5_IJNSA_ILi16EEESB_EEEiEEENS5_IJSC_iEEEEEENS5_IJSR_NS5_IJNS5_IJNSA_ILi0EEESC_EEENSA_ILi512EEEEEENS5_IJSU_iEEEEEEEEEEESJ_S11_NS4_8TiledMMAINS4_8MMA_AtomIJNS4_17SM100_MMA_MXF4_SSISH_SH_fSI_Li128ELi128ELi16ELNS4_4UMMA5MajorE0ELS16_0ELNS15_7ScaleInE0ELS17_0EEEEEENSL_INS5_IJSC_SC_SC_EEENS5_IJSU_SU_SU_EEEEENS5_IJNS4_10UnderscoreES1D_S1D_EEEEENS5_IJNS4_23SM90_TMA_LOAD_MULTICASTES1G_EEENS5_IJNS4_14ComposedLayoutINS4_7SwizzleILi2ELi4ELi3EEENS4_18smem_ptr_flag_bitsILi4EEENSL_INS5_IJNSA_ILi8EEESF_EEENS5_IJSF_SC_EEEEEEENSL_INS5_IJNS5_IJNS5_IJSN_SC_EEESQ_EEESC_NS5_IJSC_NSA_ILi2EEEEEEEEENS5_IJNS5_IJNS5_IJSQ_SW_EEESV_EEESU_NS5_IJSB_SW_EEEEEEEEEEEvNS4_8identityES1H_S22_vS23_EENS_8epilogue10collective18CollectiveEpilogueINS25_23Sm100TmaWarpSpecializedILi4ELi2ELi16ELb1ELb0EEEJNS5_IJNSA_ILi64EEESF_SF_EEENS5_IJNSL_IS2A_SC_EENSL_INS5_IJSP_S1U_EEENS5_IJSC_S2A_EEEEEEEENS_10bfloat16_tESK_S2H_SK_NS25_6fusion15FusionCallbacksIS29_NS2I_17LinearCombinationIS2H_fS2H_fLNS_15FloatRoundStyleE2EEES2B_S2G_JEEENS4_5SM1004TMEM4LOAD26SM100_TMEM_LOAD_32dp32b16xENS4_13SM90_TMA_LOADENS1I_INS1J_ILi1ELi4ELi3EEENS1L_ILi16EEENSL_INS5_IJS1N_SP_EEENS5_IJSP_SC_EEEEEEENS4_39AutoVectorizingCopyWithAssumedAlignmentILi128EEENS4_14SM90_TMA_STOREES2Y_S30_S30_EEEvvEEEEvNT_6ParamsE --------------------------
	.section	.nv.info._ZN7cutlass13device_kernelINS_4gemm6kernel13GemmUniversalIN4cute5tupleIJiiiiEEENS1_10collective13CollectiveMmaINS1_46MainloopSm100TmaUmmaWarpSpecializedBlockScaledILi11ELi2ELi2ENS5_IJNS4_1CILi4EEESB_NSA_ILi1EEEEEEEENS5_IJNSA_ILi128EEESF_SF_EEENS5_IJNS_12float_e2m1_tENS_13float_ue4m3_tEEEENS5_IJNS5_IJlSC_lEEENS4_6LayoutINS5_IJNS5_IJNS5_IJNSA_ILi32EEESB_EEEiEEENS5_IJNS5_IJNSA_ILi16EEESB_EEEiEEENS5_IJSC_iEEEEEENS5_IJSR_NS5_IJNS5_IJNSA_ILi0EEESC_EEENSA_ILi512EEEEEENS5_IJSU_iEEEEEEEEEEESJ_S11_NS4_8TiledMMAINS4_8MMA_AtomIJNS4_17SM100_MMA_MXF4_SSISH_SH_fSI_Li128ELi128ELi16ELNS4_4UMMA5MajorE0ELS16_0ELNS15_7ScaleInE0ELS17_0EEEEEENSL_INS5_IJSC_SC_SC_EEENS5_IJSU_SU_SU_EEEEENS5_IJNS4_10UnderscoreES1D_S1D_EEEEENS5_IJNS4_23SM90_TMA_LOAD_MULTICASTES1G_EEENS5_IJNS4_14ComposedLayoutINS4_7SwizzleILi2ELi4ELi3EEENS4_18smem_ptr_flag_bitsILi4EEENSL_INS5_IJNSA_ILi8EEESF_EEENS5_IJSF_SC_EEEEEEENSL_INS5_IJNS5_IJNS5_IJSN_SC_EEESQ_EEESC_NS5_IJSC_NSA_ILi2EEEEEEEEENS5_IJNS5_IJNS5_IJSQ_SW_EEESV_EEESU_NS5_IJSB_SW_EEEEEEEEEEEvNS4_8identityES1H_S22_vS23_EENS_8epilogue10collective18CollectiveEpilogueINS25_23Sm100TmaWarpSpecializedILi4ELi2ELi16ELb1ELb0EEEJNS5_IJNSA_ILi64EEESF_SF_EEENS5_IJNSL_IS2A_SC_EENSL_INS5_IJSP_S1U_EEENS5_IJSC_S2A_EEEEEEEENS_10bfloat16_tESK_S2H_SK_NS25_6fusion15FusionCallbacksIS29_NS2I_17LinearCombinationIS2H_fS2H_fLNS_15FloatRoundStyleE2EEES2B_S2G_JEEENS4_5SM1004TMEM4LOAD26SM100_TMEM_LOAD_32dp32b16xENS4_13SM90_TMA_LOADENS1I_INS1J_ILi1ELi4ELi3EEENS1L_ILi16EEENSL_INS5_IJS1N_SP_EEENS5_IJSP_SC_EEEEEEENS4_39AutoVectorizingCopyWithAssumedAlignmentILi128EEENS4_14SM90_TMA_STOREES2Y_S30_S30_EEEvvEEEEvNT_6ParamsE,"",@"SHT_CUDA_INFO"
	.sectionflags	@""
	.align	4


	//----- nvinfo : EIATTR_CUDA_API_VERSION
	.align		4
        /*0000*/ 	.byte	0x04, 0x37
        /*0002*/ 	.short	(.L_31 - .L_30)
.L_30:
        /*0004*/ 	.word	0x00000082


	//----- nvinfo : EIATTR_KPARAM_INFO
	.align		4
.L_31:
        /*0008*/ 	.byte	0x04, 0x17
        /*000a*/ 	.short	(.L_33 - .L_32)
.L_32:
        /*000c*/ 	.word	0x00000000
        /*0010*/ 	.short	0x0000
        /*0012*/ 	.short	0x0000
        /*0014*/ 	.byte	0x00, 0xf0, 0x01, 0x30


	//----- nvinfo : EIATTR_AT_ENTRY_FRAGMENTS
	.align		4
.L_33:
        /*0018*/ 	.byte	0x04, 0x4f
        /*001a*/ 	.short	(.L_35 - .L_34)


	//   ....[0]....
.L_34:
        /*001c*/ 	.word	0x00000006


	//----- nvinfo : EIATTR_RESERVED_SMEM_USED
	.align		4
.L_35:
        /*0020*/ 	.byte	0x01, 0x41
	.zero		2


	//----- nvinfo : EIATTR_SPARSE_MMA_MASK
	.align		4
        /*0024*/ 	.byte	0x03, 0x50
        /*0026*/ 	.short	0x0000


	//----- nvinfo : EIATTR_TCGEN05_1CTA_USED
	.align		4
        /*0028*/ 	.byte	0x01, 0x51
	.zero		2


	//----- nvinfo : EIATTR_MAXREG_COUNT
	.align		4
        /*002c*/ 	.byte	0x03, 0x1b
        /*002e*/ 	.short	0x00ff


	//----- nvinfo : EIATTR_NUM_BARRIERS
	.align		4
        /*0030*/ 	.byte	0x02, 0x4c
        /*0032*/ 	.byte	0x07
	.zero		1


	//----- nvinfo : EIATTR_EXTERNS
	.align		4
        /*0034*/ 	.byte	0x04, 0x0f
        /*0036*/ 	.short	(.L_37 - .L_36)


	//   ....[0]....
	.align		4
.L_36:
        /*0038*/ 	.word	index@(__assertfail)


	//----- nvinfo : EIATTR_MERCURY_ISA_VERSION
	.align		4
.L_37:
        /*003c*/ 	.byte	0x03, 0x5f
        /*003e*/ 	.short	0x0101


	//----- nvinfo : EIATTR_INT_WARP_WIDE_INSTR_OFFSETS
	.align		4
        /*0040*/ 	.byte	0x04, 0x31
        /*0042*/ 	.short	(.L_39 - .L_38)


	//   ....[0]....
.L_38:
        /*0044*/ 	.word	0x00002890


	//   ....[1]....
        /*0048*/ 	.word	0x00004740


	//   ....[2]....
        /*004c*/ 	.word	0x00004770


	//   ....[3]....
        /*0050*/ 	.word	0x000047c0


	//   ....[4]....
        /*0054*/ 	.word	0x00005070


	//   ....[5]....
        /*0058*/ 	.word	0x00005090


	//   ....[6]....
        /*005c*/ 	.word	0x000050f0


	//   ....[7]....
        /*0060*/ 	.word	0x00005230


	//   ....[8]....
        /*0064*/ 	.word	0x00005250


	//   ....[9]....
        /*0068*/ 	.word	0x00005310


	//   ....[10]....
        /*006c*/ 	.word	0x00005410


	//   ....[11]....
        /*0070*/ 	.word	0x00005450


	//   ....[12]....
        /*0074*/ 	.word	0x000054f0


	//   ....[13]....
        /*0078*/ 	.word	0x000055f0


	//   ....[14]....
        /*007c*/ 	.word	0x00005610


	//   ....[15]....
        /*0080*/ 	.word	0x000056e0


	//   ....[16]....
        /*0084*/ 	.word	0x000057e0


	//   ....[17]....
        /*0088*/ 	.word	0x00005820


	//   ....[18]....
        /*008c*/ 	.word	0x000058e0


	//   ....[19]....
        /*0090*/ 	.word	0x000059c0


	//   ....[20]....
        /*0094*/ 	.word	0x000059e0


	//   ....[21]....
        /*0098*/ 	.word	0x00005ac0


	//   ....[22]....
        /*009c*/ 	.word	0x00005ba0


	//   ....[23]....
        /*00a0*/ 	.word	0x00005c10


	//   ....[24]....
        /*00a4*/ 	.word	0x00005cc0


	//   ....[25]....
        /*00a8*/ 	.word	0x00005e60


	//   ....[26]....
        /*00ac*/ 	.word	0x00005e70


	//   ....[27]....
        /*00b0*/ 	.word	0x00005f50


	//----- nvinfo : EIATTR_COOP_GROUP_MASK_REGIDS
	.align		4
.L_39:
        /*00b4*/ 	.byte	0x04, 0x29
        /*00b6*/ 	.short	(.L_41 - .L_40)


	//   ....[0]....
.L_40:
        /*00b8*/ 	.word	0xffffffff


	//   ....[1]....
        /*00bc*/ 	.word	0xffffffff


	//   ....[2]....
        /*00c0*/ 	.word	0xffffffff


	//   ....[3]....
        /*00c4*/ 	.word	0xffffffff


	//   ....[4]....
        /*00c8*/ 	.word	0xffffffff


	//   ....[5]....
        /*00cc*/ 	.word	0xffffffff


	//   ....[6]....
        /*00d0*/ 	.word	0xffffffff


	//   ....[7]....
        /*00d4*/ 	.word	0xffffffff


	//   ....[8]....
        /*00d8*/ 	.word	0xffffffff


	//   ....[9]....
        /*00dc*/ 	.word	0xffffffff


	//   ....[10]....
        /*00e0*/ 	.word	0xffffffff


	//   ....[11]....
        /*00e4*/ 	.word	0xffffffff


	//   ....[12]....
        /*00e8*/ 	.word	0xffffffff


	//   ....[13]....
        /*00ec*/ 	.word	0xffffffff


	//----- nvinfo : EIATTR_COOP_GROUP_INSTR_OFFSETS
	.align		4
.L_41:
        /*00f0*/ 	.byte	0x04, 0x28
        /*00f2*/ 	.short	(.L_43 - .L_42)


	//   ....[0]....
.L_42:
        /*00f4*/ 	.word	0x00000090


	//   ....[1]....
        /*00f8*/ 	.word	0x00000530


	//   ....[2]....
        /*00fc*/ 	.word	0x000007f0


	//   ....[3]....
        /*0100*/ 	.word	0x00000990


	//   ....[4]....
        /*0104*/ 	.word	0x00000a90


	//   ....[5]....
        /*0108*/ 	.word	0x00000c00


	//   ....[6]....
        /*010c*/ 	.word	0x00000d60


	//   ....[7]....
        /*0110*/ 	.word	0x00000f10


	//   ....[8]....
        /*0114*/ 	.word	0x00002770


	//   ....[9]....
        /*0118*/ 	.word	0x00003950


	//   ....[10]....
        /*011c*/ 	.word	0x00003b60


	//   ....[11]....
        /*0120*/ 	.word	0x00003b90


	//   ....[12]....
        /*0124*/ 	.word	0x00004630


	//   ....[13]....
        /*0128*/ 	.word	0x00004860


	//----- nvinfo : EIATTR_VRC_CTA_INIT_COUNT
	.align		4
.L_43:
        /*012c*/ 	.byte	0x02, 0x4a
        /*012e*/ 	.byte	0x80
	.zero		1


	//----- nvinfo : EIATTR_SYSCALL_OFFSETS
	.align		4
        /*0130*/ 	.byte	0x04, 0x46
        /*0132*/ 	.short	(.L_45 - .L_44)


	//   ....[0]....
.L_44:
        /*0134*/ 	.word	0x00006a60


	//   ....[1]....
        /*0138*/ 	.word	0x00006b50


	//   ....[2]....
        /*013c*/ 	.word	0x00007400


	//   ....[3]....
        /*0140*/ 	.word	0x00007570


	//   ....[4]....
        /*0144*/ 	.word	0x00008290


	//   ....[5]....
        /*0148*/ 	.word	0x00008400


	//   ....[6]....
        /*014c*/ 	.word	0x00009110


	//   ....[7]....
        /*0150*/ 	.word	0x00009280


	//   ....[8]....
        /*0154*/ 	.word	0x00009fc0


	//   ....[9]....
        /*0158*/ 	.word	0x0000a130


	//   ....[10]....
        /*015c*/ 	.word	0x0000ae80


	//   ....[11]....
        /*0160*/ 	.word	0x0000aff0


	//   ....[12]....
        /*0164*/ 	.word	0x0000bd50


	//   ....[13]....
        /*0168*/ 	.word	0x0000bec0


	//   ....[14]....
        /*016c*/ 	.word	0x0000cc10


	//   ....[15]....
        /*0170*/ 	.word	0x0000cd80


	//   ....[16]....
        /*0174*/ 	.word	0x0000da70


	//   ....[17]....
        /*0178*/ 	.word	0x0000dbe0


	//----- nvinfo : EIATTR_MBARRIER_INSTR_OFFSETS
	.align		4
.L_45:
        /*017c*/ 	.byte	0x04, 0x39
        /*017e*/ 	.short	(.L_47 - .L_46)


	//   ....[0]....
.L_46:
        /*0180*/ 	.word	0x00000670
        /*0184*/ 	.word	0x000000ff
        /*0188*/ 	.word	0x00000000
        /*018c*/ 	.short	0x0100
        /*018e*/ 	.byte	0x07
	.zero		1


	//   ....[1]....
        /*0190*/ 	.word	0x00000680
        /*0194*/ 	.word	0x000000ff
        /*0198*/ 	.word	0x00000058
        /*019c*/ 	.short	0x0100
        /*019e*/ 	.byte	0x07
	.zero		1


	//   ....[2]....
        /*01a0*/ 	.word	0x00000690
        /*01a4*/ 	.word	0x000000ff
        /*01a8*/ 	.word	0x00000008
        /*01ac*/ 	.short	0x0100
        /*01ae*/ 	.byte	0x07
	.zero		1


	//   ....[3]....
        /*01b0*/ 	.word	0x000006a0
        /*01b4*/ 	.word	0x000000ff
        /*01b8*/ 	.word	0x00000060
        /*01bc*/ 	.short	0x0100
        /*01be*/ 	.byte	0x07
	.zero		1


	//   ....[4]....
        /*01c0*/ 	.word	0x000006b0
        /*01c4*/ 	.word	0x000000ff
        /*01c8*/ 	.word	0x00000010
        /*01cc*/ 	.short	0x0100
        /*01ce*/ 	.byte	0x07
	.zero		1


	//   ....[5]....
        /*01d0*/ 	.word	0x000006c0
        /*01d4*/ 	.word	0x000000ff
        /*01d8*/ 	.word	0x00000068
        /*01dc*/ 	.short	0x0100
        /*01de*/ 	.byte	0x07
	.zero		1


	//   ....[6]....
        /*01e0*/ 	.word	0x000006d0
        /*01e4*/ 	.word	0x000000ff
        /*01e8*/ 	.word	0x00000018
        /*01ec*/ 	.short	0x0100
        /*01ee*/ 	.byte	0x07
	.zero		1


	//   ....[7]....
        /*01f0*/ 	.word	0x000006e0
        /*01f4*/ 	.word	0x000000ff
        /*01f8*/ 	.word	0x00000070
        /*01fc*/ 	.short	0x0100
        /*01fe*/ 	.byte	0x07
	.zero		1


	//   ....[8]....
        /*0200*/ 	.word	0x000006f0
        /*0204*/ 	.word	0x000000ff
        /*0208*/ 	.word	0x00000020
        /*020c*/ 	.short	0x0100
        /*020e*/ 	.byte	0x07
	.zero		1


	//   ....[9]....
        /*0210*/ 	.word	0x00000700
        /*0214*/ 	.word	0x000000ff
        /*0218*/ 	.word	0x00000078
        /*021c*/ 	.short	0x0100
        /*021e*/ 	.byte	0x07
	.zero		1


	//   ....[10]....
        /*0220*/ 	.word	0x00000710
        /*0224*/ 	.word	0x000000ff
        /*0228*/ 	.word	0x00000028
        /*022c*/ 	.short	0x0100
        /*022e*/ 	.byte	0x07
	.zero		1


	//   ....[11]....
        /*0230*/ 	.word	0x00000720
        /*0234*/ 	.word	0x000000ff
        /*0238*/ 	.word	0x00000080
        /*023c*/ 	.short	0x0100
        /*023e*/ 	.byte	0x07
	.zero		1


	//   ....[12]....
        /*0240*/ 	.word	0x00000730
        /*0244*/ 	.word	0x000000ff
        /*0248*/ 	.word	0x00000030
        /*024c*/ 	.short	0x0100
        /*024e*/ 	.byte	0x07
	.zero		1


	//   ....[13]....
        /*0250*/ 	.word	0x00000740
        /*0254*/ 	.word	0x000000ff
        /*0258*/ 	.word	0x00000088
        /*025c*/ 	.short	0x0100
        /*025e*/ 	.byte	0x07
	.zero		1


	//   ....[14]....
        /*0260*/ 	.word	0x00000750
        /*0264*/ 	.word	0x000000ff
        /*0268*/ 	.word	0x00000038
        /*026c*/ 	.short	0x0100
        /*026e*/ 	.byte	0x07
	.zero		1


	//   ....[15]....
        /*0270*/ 	.word	0x00000760
        /*0274*/ 	.word	0x000000ff
        /*0278*/ 	.word	0x00000090
        /*027c*/ 	.short	0x0100
        /*027e*/ 	.byte	0x07
	.zero		1


	//   ....[16]....
        /*0280*/ 	.word	0x00000770
        /*0284*/ 	.word	0x000000ff
        /*0288*/ 	.word	0x00000040
        /*028c*/ 	.short	0x0100
        /*028e*/ 	.byte	0x07
	.zero		1


	//   ....[17]....
        /*0290*/ 	.word	0x00000780
        /*0294*/ 	.word	0x000000ff
        /*0298*/ 	.word	0x00000098
        /*029c*/ 	.short	0x0100
        /*029e*/ 	.byte	0x07
	.zero		1


	//   ....[18]....
        /*02a0*/ 	.word	0x00000790
        /*02a4*/ 	.word	0x000000ff
        /*02a8*/ 	.word	0x00000048
        /*02ac*/ 	.short	0x0100
        /*02ae*/ 	.byte	0x07
	.zero		1


	//   ....[19]....
        /*02b0*/ 	.word	0x000007a0
        /*02b4*/ 	.word	0x000000ff
        /*02b8*/ 	.word	0x000000a0
        /*02bc*/ 	.short	0x0100
        /*02be*/ 	.byte	0x07
	.zero		1


	//   ....[20]....
        /*02c0*/ 	.word	0x000007b0
        /*02c4*/ 	.word	0x000000ff
        /*02c8*/ 	.word	0x00000050
        /*02cc*/ 	.short	0x0100
        /*02ce*/ 	.byte	0x07
	.zero		1


	//   ....[21]....
        /*02d0*/ 	.word	0x000007c0
        /*02d4*/ 	.word	0x000000ff
        /*02d8*/ 	.word	0x000000a8
        /*02dc*/ 	.short	0x0100
        /*02de*/ 	.byte	0x07
	.zero		1


	//   ....[22]....
        /*02e0*/ 	.word	0x00000900
        /*02e4*/ 	.word	0x000000ff
        /*02e8*/ 	.word	0x000000b0
        /*02ec*/ 	.short	0x0100
        /*02ee*/ 	.byte	0x07
	.zero		1


	//   ....[23]....
        /*02f0*/ 	.word	0x00000910
        /*02f4*/ 	.word	0x000000ff
        /*02f8*/ 	.word	0x000000d0
        /*02fc*/ 	.short	0x0100
        /*02fe*/ 	.byte	0x07
	.zero		1


	//   ....[24]....
        /*0300*/ 	.word	0x00000920
        /*0304*/ 	.word	0x000000ff
        /*0308*/ 	.word	0x000000b8
        /*030c*/ 	.short	0x0100
        /*030e*/ 	.byte	0x07
	.zero		1


	//   ....[25]....
        /*0310*/ 	.word	0x00000930
        /*0314*/ 	.word	0x000000ff
        /*0318*/ 	.word	0x000000d8
        /*031c*/ 	.short	0x0100
        /*031e*/ 	.byte	0x07
	.zero		1


	//   ....[26]....
        /*0320*/ 	.word	0x00000940
        /*0324*/ 	.word	0x000000ff
        /*0328*/ 	.word	0x000000c0
        /*032c*/ 	.short	0x0100
        /*032e*/ 	.byte	0x07
	.zero		1


	//   ....[27]....
        /*0330*/ 	.word	0x00000950
        /*0334*/ 	.word	0x000000ff
        /*0338*/ 	.word	0x000000e0
        /*033c*/ 	.short	0x0100
        /*033e*/ 	.byte	0x07
	.zero		1


	//   ....[28]....
        /*0340*/ 	.word	0x00000960
        /*0344*/ 	.word	0x000000ff
        /*0348*/ 	.word	0x000000c8
        /*034c*/ 	.short	0x0100
        /*034e*/ 	.byte	0x07
	.zero		1


	//   ....[29]....
        /*0350*/ 	.word	0x00000970
        /*0354*/ 	.word	0x000000ff
        /*0358*/ 	.word	0x000000e8
        /*035c*/ 	.short	0x0100
        /*035e*/ 	.byte	0x07
	.zero		1


	//   ....[30]....
        /*0360*/ 	.word	0x00000a60
        /*0364*/ 	.word	0x000000ff
        /*0368*/ 	.word	0x000000f0
        /*036c*/ 	.short	0x0100
        /*036e*/ 	.byte	0x06
	.zero		1


	//   ....[31]....
        /*0370*/ 	.word	0x00000a70
        /*0374*/ 	.word	0x000000ff
        /*0378*/ 	.word	0x000000f8
        /*037c*/ 	.short	0x0100
        /*037e*/ 	.byte	0x06
	.zero		1


	//   ....[32]....
        /*0380*/ 	.word	0x00000bb0
        /*0384*/ 	.word	0x000000ff
        /*0388*/ 	.word	0x00000100
        /*038c*/ 	.short	0x0100
        /*038e*/ 	.byte	0x06
	.zero		1


	//   ....[33]....
        /*0390*/ 	.word	0x00000bc0
        /*0394*/ 	.word	0x000000ff
        /*0398*/ 	.word	0x00000110
        /*039c*/ 	.short	0x0100
        /*039e*/ 	.byte	0x06
	.zero		1


	//   ....[34]....
        /*03a0*/ 	.word	0x00000bd0
        /*03a4*/ 	.word	0x000000ff
        /*03a8*/ 	.word	0x00000108
        /*03ac*/ 	.short	0x0100
        /*03ae*/ 	.byte	0x06
	.zero		1


	//   ....[35]....
        /*03b0*/ 	.word	0x00000be0
        /*03b4*/ 	.word	0x000000ff
        /*03b8*/ 	.word	0x00000118
        /*03bc*/ 	.short	0x0100
        /*03be*/ 	.byte	0x06
	.zero		1


	//   ....[36]....
        /*03c0*/ 	.word	0x00000d10
        /*03c4*/ 	.word	0x000000ff
        /*03c8*/ 	.word	0x00000120
        /*03cc*/ 	.short	0x0100
        /*03ce*/ 	.byte	0x07
	.zero		1


	//   ....[37]....
        /*03d0*/ 	.word	0x00000d20
        /*03d4*/ 	.word	0x000000ff
        /*03d8*/ 	.word	0x00000130
        /*03dc*/ 	.short	0x0100
        /*03de*/ 	.byte	0x07
	.zero		1


	//   ....[38]....
        /*03e0*/ 	.word	0x00000d30
        /*03e4*/ 	.word	0x000000ff
        /*03e8*/ 	.word	0x00000128
        /*03ec*/ 	.short	0x0100
        /*03ee*/ 	.byte	0x07
	.zero		1


	//   ....[39]....
        /*03f0*/ 	.word	0x00000d40
        /*03f4*/ 	.word	0x000000ff
        /*03f8*/ 	.word	0x00000138
        /*03fc*/ 	.short	0x0100
        /*03fe*/ 	.byte	0x07
	.zero		1


	//   ....[40]....
        /*0400*/ 	.word	0x00000e30
        /*0404*/ 	.word	0x000000ff
        /*0408*/ 	.word	0x00000140
        /*040c*/ 	.short	0x0100
        /*040e*/ 	.byte	0x06
	.zero		1


	//   ....[41]....
        /*0410*/ 	.word	0x00000e40
        /*0414*/ 	.word	0x000000ff
        /*0418*/ 	.word	0x00000150
        /*041c*/ 	.short	0x0100
        /*041e*/ 	.byte	0x06
	.zero		1


	//   ....[42]....
        /*0420*/ 	.word	0x00000e50
        /*0424*/ 	.word	0x000000ff
        /*0428*/ 	.word	0x00000148
        /*042c*/ 	.short	0x0100
        /*042e*/ 	.byte	0x06
	.zero		1


	//   ....[43]....
        /*0430*/ 	.word	0x00000e60
        /*0434*/ 	.word	0x000000ff
        /*0438*/ 	.word	0x00000158
        /*043c*/ 	.short	0x0100
        /*043e*/ 	.byte	0x06
	.zero		1


	//   ....[44]....
        /*0440*/ 	.word	0x00001cf0
        /*0444*/ 	.word	0x00000002
        /*0448*/ 	.word	0x00000150
        /*044c*/ 	.short	0x010a
        /*044e*/ 	.byte	0xff
	.zero		1


	//   ....[45]....
        /*0450*/ 	.word	0x00001d20
        /*0454*/ 	.word	0x00000002
        /*0458*/ 	.word	0x00000140
        /*045c*/ 	.short	0x0101
        /*045e*/ 	.byte	0xff
	.zero		1


	//   ....[46]....
        /*0460*/ 	.word	0x00001e00
        /*0464*/ 	.word	0x000000ff
        /*0468*/ 	.word	0x00000058
        /*046c*/ 	.short	0x010a
        /*046e*/ 	.byte	0x08
	.zero		1


	//   ....[47]....
        /*0470*/ 	.word	0x00001e90
        /*0474*/ 	.word	0x000000ff
        /*0478*/ 	.word	0x00000058
        /*047c*/ 	.short	0x010a
        /*047e*/ 	.byte	0x21
	.zero		1


	//   ....[48]....
        /*0480*/ 	.word	0x00001fd0
        /*0484*/ 	.word	0x000000ff
        /*0488*/ 	.word	0x00000058
        /*048c*/ 	.short	0x010a
        /*048e*/ 	.byte	0x08
	.zero		1


	//   ....[49]....
        /*0490*/ 	.word	0x000022c0
        /*0494*/ 	.word	0x000000ff
        /*0498*/ 	.word	0x000000f8
        /*049c*/ 	.short	0x0101
        /*049e*/ 	.byte	0x04
	.zero		1


	//   ....[50]....
        /*04a0*/ 	.word	0x000022e0
        /*04a4*/ 	.word	0x000000ff
        /*04a8*/ 	.word	0x00000058
        /*04ac*/ 	.short	0x010a
        /*04ae*/ 	.byte	0x08
	.zero		1


	//   ....[51]....
        /*04b0*/ 	.word	0x00002360
        /*04b4*/ 	.word	0x000000ff
        /*04b8*/ 	.word	0x00000058
        /*04bc*/ 	.short	0x010a
        /*04be*/ 	.byte	0x21
	.zero		1


	//   ....[52]....
        /*04c0*/ 	.word	0x000024a0
        /*04c4*/ 	.word	0x000000ff
        /*04c8*/ 	.word	0x00000058
        /*04cc*/ 	.short	0x010a
        /*04ce*/ 	.byte	0x08
	.zero		1


	//   ....[53]....
        /*04d0*/ 	.word	0x000027a0
        /*04d4*/ 	.word	0x00000002
        /*04d8*/ 	.word	0x00000100
        /*04dc*/ 	.short	0x010a
        /*04de*/ 	.byte	0xff
	.zero		1


	//   ....[54]....
        /*04e0*/ 	.word	0x00002860
        /*04e4*/ 	.word	0x00000002
        /*04e8*/ 	.word	0x00000000
        /*04ec*/ 	.short	0x0101
        /*04ee*/ 	.byte	0xff
	.zero		1


	//   ....[55]....
        /*04f0*/ 	.word	0x00002de0
        /*04f4*/ 	.word	0x000000ff
        /*04f8*/ 	.word	0x00000000
        /*04fc*/ 	.short	0x010a
        /*04fe*/ 	.byte	0x05
	.zero		1


	//   ....[56]....
        /*0500*/ 	.word	0x00002e70
        /*0504*/ 	.word	0x000000ff
        /*0508*/ 	.word	0x00000000
        /*050c*/ 	.short	0x010a
        /*050e*/ 	.byte	0x05
	.zero		1


	//   ....[57]....
        /*0510*/ 	.word	0x00002f00
        /*0514*/ 	.word	0x000000ff
        /*0518*/ 	.word	0x00000000
        /*051c*/ 	.short	0x010a
        /*051e*/ 	.byte	0x05
	.zero		1


	//   ....[58]....
        /*0520*/ 	.word	0x00002f90
        /*0524*/ 	.word	0x000000ff
        /*0528*/ 	.word	0x00000000
        /*052c*/ 	.short	0x010a
        /*052e*/ 	.byte	0x05
	.zero		1


	//   ....[59]....
        /*0530*/ 	.word	0x00003020
        /*0534*/ 	.word	0x000000ff
        /*0538*/ 	.word	0x00000000
        /*053c*/ 	.short	0x010a
        /*053e*/ 	.byte	0x05
	.zero		1


	//   ....[60]....
        /*0540*/ 	.word	0x000030b0
        /*0544*/ 	.word	0x000000ff
        /*0548*/ 	.word	0x00000000
        /*054c*/ 	.short	0x010a
        /*054e*/ 	.byte	0x05
	.zero		1


	//   ....[61]....
        /*0550*/ 	.word	0x00003140
        /*0554*/ 	.word	0x000000ff
        /*0558*/ 	.word	0x00000000
        /*055c*/ 	.short	0x010a
        /*055e*/ 	.byte	0x05
	.zero		1


	//   ....[62]....
        /*0560*/ 	.word	0x000031d0
        /*0564*/ 	.word	0x000000ff
        /*0568*/ 	.word	0x00000000
        /*056c*/ 	.short	0x010a
        /*056e*/ 	.byte	0x05
	.zero		1


	//   ....[63]....
        /*0570*/ 	.word	0x00003260
        /*0574*/ 	.word	0x000000ff
        /*0578*/ 	.word	0x00000000
        /*057c*/ 	.short	0x010a
        /*057e*/ 	.byte	0x05
	.zero		1


	//   ....[64]....
        /*0580*/ 	.word	0x000032f0
        /*0584*/ 	.word	0x000000ff
        /*0588*/ 	.word	0x00000000
        /*058c*/ 	.short	0x010a
        /*058e*/ 	.byte	0x05
	.zero		1


	//   ....[65]....
        /*0590*/ 	.word	0x00003390
        /*0594*/ 	.word	0x00000000
        /*0598*/ 	.word	0x00000000
        /*059c*/ 	.short	0x010a
        /*059e*/ 	.byte	0xff
	.zero		1


	//   ....[66]....
        /*05a0*/ 	.word	0x000034b0
        /*05a4*/ 	.word	0x00000000
        /*05a8*/ 	.word	0x00000140
        /*05ac*/ 	.short	0x010a
        /*05ae*/ 	.byte	0xff
	.zero		1


	//   ....[67]....
        /*05b0*/ 	.word	0x00003520
        /*05b4*/ 	.word	0x00000000
        /*05b8*/ 	.word	0x00000000
        /*05bc*/ 	.short	0x0101
        /*05be*/ 	.byte	0xff
	.zero		1


	//   ....[68]....
        /*05c0*/ 	.word	0x00003540
        /*05c4*/ 	.word	0x000000ff
        /*05c8*/ 	.word	0x00000110
        /*05cc*/ 	.short	0x010a
        /*05ce*/ 	.byte	0x05
	.zero		1


	//   ....[69]....
        /*05d0*/ 	.word	0x00003660
        /*05d4*/ 	.word	0x00000000
        /*05d8*/ 	.word	0x00000100
        /*05dc*/ 	.short	0x010a
        /*05de*/ 	.byte	0xff
	.zero		1


	//   ....[70]....
        /*05e0*/ 	.word	0x00003760
        /*05e4*/ 	.word	0x00000000
        /*05e8*/ 	.word	0x00000000
        /*05ec*/ 	.short	0x0101
        /*05ee*/ 	.byte	0xff
	.zero		1


	//   ....[71]....
        /*05f0*/ 	.word	0x000037f0
        /*05f4*/ 	.word	0x000000ff
        /*05f8*/ 	.word	0x00000110
        /*05fc*/ 	.short	0x0106
        /*05fe*/ 	.byte	0x05
	.zero		1


	//   ....[72]....
        /*0600*/ 	.word	0x00003810
        /*0604*/ 	.word	0x000000ff
        /*0608*/ 	.word	0x00000110
        /*060c*/ 	.short	0x010a
        /*060e*/ 	.byte	0x05
	.zero		1


	//   ....[73]....
        /*0610*/ 	.word	0x000038a0
        /*0614*/ 	.word	0x000000ff
        /*0618*/ 	.word	0x00000110
        /*061c*/ 	.short	0x0106
        /*061e*/ 	.byte	0x04
	.zero		1


	//   ....[74]....
        /*0620*/ 	.word	0x000038e0
        /*0624*/ 	.word	0x00000000
        /*0628*/ 	.word	0x00000110
        /*062c*/ 	.short	0x010a
        /*062e*/ 	.byte	0xff
	.zero		1


	//   ....[75]....
        /*0630*/ 	.word	0x00003f70
        /*0634*/ 	.word	0x00000000
        /*0638*/ 	.word	0x00000100
        /*063c*/ 	.short	0x010a
        /*063e*/ 	.byte	0xff
	.zero		1


	//   ....[76]....
        /*0640*/ 	.word	0x00004080
        /*0644*/ 	.word	0x00000003
        /*0648*/ 	.word	0x00000000
        /*064c*/ 	.short	0x0101
        /*064e*/ 	.byte	0xff
	.zero		1


	//   ....[77]....
        /*0650*/ 	.word	0x00004090
        /*0654*/ 	.word	0x000000ff
        /*0658*/ 	.word	0x00000000
        /*065c*/ 	.short	0x010a
        /*065e*/ 	.byte	0x0a
	.zero		1


	//   ....[78]....
        /*0660*/ 	.word	0x000040b0
        /*0664*/ 	.word	0x000000ff
        /*0668*/ 	.word	0x00000130
        /*066c*/ 	.short	0x010a
        /*066e*/ 	.byte	0x0b
	.zero		1


	//   ....[79]....
        /*0670*/ 	.word	0x00004180
        /*0674*/ 	.word	0x000000ff
        /*0678*/ 	.word	0x00000000
        /*067c*/ 	.short	0x010a
        /*067e*/ 	.byte	0x0a
	.zero		1


	//   ....[80]....
        /*0680*/ 	.word	0x000042b0
        /*0684*/ 	.word	0x000000ff
        /*0688*/ 	.word	0x00000000
        /*068c*/ 	.short	0x010a
        /*068e*/ 	.byte	0x1e
	.zero		1


	//   ....[81]....
        /*0690*/ 	.word	0x00004580
        /*0694*/ 	.word	0x000000ff
        /*0698*/ 	.word	0x00000000
        /*069c*/ 	.short	0x010a
        /*069e*/ 	.byte	0x05
	.zero		1


	//   ....[82]....
        /*06a0*/ 	.word	0x00004610
        /*06a4*/ 	.word	0x000000ff
        /*06a8*/ 	.word	0x00000000
        /*06ac*/ 	.short	0x010a
        /*06ae*/ 	.byte	0x06
	.zero		1


	//   ....[83]....
        /*06b0*/ 	.word	0x00004a20
        /*06b4*/ 	.word	0x00000000
        /*06b8*/ 	.word	0x00000100
        /*06bc*/ 	.short	0x010a
        /*06be*/ 	.byte	0xff
	.zero		1


	//   ....[84]....
        /*06c0*/ 	.word	0x00004b60
        /*06c4*/ 	.word	0x00000000
        /*06c8*/ 	.word	0x00000000
        /*06cc*/ 	.short	0x0101
        /*06ce*/ 	.byte	0xff
	.zero		1


	//   ....[85]....
        /*06d0*/ 	.word	0x00004e80
        /*06d4*/ 	.word	0x000000ff
        /*06d8*/ 	.word	0x000000f8
        /*06dc*/ 	.short	0x010a
        /*06de*/ 	.byte	0x05
	.zero		1


	//   ....[86]....
        /*06e0*/ 	.word	0x00004ff0
        /*06e4*/ 	.word	0x000000ff
        /*06e8*/ 	.word	0x000000d0
        /*06ec*/ 	.short	0x010a
        /*06ee*/ 	.byte	0x05
	.zero		1


	//   ....[87]....
        /*06f0*/ 	.word	0x000051e0
        /*06f4*/ 	.word	0x000000ff
        /*06f8*/ 	.word	0x000000b0
        /*06fc*/ 	.short	0x010b
        /*06fe*/ 	.byte	0x05
	.zero		1


	//   ....[88]....
        /*0700*/ 	.word	0x000051f0
        /*0704*/ 	.word	0x000000ff
        /*0708*/ 	.word	0x00000000
        /*070c*/ 	.short	0x0101
        /*070e*/ 	.byte	0x0e
	.zero		1


	//   ....[89]....
        /*0710*/ 	.word	0x00005200
        /*0714*/ 	.word	0x000000ff
        /*0718*/ 	.word	0x000000d8
        /*071c*/ 	.short	0x010a
        /*071e*/ 	.byte	0x05
	.zero		1


	//   ....[90]....
        /*0720*/ 	.word	0x000053c0
        /*0724*/ 	.word	0x000000ff
        /*0728*/ 	.word	0x000000b8
        /*072c*/ 	.short	0x010b
        /*072e*/ 	.byte	0x05
	.zero		1


	//   ....[91]....
        /*0730*/ 	.word	0x000053d0
        /*0734*/ 	.word	0x000000ff
        /*0738*/ 	.word	0x00000000
        /*073c*/ 	.short	0x0101
        /*073e*/ 	.byte	0x0d
	.zero		1


	//   ....[92]....
        /*0740*/ 	.word	0x000053e0
        /*0744*/ 	.word	0x000000ff
        /*0748*/ 	.word	0x000000e0
        /*074c*/ 	.short	0x010a
        /*074e*/ 	.byte	0x05
	.zero		1


	//   ....[93]....
        /*0750*/ 	.word	0x000055a0
        /*0754*/ 	.word	0x000000ff
        /*0758*/ 	.word	0x000000c0
        /*075c*/ 	.short	0x010b
        /*075e*/ 	.byte	0x05
	.zero		1


	//   ....[94]....
        /*0760*/ 	.word	0x000055b0
        /*0764*/ 	.word	0x000000ff
        /*0768*/ 	.word	0x00000000
        /*076c*/ 	.short	0x0101
        /*076e*/ 	.byte	0x07
	.zero		1


	//   ....[95]....
        /*0770*/ 	.word	0x000055c0
        /*0774*/ 	.word	0x000000ff
        /*0778*/ 	.word	0x000000e8
        /*077c*/ 	.short	0x010a
        /*077e*/ 	.byte	0x05
	.zero		1


	//   ....[96]....
        /*0780*/ 	.word	0x00005790
        /*0784*/ 	.word	0x000000ff
        /*0788*/ 	.word	0x000000c8
        /*078c*/ 	.short	0x010b
        /*078e*/ 	.byte	0x05
	.zero		1


	//   ....[97]....
        /*0790*/ 	.word	0x000057a0
        /*0794*/ 	.word	0x000000ff
        /*0798*/ 	.word	0x00000000
        /*079c*/ 	.short	0x0101
        /*079e*/ 	.byte	0x06
	.zero		1


	//   ....[98]....
        /*07a0*/ 	.word	0x000057b0
        /*07a4*/ 	.word	0x000000ff
        /*07a8*/ 	.word	0x000000d0
        /*07ac*/ 	.short	0x010a
        /*07ae*/ 	.byte	0x05
	.zero		1


	//   ....[99]....
        /*07b0*/ 	.word	0x00005970
        /*07b4*/ 	.word	0x000000ff
        /*07b8*/ 	.word	0x000000b0
        /*07bc*/ 	.short	0x010b
        /*07be*/ 	.byte	0x05
	.zero		1


	//   ....[100]....
        /*07c0*/ 	.word	0x00005980
        /*07c4*/ 	.word	0x000000ff
        /*07c8*/ 	.word	0x00000000
        /*07cc*/ 	.short	0x0101
        /*07ce*/ 	.byte	0x0e
	.zero		1


	//   ....[101]....
        /*07d0*/ 	.word	0x00005990
        /*07d4*/ 	.word	0x000000ff
        /*07d8*/ 	.word	0x000000d8
        /*07dc*/ 	.short	0x010a
        /*07de*/ 	.byte	0x05
	.zero		1


	//   ....[102]....
        /*07e0*/ 	.word	0x00005b40
        /*07e4*/ 	.word	0x000000ff
        /*07e8*/ 	.word	0x000000b8
        /*07ec*/ 	.short	0x010b
        /*07ee*/ 	.byte	0x05
	.zero		1


	//   ....[103]....
        /*07f0*/ 	.word	0x00005b50
        /*07f4*/ 	.word	0x000000ff
        /*07f8*/ 	.word	0x00000000
        /*07fc*/ 	.short	0x0101
        /*07fe*/ 	.byte	0x0d
	.zero		1


	//   ....[104]....
        /*0800*/ 	.word	0x00005b60
        /*0804*/ 	.word	0x000000ff
        /*0808*/ 	.word	0x000000e0
        /*080c*/ 	.short	0x010a
        /*080e*/ 	.byte	0x05
	.zero		1


	//   ....[105]....
        /*0810*/ 	.word	0x00005d40
        /*0814*/ 	.word	0x000000ff
        /*0818*/ 	.word	0x000000c0
        /*081c*/ 	.short	0x010b
        /*081e*/ 	.byte	0x05
	.zero		1


	//   ....[106]....
        /*0820*/ 	.word	0x00005db0
        /*0824*/ 	.word	0x000000ff
        /*0828*/ 	.word	0x00000000
        /*082c*/ 	.short	0x0101
        /*082e*/ 	.byte	0x07
	.zero		1


	//   ....[107]....
        /*0830*/ 	.word	0x00005dc0
        /*0834*/ 	.word	0x000000ff
        /*0838*/ 	.word	0x000000e8
        /*083c*/ 	.short	0x010a
        /*083e*/ 	.byte	0x05
	.zero		1


	//   ....[108]....
        /*0840*/ 	.word	0x00006030
        /*0844*/ 	.word	0x000000ff
        /*0848*/ 	.word	0x000000c8
        /*084c*/ 	.short	0x010b
        /*084e*/ 	.byte	0x05
	.zero		1


	//   ....[109]....
        /*0850*/ 	.word	0x00006050
        /*0854*/ 	.word	0x000000ff
        /*0858*/ 	.word	0x00000000
        /*085c*/ 	.short	0x0101
        /*085e*/ 	.byte	0x06
	.zero		1


	//   ....[110]....
        /*0860*/ 	.word	0x00006090
        /*0864*/ 	.word	0x000000ff
        /*0868*/ 	.word	0x000000d0
        /*086c*/ 	.short	0x010a
        /*086e*/ 	.byte	0x05
	.zero		1


	//   ....[111]....
        /*0870*/ 	.word	0x000060b0
        /*0874*/ 	.word	0x000000ff
        /*0878*/ 	.word	0x000000d8
        /*087c*/ 	.short	0x010a
        /*087e*/ 	.byte	0x05
	.zero		1


	//   ....[112]....
        /*0880*/ 	.word	0x000060d0
        /*0884*/ 	.word	0x000000ff
        /*0888*/ 	.word	0x000000e0
        /*088c*/ 	.short	0x010a
        /*088e*/ 	.byte	0x05
	.zero		1


	//   ....[113]....
        /*0890*/ 	.word	0x00006120
        /*0894*/ 	.word	0x00000002
        /*0898*/ 	.word	0x000000e8
        /*089c*/ 	.short	0x010a
        /*089e*/ 	.byte	0xff
	.zero		1


	//   ....[114]....
        /*08a0*/ 	.word	0x00006440
        /*08a4*/ 	.word	0x00000000
        /*08a8*/ 	.word	0x00000100
        /*08ac*/ 	.short	0x010a
        /*08ae*/ 	.byte	0xff
	.zero		1


	//   ....[115]....
        /*08b0*/ 	.word	0x00006550
        /*08b4*/ 	.word	0x00000000
        /*08b8*/ 	.word	0x00000000
        /*08bc*/ 	.short	0x0101
        /*08be*/ 	.byte	0xff
	.zero		1


	//   ....[116]....
        /*08c0*/ 	.word	0x00006f50
        /*08c4*/ 	.word	0x000000ff
        /*08c8*/ 	.word	0x000000b0
        /*08cc*/ 	.short	0x010a
        /*08ce*/ 	.byte	0x34
	.zero		1


	//   ....[117]....
        /*08d0*/ 	.word	0x00006f60
        /*08d4*/ 	.word	0x0000003a
        /*08d8*/ 	.word	0x00000120
        /*08dc*/ 	.short	0x010a
        /*08de*/ 	.byte	0xff
	.zero		1


	//   ....[118]....
        /*08e0*/ 	.word	0x000070d0
        /*08e4*/ 	.word	0x000000ff
        /*08e8*/ 	.word	0x000000b0
        /*08ec*/ 	.short	0x010a
        /*08ee*/ 	.byte	0x34
	.zero		1


	//   ....[119]....
        /*08f0*/ 	.word	0x000071b0
        /*08f4*/ 	.word	0x0000003a
        /*08f8*/ 	.word	0x00000120
        /*08fc*/ 	.short	0x010a
        /*08fe*/ 	.byte	0xff
	.zero		1


	//   ....[120]....
        /*0900*/ 	.word	0x00007fa0
        /*0904*/ 	.word	0x00000000
        /*0908*/ 	.word	0x00000000
        /*090c*/ 	.short	0x0101
        /*090e*/ 	.byte	0xff
	.zero		1


	//   ....[121]....
        /*0910*/ 	.word	0x00007fb0
        /*0914*/ 	.word	0x00000002
        /*0918*/ 	.word	0x000000b0
        /*091c*/ 	.short	0x010a
        /*091e*/ 	.byte	0xff
	.zero		1


	//   ....[122]....
        /*0920*/ 	.word	0x00008070
        /*0924*/ 	.word	0x00000002
        /*0928*/ 	.word	0x000000b0
        /*092c*/ 	.short	0x010a
        /*092e*/ 	.byte	0xff
	.zero		1


	//   ....[123]....
        /*0930*/ 	.word	0x00008e50
        /*0934*/ 	.word	0x0000006e
        /*0938*/ 	.word	0x00000000
        /*093c*/ 	.short	0x0101
        /*093e*/ 	.byte	0xff
	.zero		1


	//   ....[124]....
        /*0940*/ 	.word	0x00008e70
        /*0944*/ 	.word	0x00000000
        /*0948*/ 	.word	0x000000b0
        /*094c*/ 	.short	0x010a
        /*094e*/ 	.byte	0xff
	.zero		1


	//   ....[125]....
        /*0950*/ 	.word	0x00008f20
        /*0954*/ 	.word	0x00000000
        /*0958*/ 	.word	0x000000b0
        /*095c*/ 	.short	0x010a
        /*095e*/ 	.byte	0xff
	.zero		1


	//   ....[126]....
        /*0960*/ 	.word	0x00009c80
        /*0964*/ 	.word	0x0000006e
        /*0968*/ 	.word	0x00000000
        /*096c*/ 	.short	0x0101
        /*096e*/ 	.byte	0xff
	.zero		1


	//   ....[127]....
        /*0970*/ 	.word	0x00009ca0
        /*0974*/ 	.word	0x00000000
        /*0978*/ 	.word	0x000000b0
        /*097c*/ 	.short	0x010a
        /*097e*/ 	.byte	0xff
	.zero		1


	//   ....[128]....
        /*0980*/ 	.word	0x00009d60
        /*0984*/ 	.word	0x00000000
        /*0988*/ 	.word	0x000000b0
        /*098c*/ 	.short	0x010a
        /*098e*/ 	.byte	0xff
	.zero		1


	//   ....[129]....
        /*0990*/ 	.word	0x0000ab70
        /*0994*/ 	.word	0x0000006f
        /*0998*/ 	.word	0x00000000
        /*099c*/ 	.short	0x0101
        /*099e*/ 	.byte	0xff
	.zero		1


	//   ....[130]....
        /*09a0*/ 	.word	0x0000ab90
        /*09a4*/ 	.word	0x00000000
        /*09a8*/ 	.word	0x000000b0
        /*09ac*/ 	.short	0x010a
        /*09ae*/ 	.byte	0xff
	.zero		1


	//   ....[131]....
        /*09b0*/ 	.word	0x0000ac40
        /*09b4*/ 	.word	0x00000000
        /*09b8*/ 	.word	0x000000b0
        /*09bc*/ 	.short	0x010a
        /*09be*/ 	.byte	0xff
	.zero		1


	//   ....[132]....
        /*09c0*/ 	.word	0x0000ba10
        /*09c4*/ 	.word	0x0000006f
        /*09c8*/ 	.word	0x00000000
        /*09cc*/ 	.short	0x0101
        /*09ce*/ 	.byte	0xff
	.zero		1


	//   ....[133]....
        /*09d0*/ 	.word	0x0000ba30
        /*09d4*/ 	.word	0x00000000
        /*09d8*/ 	.word	0x000000b0
        /*09dc*/ 	.short	0x010a
        /*09de*/ 	.byte	0xff
	.zero		1


	//   ....[134]....
        /*09e0*/ 	.word	0x0000bae0
        /*09e4*/ 	.word	0x00000000
        /*09e8*/ 	.word	0x000000b0
        /*09ec*/ 	.short	0x010a
        /*09ee*/ 	.byte	0xff
	.zero		1


	//   ....[135]....
        /*09f0*/ 	.word	0x0000c900
        /*09f4*/ 	.word	0x0000006f
        /*09f8*/ 	.word	0x00000000
        /*09fc*/ 	.short	0x0101
        /*09fe*/ 	.byte	0xff
	.zero		1


	//   ....[136]....
        /*0a00*/ 	.word	0x0000c920
        /*0a04*/ 	.word	0x00000000
        /*0a08*/ 	.word	0x000000b0
        /*0a0c*/ 	.short	0x010a
        /*0a0e*/ 	.byte	0xff
	.zero		1


	//   ....[137]....
        /*0a10*/ 	.word	0x0000c9d0
        /*0a14*/ 	.word	0x00000000
        /*0a18*/ 	.word	0x000000b0
        /*0a1c*/ 	.short	0x010a
        /*0a1e*/ 	.byte	0xff
	.zero		1


	//   ....[138]....
        /*0a20*/ 	.word	0x0000d780
        /*0a24*/ 	.word	0x0000006f
        /*0a28*/ 	.word	0x00000000
        /*0a2c*/ 	.short	0x0101
        /*0a2e*/ 	.byte	0xff
	.zero		1


	//   ....[139]....
        /*0a30*/ 	.word	0x0000d7a0
        /*0a34*/ 	.word	0x00000000
        /*0a38*/ 	.word	0x000000b0
        /*0a3c*/ 	.short	0x010a
        /*0a3e*/ 	.byte	0xff
	.zero		1


	//   ....[140]....
        /*0a40*/ 	.word	0x0000d850
        /*0a44*/ 	.word	0x00000000
        /*0a48*/ 	.word	0x000000b0
        /*0a4c*/ 	.short	0x010a
        /*0a4e*/ 	.byte	0xff
	.zero		1


	//   ....[141]....
        /*0a50*/ 	.word	0x0000e0c0
        /*0a54*/ 	.word	0x000000ff
        /*0a58*/ 	.word	0x00000000
        /*0a5c*/ 	.short	0x0101
        /*0a5e*/ 	.byte	0x04
	.zero		1


	//   ....[142]....
        /*0a60*/ 	.word	0x0000e640
        /*0a64*/ 	.word	0x00000000
        /*0a68*/ 	.word	0x00000000
        /*0a6c*/ 	.short	0x0101
        /*0a6e*/ 	.byte	0xff
	.zero		1


	//   ....[143]....
        /*0a70*/ 	.word	0x0000e8f0
        /*0a74*/ 	.word	0x000000ff
        /*0a78*/ 	.word	0x00000000
        /*0a7c*/ 	.short	0x0101
        /*0a7e*/ 	.byte	0x04
	.zero		1


	//   ....[144]....
        /*0a80*/ 	.word	0x0000e910
        /*0a84*/ 	.word	0x00000002
        /*0a88*/ 	.word	0x00000150
        /*0a8c*/ 	.short	0x010a
        /*0a8e*/ 	.byte	0xff
	.zero		1


	//   ....[145]....
        /*0a90*/ 	.word	0x0000e970
        /*0a94*/ 	.word	0x00000002
        /*0a98*/ 	.word	0x00000058
        /*0a9c*/ 	.short	0x010a
        /*0a9e*/ 	.byte	0xff
	.zero		1


	//   ....[146]....
        /*0aa0*/ 	.word	0x0000e9d0
        /*0aa4*/ 	.word	0x00000002
        /*0aa8*/ 	.word	0x00000058
        /*0aac*/ 	.short	0x010a
        /*0aae*/ 	.byte	0xff
	.zero		1


	//   ....[147]....
        /*0ab0*/ 	.word	0x0000ea20
        /*0ab4*/ 	.word	0x00000002
        /*0ab8*/ 	.word	0x00000100
        /*0abc*/ 	.short	0x010a
        /*0abe*/ 	.byte	0xff
	.zero		1


	//   ....[148]....
        /*0ac0*/ 	.word	0x0000ea80
        /*0ac4*/ 	.word	0x00000000
        /*0ac8*/ 	.word	0x00000000
        /*0acc*/ 	.short	0x010a
        /*0ace*/ 	.byte	0xff
	.zero		1


	//   ....[149]....
        /*0ad0*/ 	.word	0x0000eae0
        /*0ad4*/ 	.word	0x00000000
        /*0ad8*/ 	.word	0x00000000
        /*0adc*/ 	.short	0x010a
        /*0ade*/ 	.byte	0xff
	.zero		1


	//   ....[150]....
        /*0ae0*/ 	.word	0x0000eb40
        /*0ae4*/ 	.word	0x00000000
        /*0ae8*/ 	.word	0x00000000
        /*0aec*/ 	.short	0x010a
        /*0aee*/ 	.byte	0xff
	.zero		1


	//   ....[151]....
        /*0af0*/ 	.word	0x0000eba0
        /*0af4*/ 	.word	0x00000000
        /*0af8*/ 	.word	0x00000000
        /*0afc*/ 	.short	0x010a
        /*0afe*/ 	.byte	0xff
	.zero		1


	//   ....[152]....
        /*0b00*/ 	.word	0x0000ec00
        /*0b04*/ 	.word	0x00000000
        /*0b08*/ 	.word	0x00000000
        /*0b0c*/ 	.short	0x010a
        /*0b0e*/ 	.byte	0xff
	.zero		1


	//   ....[153]....
        /*0b10*/ 	.word	0x0000ec60
        /*0b14*/ 	.word	0x00000000
        /*0b18*/ 	.word	0x00000000
        /*0b1c*/ 	.short	0x010a
        /*0b1e*/ 	.byte	0xff
	.zero		1


	//   ....[154]....
        /*0b20*/ 	.word	0x0000ecc0
        /*0b24*/ 	.word	0x00000000
        /*0b28*/ 	.word	0x00000000
        /*0b2c*/ 	.short	0x010a
        /*0b2e*/ 	.byte	0xff
	.zero		1


	//   ....[155]....
        /*0b30*/ 	.word	0x0000ed20
        /*0b34*/ 	.word	0x00000000
        /*0b38*/ 	.word	0x00000000
        /*0b3c*/ 	.short	0x010a
        /*0b3e*/ 	.byte	0xff
	.zero		1


	//   ....[156]....
        /*0b40*/ 	.word	0x0000ed80
        /*0b44*/ 	.word	0x00000000
        /*0b48*/ 	.word	0x00000000
        /*0b4c*/ 	.short	0x010a
        /*0b4e*/ 	.byte	0xff
	.zero		1


	//   ....[157]....
        /*0b50*/ 	.word	0x0000ede0
        /*0b54*/ 	.word	0x00000000
        /*0b58*/ 	.word	0x00000000
        /*0b5c*/ 	.short	0x010a
        /*0b5e*/ 	.byte	0xff
	.zero		1


	//   ....[158]....
        /*0b60*/ 	.word	0x0000ee30
        /*0b64*/ 	.word	0x00000000
        /*0b68*/ 	.word	0x00000140
        /*0b6c*/ 	.short	0x010a
        /*0b6e*/ 	.byte	0xff
	.zero		1


	//   ....[159]....
        /*0b70*/ 	.word	0x0000ee90
        /*0b74*/ 	.word	0x00000000
        /*0b78*/ 	.word	0x00000110
        /*0b7c*/ 	.short	0x010a
        /*0b7e*/ 	.byte	0xff
	.zero		1


	//   ....[160]....
        /*0b80*/ 	.word	0x0000eee0
        /*0b84*/ 	.word	0x00000000
        /*0b88*/ 	.word	0x00000100
        /*0b8c*/ 	.short	0x010a
        /*0b8e*/ 	.byte	0xff
	.zero		1


	//   ....[161]....
        /*0b90*/ 	.word	0x0000ef40
        /*0b94*/ 	.word	0x00000000
        /*0b98*/ 	.word	0x00000110
        /*0b9c*/ 	.short	0x010a
        /*0b9e*/ 	.byte	0xff
	.zero		1


	//   ....[162]....
        /*0ba0*/ 	.word	0x0000ef90
        /*0ba4*/ 	.word	0x00000000
        /*0ba8*/ 	.word	0x00000100
        /*0bac*/ 	.short	0x010a
        /*0bae*/ 	.byte	0xff
	.zero		1


	//   ....[163]....
        /*0bb0*/ 	.word	0x0000eff0
        /*0bb4*/ 	.word	0x00000002
        /*0bb8*/ 	.word	0x00000130
        /*0bbc*/ 	.short	0x010a
        /*0bbe*/ 	.byte	0xff
	.zero		1


	//   ....[164]....
        /*0bc0*/ 	.word	0x0000f050
        /*0bc4*/ 	.word	0x00000000
        /*0bc8*/ 	.word	0x00000000
        /*0bcc*/ 	.short	0x010a
        /*0bce*/ 	.byte	0xff
	.zero		1


	//   ....[165]....
        /*0bd0*/ 	.word	0x0000f0b0
        /*0bd4*/ 	.word	0x00000000
        /*0bd8*/ 	.word	0x00000000
        /*0bdc*/ 	.short	0x010a
        /*0bde*/ 	.byte	0xff
	.zero		1


	//   ....[166]....
        /*0be0*/ 	.word	0x0000f110
        /*0be4*/ 	.word	0x00000000
        /*0be8*/ 	.word	0x00000000
        /*0bec*/ 	.short	0x010a
        /*0bee*/ 	.byte	0xff
	.zero		1


	//   ....[167]....
        /*0bf0*/ 	.word	0x0000f160
        /*0bf4*/ 	.word	0x00000000
        /*0bf8*/ 	.word	0x00000100
        /*0bfc*/ 	.short	0x010a
        /*0bfe*/ 	.byte	0xff
	.zero		1


	//   ....[168]....
        /*0c00*/ 	.word	0x0000f1c0
        /*0c04*/ 	.word	0x00000000
        /*0c08*/ 	.word	0x000000f8
        /*0c0c*/ 	.short	0x010a
        /*0c0e*/ 	.byte	0xff
	.zero		1


	//   ....[169]....
        /*0c10*/ 	.word	0x0000f220
        /*0c14*/ 	.word	0x00000000
        /*0c18*/ 	.word	0x000000d0
        /*0c1c*/ 	.short	0x010a
        /*0c1e*/ 	.byte	0xff
	.zero		1


	//   ....[170]....
        /*0c20*/ 	.word	0x0000f280
        /*0c24*/ 	.word	0x00000000
        /*0c28*/ 	.word	0x000000d8
        /*0c2c*/ 	.short	0x010a
        /*0c2e*/ 	.byte	0xff
	.zero		1


	//   ....[171]....
        /*0c30*/ 	.word	0x0000f2e0
        /*0c34*/ 	.word	0x00000000
        /*0c38*/ 	.word	0x000000e0
        /*0c3c*/ 	.short	0x010a
        /*0c3e*/ 	.byte	0xff
	.zero		1


	//   ....[172]....
        /*0c40*/ 	.word	0x0000f340
        /*0c44*/ 	.word	0x00000000
        /*0c48*/ 	.word	0x000000e8
        /*0c4c*/ 	.short	0x010a
        /*0c4e*/ 	.byte	0xff
	.zero		1


	//   ....[173]....
        /*0c50*/ 	.word	0x0000f3a0
        /*0c54*/ 	.word	0x00000000
        /*0c58*/ 	.word	0x000000d0
        /*0c5c*/ 	.short	0x010a
        /*0c5e*/ 	.byte	0xff
	.zero		1


	//   ....[174]....
        /*0c60*/ 	.word	0x0000f400
        /*0c64*/ 	.word	0x00000000
        /*0c68*/ 	.word	0x000000d8
        /*0c6c*/ 	.short	0x010a
        /*0c6e*/ 	.byte	0xff
	.zero		1


	//   ....[175]....
        /*0c70*/ 	.word	0x0000f460
        /*0c74*/ 	.word	0x00000000
        /*0c78*/ 	.word	0x000000e0
        /*0c7c*/ 	.short	0x010a
        /*0c7e*/ 	.byte	0xff
	.zero		1


	//   ....[176]....
        /*0c80*/ 	.word	0x0000f4c0
        /*0c84*/ 	.word	0x00000000
        /*0c88*/ 	.word	0x000000e8
        /*0c8c*/ 	.short	0x010a
        /*0c8e*/ 	.byte	0xff
	.zero		1


	//   ....[177]....
        /*0c90*/ 	.word	0x0000f520
        /*0c94*/ 	.word	0x00000000
        /*0c98*/ 	.word	0x000000d0
        /*0c9c*/ 	.short	0x010a
        /*0c9e*/ 	.byte	0xff
	.zero		1


	//   ....[178]....
        /*0ca0*/ 	.word	0x0000f580
        /*0ca4*/ 	.word	0x00000000
        /*0ca8*/ 	.word	0x000000d8
        /*0cac*/ 	.short	0x010a
        /*0cae*/ 	.byte	0xff
	.zero		1


	//   ....[179]....
        /*0cb0*/ 	.word	0x0000f5e0
        /*0cb4*/ 	.word	0x00000002
        /*0cb8*/ 	.word	0x000000e0
        /*0cbc*/ 	.short	0x010a
        /*0cbe*/ 	.byte	0xff
	.zero		1


	//   ....[180]....
        /*0cc0*/ 	.word	0x0000f630
        /*0cc4*/ 	.word	0x00000000
        /*0cc8*/ 	.word	0x00000100
        /*0ccc*/ 	.short	0x010a
        /*0cce*/ 	.byte	0xff
	.zero		1


	//   ....[181]....
        /*0cd0*/ 	.word	0x0000f690
        /*0cd4*/ 	.word	0x00000004
        /*0cd8*/ 	.word	0x000000b0
        /*0cdc*/ 	.short	0x010a
        /*0cde*/ 	.byte	0xff
	.zero		1


	//   ....[182]....
        /*0ce0*/ 	.word	0x0000f6e0
        /*0ce4*/ 	.word	0x0000003a
        /*0ce8*/ 	.word	0x00000120
        /*0cec*/ 	.short	0x010a
        /*0cee*/ 	.byte	0xff
	.zero		1


	//   ....[183]....
        /*0cf0*/ 	.word	0x0000f730
        /*0cf4*/ 	.word	0x00000002
        /*0cf8*/ 	.word	0x000000b0
        /*0cfc*/ 	.short	0x010a
        /*0cfe*/ 	.byte	0xff
	.zero		1


	//   ....[184]....
        /*0d00*/ 	.word	0x0000f780
        /*0d04*/ 	.word	0x00000000
        /*0d08*/ 	.word	0x000000b0
        /*0d0c*/ 	.short	0x010a
        /*0d0e*/ 	.byte	0xff
	.zero		1


	//   ....[185]....
        /*0d10*/ 	.word	0x0000f7d0
        /*0d14*/ 	.word	0x00000000
        /*0d18*/ 	.word	0x000000b0
        /*0d1c*/ 	.short	0x010a
        /*0d1e*/ 	.byte	0xff
	.zero		1


	//   ....[186]....
        /*0d20*/ 	.word	0x0000f820
        /*0d24*/ 	.word	0x00000000
        /*0d28*/ 	.word	0x000000b0
        /*0d2c*/ 	.short	0x010a
        /*0d2e*/ 	.byte	0xff
	.zero		1


	//   ....[187]....
        /*0d30*/ 	.word	0x0000f870
        /*0d34*/ 	.word	0x00000000
        /*0d38*/ 	.word	0x000000b0
        /*0d3c*/ 	.short	0x010a
        /*0d3e*/ 	.byte	0xff
	.zero		1


	//   ....[188]....
        /*0d40*/ 	.word	0x0000f8c0
        /*0d44*/ 	.word	0x00000000
        /*0d48*/ 	.word	0x000000b0
        /*0d4c*/ 	.short	0x010a
        /*0d4e*/ 	.byte	0xff
	.zero		1


	//   ....[189]....
        /*0d50*/ 	.word	0x0000f910
        /*0d54*/ 	.word	0x00000000
        /*0d58*/ 	.word	0x000000b0
        /*0d5c*/ 	.short	0x010a
        /*0d5e*/ 	.byte	0xff
	.zero		1


	//----- nvinfo : EIATTR_NUM_MBARRIERS
	.align		4
.L_47:
        /*0d60*/ 	.byte	0x03, 0x38
        /*0d62*/ 	.short	0x002c


	//----- nvinfo : EIATTR_EXIT_INSTR_OFFSETS
	.align		4
        /*0d64*/ 	.byte	0x04, 0x1c
        /*0d66*/ 	.short	(.L_49 - .L_48)


	//   ....[0]....
.L_48:
        /*0d68*/ 	.word	0x000033c0


	//   ....[1]....
        /*0d6c*/ 	.word	0x000038b0


	//   ....[2]....
        /*0d70*/ 	.word	0x00003910


	//   ....[3]....
        /*0d74*/ 	.word	0x00004870


	//   ....[4]....
        /*0d78*/ 	.word	0x00006150


	//   ....[5]....
        /*0d7c*/ 	.word	0x00006190


	//   ....[6]....
        /*0d80*/ 	.word	0x0000e7f0


	//   ....[7]....
        /*0d84*/ 	.word	0x0000e860


	//   ....[8]....
        /*0d88*/ 	.word	0x0000e890


	//   ....[9]....
        /*0d8c*/ 	.word	0x0000e900


	//----- nvinfo : EIATTR_MAX_THREADS
	.align		4
.L_49:
        /*0d90*/ 	.byte	0x04, 0x05
        /*0d92*/ 	.short	(.L_51 - .L_50)
.L_50:
        /*0d94*/ 	.word	0x00000100
        /*0d98*/ 	.word	0x00000001
        /*0d9c*/ 	.word	0x00000001


	//----- nvinfo : EIATTR_CRS_STACK_SIZE
	.align		4
.L_51:
        /*0da0*/ 	.byte	0x04, 0x1e
        /*0da2*/ 	.short	(.L_53 - .L_52)
.L_52:
        /*0da4*/ 	.word	0x00000000


	//----- nvinfo : EIATTR_CBANK_PARAM_SIZE
	.align		4
.L_53:
        /*0da8*/ 	.byte	0x03, 0x19
        /*0daa*/ 	.short	0x0c00


	//----- nvinfo : EIATTR_PARAM_CBANK
	.align		4
        /*0dac*/ 	.byte	0x04, 0x0a
        /*0dae*/ 	.short	(.L_55 - .L_54)
	.align		4
.L_54:
        /*0db0*/ 	.word	index@(.nv.constant0._ZN7cutlass13device_kernelINS_4gemm6kernel13GemmUniversalIN4cute5tupleIJiiiiEEENS1_10collective13CollectiveMmaINS1_46MainloopSm100TmaUmmaWarpSpecializedBlockScaledILi11ELi2ELi2ENS5_IJNS4_1CILi4EEESB_NSA_ILi1EEEEEEEENS5_IJNSA_ILi128EEESF_SF_EEENS5_IJNS_12float_e2m1_tENS_13float_ue4m3_tEEEENS5_IJNS5_IJlSC_lEEENS4_6LayoutINS5_IJNS5_IJNS5_IJNSA_ILi32EEESB_EEEiEEENS5_IJNS5_IJNSA_ILi16EEESB_EEEiEEENS5_IJSC_iEEEEEENS5_IJSR_NS5_IJNS5_IJNSA_ILi0EEESC_EEENSA_ILi512EEEEEENS5_IJSU_iEEEEEEEEEEESJ_S11_NS4_8TiledMMAINS4_8MMA_AtomIJNS4_17SM100_MMA_MXF4_SSISH_SH_fSI_Li128ELi128ELi16ELNS4_4UMMA5MajorE0ELS16_0ELNS15_7ScaleInE0ELS17_0EEEEEENSL_INS5_IJSC_SC_SC_EEENS5_IJSU_SU_SU_EEEEENS5_IJNS4_10UnderscoreES1D_S1D_EEEEENS5_IJNS4_23SM90_TMA_LOAD_MULTICASTES1G_EEENS5_IJNS4_14ComposedLayoutINS4_7SwizzleILi2ELi4ELi3EEENS4_18smem_ptr_flag_bitsILi4EEENSL_INS5_IJNSA_ILi8EEESF_EEENS5_IJSF_SC_EEEEEEENSL_INS5_IJNS5_IJNS5_IJSN_SC_EEESQ_EEESC_NS5_IJSC_NSA_ILi2EEEEEEEEENS5_IJNS5_IJNS5_IJSQ_SW_EEESV_EEESU_NS5_IJSB_SW_EEEEEEEEEEEvNS4_8identityES1H_S22_vS23_EENS_8epilogue10collective18CollectiveEpilogueINS25_23Sm100TmaWarpSpecializedILi4ELi2ELi16ELb1ELb0EEEJNS5_IJNSA_ILi64EEESF_SF_EEENS5_IJNSL_IS2A_SC_EENSL_INS5_IJSP_S1U_EEENS5_IJSC_S2A_EEEEEEEENS_10bfloat16_tESK_S2H_SK_NS25_6fusion15FusionCallbacksIS29_NS2I_17LinearCombinationIS2H_fS2H_fLNS_15FloatRoundStyleE2EEES2B_S2G_JEEENS4_5SM1004TMEM4LOAD26SM100_TMEM_LOAD_32dp32b16xENS4_13SM90_TMA_LOADENS1I_INS1J_ILi1ELi4ELi3EEENS1L_ILi16EEENSL_INS5_IJS1N_SP_EEENS5_IJSP_SC_EEEEEEENS4_39AutoVectorizingCopyWithAssumedAlignmentILi128EEENS4_14SM90_TMA_STOREES2Y_S30_S30_EEEvvEEEEvNT_6ParamsE)
        /*0db4*/ 	.short	0x0380
        /*0db6*/ 	.short	0x0c00


	//----- nvinfo : EIATTR_SW_WAR
	.align		4
.L_55:
        /*0db8*/ 	.byte	0x04, 0x36
        /*0dba*/ 	.short	(.L_57 - .L_56)
.L_56:
        /*0dbc*/ 	.word	0x00000008
.L_57:


//--------------------- .nv.callgraph             --------------------------
	.section	.nv.callgraph,"",@"SHT_CUDA_CALLGRAPH"
	.align	4
	.sectionentsize	8
	.align		4
        /*0000*/ 	.word	0x00000000
	.align		4
        /*0004*/ 	.word	0xffffffff
	.align		4
        /*0008*/ 	.word	index@(_ZN7cutlass13device_kernelINS_4gemm6kernel13GemmUniversalIN4cute5tupleIJiiiiEEENS1_10collective13CollectiveMmaINS1_46MainloopSm100TmaUmmaWarpSpecializedBlockScaledILi11ELi2ELi2ENS5_IJNS4_1CILi4EEESB_NSA_ILi1EEEEEEEENS5_IJNSA_ILi128EEESF_SF_EEENS5_IJNS_12float_e2m1_tENS_13float_ue4m3_tEEEENS5_IJNS5_IJlSC_lEEENS4_6LayoutINS5_IJNS5_IJNS5_IJNSA_ILi32EEESB_EEEiEEENS5_IJNS5_IJNSA_ILi16EEESB_EEEiEEENS5_IJSC_iEEEEEENS5_IJSR_NS5_IJNS5_IJNSA_ILi0EEESC_EEENSA_ILi512EEEEEENS5_IJSU_iEEEEEEEEEEESJ_S11_NS4_8TiledMMAINS4_8MMA_AtomIJNS4_17SM100_MMA_MXF4_SSISH_SH_fSI_Li128ELi128ELi16ELNS4_4UMMA5MajorE0ELS16_0ELNS15_7ScaleInE0ELS17_0EEEEEENSL_INS5_IJSC_SC_SC_EEENS5_IJSU_SU_SU_EEEEENS5_IJNS4_10UnderscoreES1D_S1D_EEEEENS5_IJNS4_23SM90_TMA_LOAD_MULTICASTES1G_EEENS5_IJNS4_14ComposedLayoutINS4_7SwizzleILi2ELi4ELi3EEENS4_18smem_ptr_flag_bitsILi4EEENSL_INS5_IJNSA_ILi8EEESF_EEENS5_IJSF_SC_EEEEEEENSL_INS5_IJNS5_IJNS5_IJSN_SC_EEESQ_EEESC_NS5_IJSC_NSA_ILi2EEEEEEEEENS5_IJNS5_IJNS5_IJSQ_SW_EEESV_EEESU_NS5_IJSB_SW_EEEEEEEEEEEvNS4_8identityES1H_S22_vS23_EENS_8epilogue10collective18CollectiveEpilogueINS25_23Sm100TmaWarpSpecializedILi4ELi2ELi16ELb1ELb0EEEJNS5_IJNSA_ILi64EEESF_SF_EEENS5_IJNSL_IS2A_SC_EENSL_INS5_IJSP_S1U_EEENS5_IJSC_S2A_EEEEEEEENS_10bfloat16_tESK_S2H_SK_NS25_6fusion15FusionCallbacksIS29_NS2I_17LinearCombinationIS2H_fS2H_fLNS_15FloatRoundStyleE2EEES2B_S2G_JEEENS4_5SM1004TMEM4LOAD26SM100_TMEM_LOAD_32dp32b16xENS4_13SM90_TMA_LOADENS1I_INS1J_ILi1ELi4ELi3EEENS1L_ILi16EEENSL_INS5_IJS1N_SP_EEENS5_IJSP_SC_EEEEEEENS4_39AutoVectorizingCopyWithAssumedAlignmentILi128EEENS4_14SM90_TMA_STOREES2Y_S30_S30_EEEvvEEEEvNT_6ParamsE)
	.align		4
        /*000c*/ 	.word	index@(__assertfail)
	.align		4
        /*0010*/ 	.word	0x00000000
	.align		4
        /*0014*/ 	.word	0xfffffffe
	.align		4
        /*0018*/ 	.word	0x00000000
	.align		4
        /*001c*/ 	.word	0xfffffffd
	.align		4
        /*0020*/ 	.word	0x00000000
	.align		4
        /*0024*/ 	.word	0xfffffffc


//--------------------- .nv.constant4             --------------------------
	.section	.nv.constant4,"a",@progbits
	.align	8
	.align		8
.nv.constant4:
        /*0000*/ 	.dword	__assertfail
	.align		8
        /*0008*/ 	.dword	__unnamed_1
	.align		8
        /*0010*/ 	.dword	__unnamed_2
	.align		8
        /*0018*/ 	.dword	_ZN40_INTERNAL_76d17ed1_4_k_cu_ca6b59d7_188754cuda3std3__45__cpo5beginE
	.align		8
        /*0020*/ 	.dword	_ZN40_INTERNAL_76d17ed1_4_k_cu_ca6b59d7_188754cuda3std3__45__cpo3endE
	.align		8
        /*0028*/ 	.dword	_ZN40_INTERNAL_76d17ed1_4_k_cu_ca6b59d7_188754cuda3std3__45__cpo6cbeginE
	.align		8
        /*0030*/ 	.dword	_ZN40_INTERNAL_76d17ed1_4_k_cu_ca6b59d7_188754cuda3std3__45__cpo4cendE
	.align		8
        /*0038*/ 	.dword	_ZN40_INTERNAL_76d17ed1_4_k_cu_ca6b59d7_188754cuda3std3__442_GLOBAL__N__76d17ed1_4_k_cu_ca6b59d7_188756ignoreE
	.align		8
        /*0040*/ 	.dword	_ZN40_INTERNAL_76d17ed1_4_k_cu_ca6b59d7_188754cuda3std3__419piecewise_constructE
	.align		8
        /*0048*/ 	.dword	_ZN40_INTERNAL_76d17ed1_4_k_cu_ca6b59d7_188754cuda3std3__48in_placeE
	.align		8
        /*0050*/ 	.dword	_ZN40_INTERNAL_76d17ed1_4_k_cu_ca6b59d7_188754cuda3std6ranges3__45__cpo4swapE
	.align		8
        /*0058*/ 	.dword	_ZN40_INTERNAL_76d17ed1_4_k_cu_ca6b59d7_188754cuda3std6ranges3__45__cpo9iter_moveE
	.align		8
        /*0060*/ 	.dword	_ZN40_INTERNAL_76d17ed1_4_k_cu_ca6b59d7_188754cute7productE
	.align		8
        /*0068*/ 	.dword	_ZN40_INTERNAL_76d17ed1_4_k_cu_ca6b59d7_188754cute1_E
	.align		8
        /*0070*/ 	.dword	$str$25
	.align		8
        /*0078*/ 	.dword	$str$26
	.align		8
        /*0080*/ 	.dword	$str$29
	.align		8
        /*0088*/ 	.dword	$str$30


//--------------------- .text._ZN7cutlass13device_kernelINS_4gemm6kernel13GemmUniversalIN4cute5tupleIJiiiiEEENS1_10collective13CollectiveMmaINS1_46MainloopSm100TmaUmmaWarpSpecializedBlockScaledILi11ELi2ELi2ENS5_IJNS4_1CILi4EEESB_NSA_ILi1EEEEEEEENS5_IJNSA_ILi128EEESF_SF_EEENS5_IJNS_12float_e2m1_tENS_13float_ue4m3_tEEEENS5_IJNS5_IJlSC_lEEENS4_6LayoutINS5_IJNS5_IJNS5_IJNSA_ILi32EEESB_EEEiEEENS5_IJNS5_IJNSA_ILi16EEESB_EEEiEEENS5_IJSC_iEEEEEENS5_IJSR_NS5_IJNS5_IJNSA_ILi0EEESC_EEENSA_ILi512EEEEEENS5_IJSU_iEEEEEEEEEEESJ_S11_NS4_8TiledMMAINS4_8MMA_AtomIJNS4_17SM100_MMA_MXF4_SSISH_SH_fSI_Li128ELi128ELi16ELNS4_4UMMA5MajorE0ELS16_0ELNS15_7ScaleInE0ELS17_0EEEEEENSL_INS5_IJSC_SC_SC_EEENS5_IJSU_SU_SU_EEEEENS5_IJNS4_10UnderscoreES1D_S1D_EEEEENS5_IJNS4_23SM90_TMA_LOAD_MULTICASTES1G_EEENS5_IJNS4_14ComposedLayoutINS4_7SwizzleILi2ELi4ELi3EEENS4_18smem_ptr_flag_bitsILi4EEENSL_INS5_IJNSA_ILi8EEESF_EEENS5_IJSF_SC_EEEEEEENSL_INS5_IJNS5_IJNS5_IJSN_SC_EEESQ_EEESC_NS5_IJSC_NSA_ILi2EEEEEEEEENS5_IJNS5_IJNS5_IJSQ_SW_EEESV_EEESU_NS5_IJSB_SW_EEEEEEEEEEEvNS4_8identityES1H_S22_vS23_EENS_8epilogue10collective18CollectiveEpilogueINS25_23Sm100TmaWarpSpecializedILi4ELi2ELi16ELb1ELb0EEEJNS5_IJNSA_ILi64EEESF_SF_EEENS5_IJNSL_IS2A_SC_EENSL_INS5_IJSP_S1U_EEENS5_IJSC_S2A_EEEEEEEENS_10bfloat16_tESK_S2H_SK_NS25_6fusion15FusionCallbacksIS29_NS2I_17LinearCombinationIS2H_fS2H_fLNS_15FloatRoundStyleE2EEES2B_S2G_JEEENS4_5SM1004TMEM4LOAD26SM100_TMEM_LOAD_32dp32b16xENS4_13SM90_TMA_LOADENS1I_INS1J_ILi1ELi4ELi3EEENS1L_ILi16EEENSL_INS5_IJS1N_SP_EEENS5_IJSP_SC_EEEEEEENS4_39AutoVectorizingCopyWithAssumedAlignmentILi128EEENS4_14SM90_TMA_STOREES2Y_S30_S30_EEEvvEEEEvNT_6ParamsE --------------------------
	.section	.text._ZN7cutlass13device_kernelINS_4gemm6kernel13GemmUniversalIN4cute5tupleIJiiiiEEENS1_10collective13CollectiveMmaINS1_46MainloopSm100TmaUmmaWarpSpecializedBlockScaledILi11ELi2ELi2ENS5_IJNS4_1CILi4EEESB_NSA_ILi1EEEEEEEENS5_IJNSA_ILi128EEESF_SF_EEENS5_IJNS_12float_e2m1_tENS_13float_ue4m3_tEEEENS5_IJNS5_IJlSC_lEEENS4_6LayoutINS5_IJNS5_IJNS5_IJNSA_ILi32EEESB_EEEiEEENS5_IJNS5_IJNSA_ILi16EEESB_EEEiEEENS5_IJSC_iEEEEEENS5_IJSR_NS5_IJNS5_IJNSA_ILi0EEESC_EEENSA_ILi512EEEEEENS5_IJSU_iEEEEEEEEEEESJ_S11_NS4_8TiledMMAINS4_8MMA_AtomIJNS4_17SM100_MMA_MXF4_SSISH_SH_fSI_Li128ELi128ELi16ELNS4_4UMMA5MajorE0ELS16_0ELNS15_7ScaleInE0ELS17_0EEEEEENSL_INS5_IJSC_SC_SC_EEENS5_IJSU_SU_SU_EEEEENS5_IJNS4_10UnderscoreES1D_S1D_EEEEENS5_IJNS4_23SM90_TMA_LOAD_MULTICASTES1G_EEENS5_IJNS4_14ComposedLayoutINS4_7SwizzleILi2ELi4ELi3EEENS4_18smem_ptr_flag_bitsILi4EEENSL_INS5_IJNSA_ILi8EEESF_EEENS5_IJSF_SC_EEEEEEENSL_INS5_IJNS5_IJNS5_IJSN_SC_EEESQ_EEESC_NS5_IJSC_NSA_ILi2EEEEEEEEENS5_IJNS5_IJNS5_IJSQ_SW_EEESV_EEESU_NS5_IJSB_SW_EEEEEEEEEEEvNS4_8identityES1H_S22_vS23_EENS_8epilogue10collective18CollectiveEpilogueINS25_23Sm100TmaWarpSpecializedILi4ELi2ELi16ELb1ELb0EEEJNS5_IJNSA_ILi64EEESF_SF_EEENS5_IJNSL_IS2A_SC_EENSL_INS5_IJSP_S1U_EEENS5_IJSC_S2A_EEEEEEEENS_10bfloat16_tESK_S2H_SK_NS25_6fusion15FusionCallbacksIS29_NS2I_17LinearCombinationIS2H_fS2H_fLNS_15FloatRoundStyleE2EEES2B_S2G_JEEENS4_5SM1004TMEM4LOAD26SM100_TMEM_LOAD_32dp32b16xENS4_13SM90_TMA_LOADENS1I_INS1J_ILi1ELi4ELi3EEENS1L_ILi16EEENSL_INS5_IJS1N_SP_EEENS5_IJSP_SC_EEEEEEENS4_39AutoVectorizingCopyWithAssumedAlignmentILi128EEENS4_14SM90_TMA_STOREES2Y_S30_S30_EEEvvEEEEvNT_6ParamsE,"ax",@progbits
	.align	128
.text._ZN7cutlass13device_kernelINS_4gemm6kernel13GemmUniversalIN4cute5tupleIJiiiiEEENS1_10collective13CollectiveMmaINS1_46MainloopSm100TmaUmmaWarpSpecializedBlockScaledILi11ELi2ELi2ENS5_IJNS4_1CILi4EEESB_NSA_ILi1EEEEEEEENS5_IJNSA_ILi128EEESF_SF_EEENS5_IJNS_12float_e2m1_tENS_13float_ue4m3_tEEEENS5_IJNS5_IJlSC_lEEENS4_6LayoutINS5_IJNS5_IJNS5_IJNSA_ILi32EEESB_EEEiEEENS5_IJNS5_IJNSA_ILi16EEESB_EEEiEEENS5_IJSC_iEEEEEENS5_IJSR_NS5_IJNS5_IJNSA_ILi0EEESC_EEENSA_ILi512EEEEEENS5_IJSU_iEEEEEEEEEEESJ_S11_NS4_8TiledMMAINS4_8MMA_AtomIJNS4_17SM100_MMA_MXF4_SSISH_SH_fSI_Li128ELi128ELi16ELNS4_4UMMA5MajorE0ELS16_0ELNS15_7ScaleInE0ELS17_0EEEEEENSL_INS5_IJSC_SC_SC_EEENS5_IJSU_SU_SU_EEEEENS5_IJNS4_10UnderscoreES1D_S1D_EEEEENS5_IJNS4_23SM90_TMA_LOAD_MULTICASTES1G_EEENS5_IJNS4_14ComposedLayoutINS4_7SwizzleILi2ELi4ELi3EEENS4_18smem_ptr_flag_bitsILi4EEENSL_INS5_IJNSA_ILi8EEESF_EEENS5_IJSF_SC_EEEEEEENSL_INS5_IJNS5_IJNS5_IJSN_SC_EEESQ_EEESC_NS5_IJSC_NSA_ILi2EEEEEEEEENS5_IJNS5_IJNS5_IJSQ_SW_EEESV_EEESU_NS5_IJSB_SW_EEEEEEEEEEEvNS4_8identityES1H_S22_vS23_EENS_8epilogue10collective18CollectiveEpilogueINS25_23Sm100TmaWarpSpecializedILi4ELi2ELi16ELb1ELb0EEEJNS5_IJNSA_ILi64EEESF_SF_EEENS5_IJNSL_IS2A_SC_EENSL_INS5_IJSP_S1U_EEENS5_IJSC_S2A_EEEEEEEENS_10bfloat16_tESK_S2H_SK_NS25_6fusion15FusionCallbacksIS29_NS2I_17LinearCombinationIS2H_fS2H_fLNS_15FloatRoundStyleE2EEES2B_S2G_JEEENS4_5SM1004TMEM4LOAD26SM100_TMEM_LOAD_32dp32b16xENS4_13SM90_TMA_LOADENS1I_INS1J_ILi1ELi4ELi3EEENS1L_ILi16EEENSL_INS5_IJS1N_SP_EEENS5_IJSP_SC_EEEEEEENS4_39AutoVectorizingCopyWithAssumedAlignmentILi128EEENS4_14SM90_TMA_STOREES2Y_S30_S30_EEEvvEEEEvNT_6ParamsE:
        .type           _ZN7cutlass13device_kernelINS_4gemm6kernel13GemmUniversalIN4cute5tupleIJiiiiEEENS1_10collective13CollectiveMmaINS1_46MainloopSm100TmaUmmaWarpSpecializedBlockScaledILi11ELi2ELi2ENS5_IJNS4_1CILi4EEESB_NSA_ILi1EEEEEEEENS5_IJNSA_ILi128EEESF_SF_EEENS5_IJNS_12float_e2m1_tENS_13float_ue4m3_tEEEENS5_IJNS5_IJlSC_lEEENS4_6LayoutINS5_IJNS5_IJNS5_IJNSA_ILi32EEESB_EEEiEEENS5_IJNS5_IJNSA_ILi16EEESB_EEEiEEENS5_IJSC_iEEEEEENS5_IJSR_NS5_IJNS5_IJNSA_ILi0EEESC_EEENSA_ILi512EEEEEENS5_IJSU_iEEEEEEEEEEESJ_S11_NS4_8TiledMMAINS4_8MMA_AtomIJNS4_17SM100_MMA_MXF4_SSISH_SH_fSI_Li128ELi128ELi16ELNS4_4UMMA5MajorE0ELS16_0ELNS15_7ScaleInE0ELS17_0EEEEEENSL_INS5_IJSC_SC_SC_EEENS5_IJSU_SU_SU_EEEEENS5_IJNS4_10UnderscoreES1D_S1D_EEEEENS5_IJNS4_23SM90_TMA_LOAD_MULTICASTES1G_EEENS5_IJNS4_14ComposedLayoutINS4_7SwizzleILi2ELi4ELi3EEENS4_18smem_ptr_flag_bitsILi4EEENSL_INS5_IJNSA_ILi8EEESF_EEENS5_IJSF_SC_EEEEEEENSL_INS5_IJNS5_IJNS5_IJSN_SC_EEESQ_EEESC_NS5_IJSC_NSA_ILi2EEEEEEEEENS5_IJNS5_IJNS5_IJSQ_SW_EEESV_EEESU_NS5_IJSB_SW_EEEEEEEEEEEvNS4_8identityES1H_S22_vS23_EENS_8epilogue10collective18CollectiveEpilogueINS25_23Sm100TmaWarpSpecializedILi4ELi2ELi16ELb1ELb0EEEJNS5_IJNSA_ILi64EEESF_SF_EEENS5_IJNSL_IS2A_SC_EENSL_INS5_IJSP_S1U_EEENS5_IJSC_S2A_EEEEEEEENS_10bfloat16_tESK_S2H_SK_NS25_6fusion15FusionCallbacksIS29_NS2I_17LinearCombinationIS2H_fS2H_fLNS_15FloatRoundStyleE2EEES2B_S2G_JEEENS4_5SM1004TMEM4LOAD26SM100_TMEM_LOAD_32dp32b16xENS4_13SM90_TMA_LOADENS1I_INS1J_ILi1ELi4ELi3EEENS1L_ILi16EEENSL_INS5_IJS1N_SP_EEENS5_IJSP_SC_EEEEEEENS4_39AutoVectorizingCopyWithAssumedAlignmentILi128EEENS4_14SM90_TMA_STOREES2Y_S30_S30_EEEvvEEEEvNT_6ParamsE,@function
        .size           _ZN7cutlass13device_kernelINS_4gemm6kernel13GemmUniversalIN4cute5tupleIJiiiiEEENS1_10collective13CollectiveMmaINS1_46MainloopSm100TmaUmmaWarpSpecializedBlockScaledILi11ELi2ELi2ENS5_IJNS4_1CILi4EEESB_NSA_ILi1EEEEEEEENS5_IJNSA_ILi128EEESF_SF_EEENS5_IJNS_12float_e2m1_tENS_13float_ue4m3_tEEEENS5_IJNS5_IJlSC_lEEENS4_6LayoutINS5_IJNS5_IJNS5_IJNSA_ILi32EEESB_EEEiEEENS5_IJNS5_IJNSA_ILi16EEESB_EEEiEEENS5_IJSC_iEEEEEENS5_IJSR_NS5_IJNS5_IJNSA_ILi0EEESC_EEENSA_ILi512EEEEEENS5_IJSU_iEEEEEEEEEEESJ_S11_NS4_8TiledMMAINS4_8MMA_AtomIJNS4_17SM100_MMA_MXF4_SSISH_SH_fSI_Li128ELi128ELi16ELNS4_4UMMA5MajorE0ELS16_0ELNS15_7ScaleInE0ELS17_0EEEEEENSL_INS5_IJSC_SC_SC_EEENS5_IJSU_SU_SU_EEEEENS5_IJNS4_10UnderscoreES1D_S1D_EEEEENS5_IJNS4_23SM90_TMA_LOAD_MULTICASTES1G_EEENS5_IJNS4_14ComposedLayoutINS4_7SwizzleILi2ELi4ELi3EEENS4_18smem_ptr_flag_bitsILi4EEENSL_INS5_IJNSA_ILi8EEESF_EEENS5_IJSF_SC_EEEEEEENSL_INS5_IJNS5_IJNS5_IJSN_SC_EEESQ_EEESC_NS5_IJSC_NSA_ILi2EEEEEEEEENS5_IJNS5_IJNS5_IJSQ_SW_EEESV_EEESU_NS5_IJSB_SW_EEEEEEEEEEEvNS4_8identityES1H_S22_vS23_EENS_8epilogue10collective18CollectiveEpilogueINS25_23Sm100TmaWarpSpecializedILi4ELi2ELi16ELb1ELb0EEEJNS5_IJNSA_ILi64EEESF_SF_EEENS5_IJNSL_IS2A_SC_EENSL_INS5_IJSP_S1U_EEENS5_IJSC_S2A_EEEEEEEENS_10bfloat16_tESK_S2H_SK_NS25_6fusion15FusionCallbacksIS29_NS2I_17LinearCombinationIS2H_fS2H_fLNS_15FloatRoundStyleE2EEES2B_S2G_JEEENS4_5SM1004TMEM4LOAD26SM100_TMEM_LOAD_32dp32b16xENS4_13SM90_TMA_LOADENS1I_INS1J_ILi1ELi4ELi3EEENS1L_ILi16EEENSL_INS5_IJS1N_SP_EEENS5_IJSP_SC_EEEEEEENS4_39AutoVectorizingCopyWithAssumedAlignmentILi128EEENS4_14SM90_TMA_STOREES2Y_S30_S30_EEEvvEEEEvNT_6ParamsE,(.L_x_263 - _ZN7cutlass13device_kernelINS_4gemm6kernel13GemmUniversalIN4cute5tupleIJiiiiEEENS1_10collective13CollectiveMmaINS1_46MainloopSm100TmaUmmaWarpSpecializedBlockScaledILi11ELi2ELi2ENS5_IJNS4_1CILi4EEESB_NSA_ILi1EEEEEEEENS5_IJNSA_ILi128EEESF_SF_EEENS5_IJNS_12float_e2m1_tENS_13float_ue4m3_tEEEENS5_IJNS5_IJlSC_lEEENS4_6LayoutINS5_IJNS5_IJNS5_IJNSA_ILi32EEESB_EEEiEEENS5_IJNS5_IJNSA_ILi16EEESB_EEEiEEENS5_IJSC_iEEEEEENS5_IJSR_NS5_IJNS5_IJNSA_ILi0EEESC_EEENSA_ILi512EEEEEENS5_IJSU_iEEEEEEEEEEESJ_S11_NS4_8TiledMMAINS4_8MMA_AtomIJNS4_17SM100_MMA_MXF4_SSISH_SH_fSI_Li128ELi128ELi16ELNS4_4UMMA5MajorE0ELS16_0ELNS15_7ScaleInE0ELS17_0EEEEEENSL_INS5_IJSC_SC_SC_EEENS5_IJSU_SU_SU_EEEEENS5_IJNS4_10UnderscoreES1D_S1D_EEEEENS5_IJNS4_23SM90_TMA_LOAD_MULTICASTES1G_EEENS5_IJNS4_14ComposedLayoutINS4_7SwizzleILi2ELi4ELi3EEENS4_18smem_ptr_flag_bitsILi4EEENSL_INS5_IJNSA_ILi8EEESF_EEENS5_IJSF_SC_EEEEEEENSL_INS5_IJNS5_IJNS5_IJSN_SC_EEESQ_EEESC_NS5_IJSC_NSA_ILi2EEEEEEEEENS5_IJNS5_IJNS5_IJSQ_SW_EEESV_EEESU_NS5_IJSB_SW_EEEEEEEEEEEvNS4_8identityES1H_S22_vS23_EENS_8epilogue10collective18CollectiveEpilogueINS25_23Sm100TmaWarpSpecializedILi4ELi2ELi16ELb1ELb0EEEJNS5_IJNSA_ILi64EEESF_SF_EEENS5_IJNSL_IS2A_SC_EENSL_INS5_IJSP_S1U_EEENS5_IJSC_S2A_EEEEEEEENS_10bfloat16_tESK_S2H_SK_NS25_6fusion15FusionCallbacksIS29_NS2I_17LinearCombinationIS2H_fS2H_fLNS_15FloatRoundStyleE2EEES2B_S2G_JEEENS4_5SM1004TMEM4LOAD26SM100_TMEM_LOAD_32dp32b16xENS4_13SM90_TMA_LOADENS1I_INS1J_ILi1ELi4ELi3EEENS1L_ILi16EEENSL_INS5_IJS1N_SP_EEENS5_IJSP_SC_EEEEEEENS4_39AutoVectorizingCopyWithAssumedAlignmentILi128EEENS4_14SM90_TMA_STOREES2Y_S30_S30_EEEvvEEEEvNT_6ParamsE)
        .other          _ZN7cutlass13device_kernelINS_4gemm6kernel13GemmUniversalIN4cute5tupleIJiiiiEEENS1_10collective13CollectiveMmaINS1_46MainloopSm100TmaUmmaWarpSpecializedBlockScaledILi11ELi2ELi2ENS5_IJNS4_1CILi4EEESB_NSA_ILi1EEEEEEEENS5_IJNSA_ILi128EEESF_SF_EEENS5_IJNS_12float_e2m1_tENS_13float_ue4m3_tEEEENS5_IJNS5_IJlSC_lEEENS4_6LayoutINS5_IJNS5_IJNS5_IJNSA_ILi32EEESB_EEEiEEENS5_IJNS5_IJNSA_ILi16EEESB_EEEiEEENS5_IJSC_iEEEEEENS5_IJSR_NS5_IJNS5_IJNSA_ILi0EEESC_EEENSA_ILi512EEEEEENS5_IJSU_iEEEEEEEEEEESJ_S11_NS4_8TiledMMAINS4_8MMA_AtomIJNS4_17SM100_MMA_MXF4_SSISH_SH_fSI_Li128ELi128ELi16ELNS4_4UMMA5MajorE0ELS16_0ELNS15_7ScaleInE0ELS17_0EEEEEENSL_INS5_IJSC_SC_SC_EEENS5_IJSU_SU_SU_EEEEENS5_IJNS4_10UnderscoreES1D_S1D_EEEEENS5_IJNS4_23SM90_TMA_LOAD_MULTICASTES1G_EEENS5_IJNS4_14ComposedLayoutINS4_7SwizzleILi2ELi4ELi3EEENS4_18smem_ptr_flag_bitsILi4EEENSL_INS5_IJNSA_ILi8EEESF_EEENS5_IJSF_SC_EEEEEEENSL_INS5_IJNS5_IJNS5_IJSN_SC_EEESQ_EEESC_NS5_IJSC_NSA_ILi2EEEEEEEEENS5_IJNS5_IJNS5_IJSQ_SW_EEESV_EEESU_NS5_IJSB_SW_EEEEEEEEEEEvNS4_8identityES1H_S22_vS23_EENS_8epilogue10collective18CollectiveEpilogueINS25_23Sm100TmaWarpSpecializedILi4ELi2ELi16ELb1ELb0EEEJNS5_IJNSA_ILi64EEESF_SF_EEENS5_IJNSL_IS2A_SC_EENSL_INS5_IJSP_S1U_EEENS5_IJSC_S2A_EEEEEEEENS_10bfloat16_tESK_S2H_SK_NS25_6fusion15FusionCallbacksIS29_NS2I_17LinearCombinationIS2H_fS2H_fLNS_15FloatRoundStyleE2EEES2B_S2G_JEEENS4_5SM1004TMEM4LOAD26SM100_TMEM_LOAD_32dp32b16xENS4_13SM90_TMA_LOADENS1I_INS1J_ILi1ELi4ELi3EEENS1L_ILi16EEENSL_INS5_IJS1N_SP_EEENS5_IJSP_SC_EEEEEEENS4_39AutoVectorizingCopyWithAssumedAlignmentILi128EEENS4_14SM90_TMA_STOREES2Y_S30_S30_EEEvvEEEEvNT_6ParamsE,@"STO_CUDA_ENTRY STV_DEFAULT"
_ZN7cutlass13device_kernelINS_4gemm6kernel13GemmUniversalIN4cute5tupleIJiiiiEEENS1_10collective13CollectiveMmaINS1_46MainloopSm100TmaUmmaWarpSpecializedBlockScaledILi11ELi2ELi2ENS5_IJNS4_1CILi4EEESB_NSA_ILi1EEEEEEEENS5_IJNSA_ILi128EEESF_SF_EEENS5_IJNS_12float_e2m1_tENS_13float_ue4m3_tEEEENS5_IJNS5_IJlSC_lEEENS4_6LayoutINS5_IJNS5_IJNS5_IJNSA_ILi32EEESB_EEEiEEENS5_IJNS5_IJNSA_ILi16EEESB_EEEiEEENS5_IJSC_iEEEEEENS5_IJSR_NS5_IJNS5_IJNSA_ILi0EEESC_EEENSA_ILi512EEEEEENS5_IJSU_iEEEEEEEEEEESJ_S11_NS4_8TiledMMAINS4_8MMA_AtomIJNS4_17SM100_MMA_MXF4_SSISH_SH_fSI_Li128ELi128ELi16ELNS4_4UMMA5MajorE0ELS16_0ELNS15_7ScaleInE0ELS17_0EEEEEENSL_INS5_IJSC_SC_SC_EEENS5_IJSU_SU_SU_EEEEENS5_IJNS4_10UnderscoreES1D_S1D_EEEEENS5_IJNS4_23SM90_TMA_LOAD_MULTICASTES1G_EEENS5_IJNS4_14ComposedLayoutINS4_7SwizzleILi2ELi4ELi3EEENS4_18smem_ptr_flag_bitsILi4EEENSL_INS5_IJNSA_ILi8EEESF_EEENS5_IJSF_SC_EEEEEEENSL_INS5_IJNS5_IJNS5_IJSN_SC_EEESQ_EEESC_NS5_IJSC_NSA_ILi2EEEEEEEEENS5_IJNS5_IJNS5_IJSQ_SW_EEESV_EEESU_NS5_IJSB_SW_EEEEEEEEEEEvNS4_8identityES1H_S22_vS23_EENS_8epilogue10collective18CollectiveEpilogueINS25_23Sm100TmaWarpSpecializedILi4ELi2ELi16ELb1ELb0EEEJNS5_IJNSA_ILi64EEESF_SF_EEENS5_IJNSL_IS2A_SC_EENSL_INS5_IJSP_S1U_EEENS5_IJSC_S2A_EEEEEEEENS_10bfloat16_tESK_S2H_SK_NS25_6fusion15FusionCallbacksIS29_NS2I_17LinearCombinationIS2H_fS2H_fLNS_15FloatRoundStyleE2EEES2B_S2G_JEEENS4_5SM1004TMEM4LOAD26SM100_TMEM_LOAD_32dp32b16xENS4_13SM90_TMA_LOADENS1I_INS1J_ILi1ELi4ELi3EEENS1L_ILi16EEENSL_INS5_IJS1N_SP_EEENS5_IJSP_SC_EEEEEEENS4_39AutoVectorizingCopyWithAssumedAlignmentILi128EEENS4_14SM90_TMA_STOREES2Y_S30_S30_EEEvvEEEEvNT_6ParamsE:
[----:B------:R-:W1:Y:S01]  /*0000*/  LDC R1, c[0x0][0x37c] ;  /* 0x0000df00ff017b82 */ /* 0x000e620000000800 */
[----:B------:R-:W2:Y:S01]  /*0010*/  S2R R0, SR_TID.X ;  /* 0x0000000000007919 */ /* 0x000ea20000002100 */
[----:B------:R-:W3:Y:S01]  /*0020*/  LDCU.64 UR6, c[0x0][0xc90] ;  /* 0x00019200ff0677ac */ /* 0x000ee20008000a00 */
[----:B------:R-:W-:Y:S01]  /*0030*/  PRMT R90, RZ, 0x7610, R90 ;  /* 0x00007610ff5a7816 */ /* 0x000fe2000000005a */
[----:B------:R-:W4:Y:S01]  /*0040*/  LDCU.64 UR46, c[0x0][0x358] ;  /* 0x00006b00ff2e77ac */ /* 0x000f220008000a00 */
[----:B------:R-:W-:Y:S02]  /*0050*/  ELECT P5, URZ, PT ;  /* 0x0000000000ff782f */ /* 0x000fe400038a0000 */
[----:B---3--:R-:W-:-:S04]  /*0060*/  ISETP.NE.U32.AND P0, PT, RZ, UR6, PT ;  /* 0x00000006ff007c0c */ /* 0x008fc8000bf05070 */
[----:B------:R-:W-:Y:S02]  /*0070*/  ISETP.NE.AND.EX P1, PT, RZ, UR7, PT, P0 ;  /* 0x00000007ff007c0c */ /* 0x000fe4000bf25300 */
[----:B--2---:R-:W-:-:S05]  /*0080*/  SHF.R.U32.HI R103, RZ, 0x5, R0 ;  /* 0x00000005ff677819 */ /* 0x004fca0000011600 */
[----:B------:R-:W2:Y:S02]  /*0090*/  SHFL.IDX PT, R2, R103, RZ, 0x1f ;  /* 0x00001fff67027589 */ /* 0x000ea400000e0000 */
[----:B--2---:R-:W-:-:S04]  /*00a0*/  R2UR UR11, R2 ;  /* 0x00000000020b72ca */ /* 0x004fc800000e0000 */
[----:B-1--4-:R-:W-:Y:S05]  /*00b0*/  @P1 BRA `(.L_x_0) ;  /* 0x00000000002c1947 */ /* 0x012fea0003800000 */
[----:B------:R-:W1:Y:S02]  /*00c0*/  LDCU.64 UR4, c[0x0][0xc88] ;  /* 0x00019100ff0477ac */ /* 0x000e640008000a00 */
[----:B-1----:R-:W-:-:S04]  /*00d0*/  UISETP.NE.U32.AND UP0, UPT, UR4, URZ, UPT ;  /* 0x000000ff0400728c */ /* 0x002fc8000bf05070 */
[----:B------:R-:W-:-:S09]  /*00e0*/  UISETP.NE.AND.EX UP0, UPT, UR5, URZ, UPT, UP0 ;  /* 0x000000ff0500728c */ /* 0x000fd2000bf05300 */
[----:B------:R-:W-:Y:S05]  /*00f0*/  BRA.U !UP0, `(.L_x_1) ;  /* 0x0000000108107547 */ /* 0x000fea000b800000 */
[----:B------:R-:W1:Y:S02]  /*0100*/  LDC.64 R2, c[0x0][0xc88] ;  /* 0x00032200ff027b82 */ /* 0x000e640000000a00 */
[----:B-1----:R1:W5:Y:S01]  /*0110*/  LDG.E R53, desc[UR46][R2.64] ;  /* 0x0000002e02357981 */ /* 0x002362000c1e1900 */
[----:B------:R-:W-:Y:S01]  /*0120*/  HFMA2 R90, -RZ, RZ, 0, 5.9604644775390625e-08 ;  /* 0x00000001ff5a7431 */ /* 0x000fe200000001ff */
[----:B------:R-:W-:Y:S05]  /*0130*/  BRA `(.L_x_0) ;  /* 0x00000000000c7947 */ /* 0x000fea0003800000 */
.L_x_1:
[----:B------:R-:W1:Y:S01]  /*0140*/  LDCU UR4, c[0x0][0xc80] ;  /* 0x00019000ff0477ac */ /* 0x000e620008000800 */
[----:B------:R-:W-:Y:S01]  /*0150*/  HFMA2 R90, -RZ, RZ, 0, 5.9604644775390625e-08 ;  /* 0x00000001ff5a7431 */ /* 0x000fe200000001ff */
[----:B-1----:R-:W-:-:S07]  /*0160*/  MOV R53, UR4 ;  /* 0x0000000400357c02 */ /* 0x002fce0008000f00 */
.L_x_0:
[----:B------:R-:W2:Y:S02]  /*0170*/  LDCU.64 UR4, c[0x0][0xcb0] ;  /* 0x00019600ff0477ac */ /* 0x000ea40008000a00 */
[----:B--2---:R-:W-:-:S04]  /*0180*/  UISETP.NE.U32.AND UP0, UPT, UR4, URZ, UPT ;  /* 0x000000ff0400728c */ /* 0x004fc8000bf05070 */
[----:B------:R-:W-:-:S09]  /*0190*/  UISETP.NE.AND.EX UP0, UPT, UR5, URZ, UPT, UP0 ;  /* 0x000000ff0500728c */ /* 0x000fd2000bf05300 */
[----:B------:R-:W-:Y:S05]  /*01a0*/  BRA.U UP0, `(.L_x_2) ;  /* 0x0000000100247547 */ /* 0x000fea000b800000 */
[----:B------:R-:W2:Y:S02]  /*01b0*/  LDCU.64 UR4, c[0x0][0xca8] ;  /* 0x00019500ff0477ac */ /* 0x000ea40008000a00 */
[----:B--2---:R-:W-:-:S04]  /*01c0*/  UISETP.NE.U32.AND UP0, UPT, UR4, URZ, UPT ;  /* 0x000000ff0400728c */ /* 0x004fc8000bf05070 */
[----:B------:R-:W-:-:S09]  /*01d0*/  UISETP.NE.AND.EX UP0, UPT, UR5, URZ, UPT, UP0 ;  /* 0x000000ff0500728c */ /* 0x000fd2000bf05300 */
[----:B------:R-:W-:Y:S05]  /*01e0*/  BRA.U !UP0, `(.L_x_3) ;  /* 0x00000001080c7547 */ /* 0x000fea000b800000 */
[----:B-1----:R-:W1:Y:S02]  /*01f0*/  LDC.64 R2, c[0x0][0xca8] ;  /* 0x00032a00ff027b82 */ /* 0x002e640000000a00 */
[----:B-1----:R2:W5:Y:S01]  /*0200*/  LDG.E R52, desc[UR46][R2.64] ;  /* 0x0000002e02347981 */ /* 0x002562000c1e1900 */
[----:B------:R-:W-:Y:S05]  /*0210*/  BRA `(.L_x_2) ;  /* 0x0000000000087947 */ /* 0x000fea0003800000 */
.L_x_3:
[----:B------:R-:W2:Y:S02]  /*0220*/  LDCU UR4, c[0x0][0xca0] ;  /* 0x00019400ff0477ac */ /* 0x000ea40008000800 */
[----:B--2---:R-:W-:Y:S02]  /*0230*/  MOV R52, UR4 ;  /* 0x0000000400347c02 */ /* 0x004fe40008000f00 */
.L_x_2:
[----:B-12---:R-:W-:Y:S01]  /*0240*/  IMAD.U32 R2, RZ, RZ, UR11 ;  /* 0x0000000bff027e24 */ /* 0x006fe2000f8e00ff */
[----:B------:R-:W-:Y:S04]  /*0250*/  BSSY.RECONVERGENT B0, `(.L_x_4) ;  /* 0x0000012000007945 */ /* 0x000fe80003800200 */
[C---:B------:R-:W-:Y:S02]  /*0260*/  ISETP.NE.OR P2, PT, R2.reuse, 0x1, !P5 ;  /* 0x000000010200780c */ /* 0x040fe40006f45670 */
[----:B------:R-:W-:-:S11]  /*0270*/  ISETP.NE.OR P1, PT, R2, 0x3, !P5 ;  /* 0x000000030200780c */ /* 0x000fd60006f25670 */
[----:B------:R-:W-:Y:S05]  /*0280*/  @P2 BRA `(.L_x_5) ;  /* 0x0000000000382947 */ /* 0x000fea0003800000 */
[----:B------:R-:W1:Y:S02]  /*0290*/  LDCU.64 UR4, c[0x0][0x348] ;  /* 0x00006900ff0477ac */ /* 0x000e640008000a00 */
[----:B-1----:R-:W-:Y:S02]  /*02a0*/  UIADD3 UR14, UP3, UPT, UR4, 0x80, URZ ;  /* 0x00000080040e7890 */ /* 0x002fe4000ff7e0ff */
[----:B------:R-:W-:Y:S02]  /*02b0*/  UIADD3 UR12, UP2, UPT, UR4, 0x180, URZ ;  /* 0x00000180040c7890 */ /* 0x000fe4000ff5e0ff */
[----:B------:R-:W-:Y:S02]  /*02c0*/  UIADD3 UR8, UP1, UPT, UR4, 0x280, URZ ;  /* 0x0000028004087890 */ /* 0x000fe4000ff3e0ff */
[----:B------:R-:W-:Y:S02]  /*02d0*/  UIADD3 UR4, UP0, UPT, UR4, 0x380, URZ ;  /* 0x0000038004047890 */ /* 0x000fe4000ff1e0ff */
[----:B------:R-:W-:-:S02]  /*02e0*/  UIADD3.X UR15, UPT, UPT, URZ, UR5, URZ, UP3, !UPT ;  /* 0x00000005ff0f7290 */ /* 0x000fc40009ffe4ff */
[----:B------:R-:W-:Y:S02]  /*02f0*/  UIADD3.X UR13, UPT, UPT, URZ, UR5, URZ, UP2, !UPT ;  /* 0x00000005ff0d7290 */ /* 0x000fe400097fe4ff */
[----:B------:R-:W-:Y:S02]  /*0300*/  UIADD3.X UR9, UPT, UPT, URZ, UR5, URZ, UP1, !UPT ;  /* 0x00000005ff097290 */ /* 0x000fe40008ffe4ff */
[----:B------:R-:W-:-:S03]  /*0310*/  UIADD3.X UR5, UPT, UPT, URZ, UR5, URZ, UP0, !UPT ;  /* 0x00000005ff057290 */ /* 0x000fc600087fe4ff */
[----:B------:R1:W-:Y:S02]  /*0320*/  UTMACCTL.PF [UR14] ;  /* 0x000000000e0079b9 */ /* 0x0003e40008040000 */
[----:B------:R1:W-:Y:S02]  /*0330*/  UTMACCTL.PF [UR12] ;  /* 0x000000000c0079b9 */ /* 0x0003e40008040000 */
[----:B------:R1:W-:Y:S02]  /*0340*/  UTMACCTL.PF [UR8] ;  /* 0x00000000080079b9 */ /* 0x0003e40008040000 */
[----:B------:R1:W-:Y:S02]  /*0350*/  UTMACCTL.PF [UR4] ;  /* 0x00000000040079b9 */ /* 0x0003e40008040000 */
[----:B-1----:R-:W-:Y:S01]  /*0360*/  NOP ;  /* 0x0000000000007918 */ /* 0x002fe20000000000 */
.L_x_5:
[----:B------:R-:W-:Y:S05]  /*0370*/  BSYNC.RECONVERGENT B0 ;  /* 0x0000000000007941 */ /* 0x000fea0003800200 */
.L_x_4:
[----:B------:R-:W-:Y:S04]  /*0380*/  BSSY.RECONVERGENT B0, `(.L_x_6) ;  /* 0x000000a000007945 */ /* 0x000fe80003800200 */
[----:B------:R-:W-:Y:S05]  /*0390*/  @P1 BRA `(.L_x_7) ;  /* 0x0000000000201947 */ /* 0x000fea0003800000 */
[----:B------:R-:W1:Y:S02]  /*03a0*/  LDCU.64 UR4, c[0x0][0x348] ;  /* 0x00006900ff0477ac */ /* 0x000e640008000a00 */
[----:B-1----:R-:W-:Y:S02]  /*03b0*/  UIADD3 UR8, UP1, UPT, UR4, 0x980, URZ ;  /* 0x0000098004087890 */ /* 0x002fe4000ff3e0ff */
[----:B------:R-:W-:Y:S02]  /*03c0*/  UIADD3 UR4, UP0, UPT, UR4, 0xa80, URZ ;  /* 0x00000a8004047890 */ /* 0x000fe4000ff1e0ff */
[----:B------:R-:W-:Y:S02]  /*03d0*/  UIADD3.X UR9, UPT, UPT, URZ, UR5, URZ, UP1, !UPT ;  /* 0x00000005ff097290 */ /* 0x000fe40008ffe4ff */
[----:B------:R-:W-:-:S07]  /*03e0*/  UIADD3.X UR5, UPT, UPT, URZ, UR5, URZ, UP0, !UPT ;  /* 0x00000005ff057290 */ /* 0x000fce00087fe4ff */
[----:B------:R1:W-:Y:S02]  /*03f0*/  UTMACCTL.PF [UR8] ;  /* 0x00000000080079b9 */ /* 0x0003e40008040000 */
[----:B------:R1:W-:Y:S02]  /*0400*/  UTMACCTL.PF [UR4] ;  /* 0x00000000040079b9 */ /* 0x0003e40008040000 */
[----:B-1----:R-:W-:Y:S01]  /*0410*/  NOP ;  /* 0x0000000000007918 */ /* 0x002fe20000000000 */
.L_x_7:
[----:B------:R-:W-:Y:S05]  /*0420*/  BSYNC.RECONVERGENT B0 ;  /* 0x0000000000007941 */ /* 0x000fea0003800200 */
.L_x_6:
[----:B------:R-:W1:Y:S01]  /*0430*/  LDCU.64 UR4, c[0x0][0xc88] ;  /* 0x00019100ff0477ac */ /* 0x000e620008000a00 */
[----:B------:R-:W-:Y:S01]  /*0440*/  ISETP.NE.AND.EX P0, PT, RZ, UR7, PT, P0 ;  /* 0x00000007ff007c0c */ /* 0x000fe2000bf05300 */
[----:B------:R-:W-:Y:S01]  /*0450*/  UPLOP3.LUT UP6, UPT, UPT, UPT, UPT, 0x80, 0x8 ;  /* 0x000000000008789c */ /* 0x000fe20003fcf070 */
[----:B-1----:R-:W-:-:S04]  /*0460*/  ISETP.NE.U32.AND P1, PT, RZ, UR4, PT ;  /* 0x00000004ff007c0c */ /* 0x002fc8000bf25070 */
[----:B------:R-:W-:-:S13]  /*0470*/  ISETP.NE.AND.EX P1, PT, RZ, UR5, PT, P1 ;  /* 0x00000005ff007c0c */ /* 0x000fda000bf25310 */
[----:B------:R-:W-:Y:S05]  /*0480*/  @P1 BRA P0, `(.L_x_8) ;  /* 0x0000000000281947 */ /* 0x000fea0000000000 */
[----:B------:R-:W-:Y:S01]  /*0490*/  UISETP.NE.U32.AND UP1, UPT, UR6, URZ, UPT ;  /* 0x000000ff0600728c */ /* 0x000fe2000bf25070 */
[----:B-----5:R-:W-:Y:S01]  /*04a0*/  FSETP.NEU.AND P0, PT, R53, RZ, PT ;  /* 0x000000ff3500720b */ /* 0x020fe20003f0d000 */
[----:B------:R-:W-:Y:S02]  /*04b0*/  UISETP.NE.U32.AND UP0, UPT, UR4, URZ, UPT ;  /* 0x000000ff0400728c */ /* 0x000fe4000bf05070 */
[----:B------:R-:W-:Y:S02]  /*04c0*/  UISETP.NE.AND.EX UP1, UPT, UR7, URZ, UPT, UP1 ;  /* 0x000000ff0700728c */ /* 0x000fe4000bf25310 */
[----:B------:R-:W-:-:S04]  /*04d0*/  UISETP.NE.AND.EX UP0, UPT, UR5, URZ, UPT, UP0 ;  /* 0x000000ff0500728c */ /* 0x000fc8000bf05300 */
[----:B------:R-:W-:-:S04]  /*04e0*/  USEL UR4, URZ, 0xffffffff, UP0 ;  /* 0xffffffffff047887 */ /* 0x000fc80008000000 */
[----:B------:R-:W-:Y:S01]  /*04f0*/  VOTEU.ANY UP0, P0 ;  /* 0x0000000000ff7886 */ /* 0x000fe20000000100 */
[----:B------:R-:W-:-:S04]  /*0500*/  @!UP1 USEL UR4, URZ, 0xffffffff, UP0 ;  /* 0xffffffffff049887 */ /* 0x000fc80008000000 */
[----:B------:R-:W-:-:S04]  /*0510*/  ULOP3.LUT UR4, UR4, 0x1, URZ, 0xc0, !UPT ;  /* 0x0000000104047892 */ /* 0x000fc8000f8ec0ff */
[----:B------:R-:W-:-:S11]  /*0520*/  UISETP.NE.U32.AND UP6, UPT, UR4, 0x1, UPT ;  /* 0x000000010400788c */ /* 0x000fd6000bfc5070 */
.L_x_8:
[----:B------:R-:W1:Y:S01]  /*0530*/  SHFL.IDX PT, R3, R103, RZ, 0x1f ;  /* 0x00001fff67037589 */ /* 0x000e6200000e0000 */
[----:B------:R-:W-:-:S04]  /*0540*/  UISETP.NE.AND UP0, UPT, UR11, 0x2, UPT ;  /* 0x000000020b00788c */ /* 0x000fc8000bf05270 */
[----:B------:R-:W-:Y:S01]  /*0550*/  USEL UR4, URZ, 0x1, UP0 ;  /* 0x00000001ff047887 */ /* 0x000fe20008000000 */
[----:B-1----:R-:W-:-:S13]  /*0560*/  ISETP.NE.AND P0, PT, R3, RZ, PT ;  /* 0x000000ff0300720c */ /* 0x002fda0003f05270 */
[----:B------:R-:W-:Y:S05]  /*0570*/  @P0 BRA `(.L_x_9) ;  /* 0x00000000009c0947 */ /* 0x000fea0003800000 */
[----:B------:R-:W-:Y:S01]  /*0580*/  ELECT P0, URZ, PT ;  /* 0x0000000000ff782f */ /* 0x000fe20003800000 */
[----:B------:R-:W-:-:S12]  /*0590*/  BSSY.RECONVERGENT B0, `(.L_x_9) ;  /* 0x0000025000007945 */ /* 0x000fd80003800200 */
[----:B------:R-:W-:Y:S05]  /*05a0*/  @!P0 BRA `(.L_x_10) ;  /* 0x00000000008c8947 */ /* 0x000fea0003800000 */
[----:B------:R-:W1:Y:S01]  /*05b0*/  S2UR UR7, SR_CgaCtaId ;  /* 0x00000000000779c3 */ /* 0x000e620000008800 */
[----:B------:R-:W-:Y:S01]  /*05c0*/  UMOV UR8, 0x400 ;  /* 0x0000040000087882 */ /* 0x000fe20000000000 */
[----:B------:R-:W-:Y:S01]  /*05d0*/  UMOV UR6, 0x1 ;  /* 0x0000000100067882 */ /* 0x000fe20000000000 */
[----:B------:R-:W-:Y:S02]  /*05e0*/  UMOV UR5, 0x7 ;  /* 0x0000000700057882 */ /* 0x000fe40000000000 */
[----:B------:R-:W-:-:S04]  /*05f0*/  UIADD3 UR12, UPT, UPT, -UR5, 0x100000, URZ ;  /* 0x00100000050c7890 */ /* 0x000fc8000fffe1ff */
[----:B------:R-:W-:Y:S02]  /*0600*/  USHF.L.U32 UR13, UR12, 0xb, URZ ;  /* 0x0000000b0c0d7899 */ /* 0x000fe400080006ff */
[----:B------:R-:W-:Y:S02]  /*0610*/  USHF.L.U32 UR12, UR12, 0x1, URZ ;  /* 0x000000010c0c7899 */ /* 0x000fe400080006ff */
[----:B-1----:R-:W-:Y:S02]  /*0620*/  ULEA UR7, UR7, UR8, 0x18 ;  /* 0x0000000807077291 */ /* 0x002fe4000f8ec0ff */
[----:B------:R-:W-:-:S04]  /*0630*/  UIADD3 UR8, UPT, UPT, -UR6, 0x100000, URZ ;  /* 0x0010000006087890 */ /* 0x000fc8000fffe1ff */
[----:B------:R-:W-:Y:S02]  /*0640*/  USHF.L.U32 UR9, UR8, 0xb, URZ ;  /* 0x0000000b08097899 */ /* 0x000fe400080006ff */
[----:B------:R-:W-:Y:S01]  /*0650*/  USHF.L.U32 UR8, UR8, 0x1, URZ ;  /* 0x0000000108087899 */ /* 0x000fe200080006ff */
[----:B------:R-:W1:Y:S11]  /*0660*/  FENCE.VIEW.ASYNC.S ;  /* 0x00000000000073c6 */ /* 0x000e760000000000 */
[----:B-1----:R1:W2:Y:S01]  /*0670*/  SYNCS.EXCH.64 URZ, [UR7], UR8 ;  /* 0x0000000807ff75b2 */ /* 0x0022a20008000100 */
[----:B------:R1:W3:Y:S01]  /*0680*/  SYNCS.EXCH.64 URZ, [UR7+0x58], UR12 ;  /* 0x0000580c07ff75b2 */ /* 0x0002e20008000100 */
[----:B------:R1:W4:Y:S01]  /*0690*/  SYNCS.EXCH.64 URZ, [UR7+0x8], UR8 ;  /* 0x0000080807ff75b2 */ /* 0x0003220008000100 */
[----:B------:R1:W1:Y:S01]  /*06a0*/  SYNCS.EXCH.64 URZ, [UR7+0x60], UR12 ;  /* 0x0000600c07ff75b2 */ /* 0x0002620008000100 */
        /* <DEDUP_REMOVED lines=18> */
[----:B------:R-:W-:Y:S01]  /*07d0*/  NOP ;  /* 0x0000000000007918 */ /* 0x000fe20000000000 */
.L_x_10:
[----:B-1----:R-:W-:Y:S05]  /*07e0*/  BSYNC.RECONVERGENT B0 ;  /* 0x0000000000007941 */ /* 0x002fea0003800200 */
.L_x_9:
[----:B------:R-:W1:Y:S01]  /*07f0*/  SHFL.IDX PT, R3, R103, RZ, 0x1f ;  /* 0x00001fff67037589 */ /* 0x000e6200000e0000 */
[----:B------:R-:W-:Y:S01]  /*0800*/  NOP ;  /* 0x0000000000007918 */ /* 0x000fe20000000000 */
[----:B-1----:R-:W-:-:S13]  /*0810*/  ISETP.NE.AND P0, PT, R3, 0x1, PT ;  /* 0x000000010300780c */ /* 0x002fda0003f05270 */
[----:B------:R-:W-:Y:S05]  /*0820*/  @P0 BRA `(.L_x_11) ;  /* 0x0000000000580947 */ /* 0x000fea0003800000 */
[----:B------:R-:W1:Y:S01]  /*0830*/  S2UR UR7, SR_CgaCtaId ;  /* 0x00000000000779c3 */ /* 0x000e620000008800 */
[----:B------:R-:W-:Y:S01]  /*0840*/  UMOV UR8, 0x400 ;  /* 0x0000040000087882 */ /* 0x000fe20000000000 */
[----:B------:R-:W-:Y:S01]  /*0850*/  UMOV UR6, 0x20 ;  /* 0x0000002000067882 */ /* 0x000fe20000000000 */
[----:B------:R-:W-:Y:S01]  /*0860*/  UMOV UR5, 0x80 ;  /* 0x0000008000057882 */ /* 0x000fe20000000000 */
[----:B------:R-:W-:Y:S01]  /*0870*/  ELECT P0, URZ, PT ;  /* 0x0000000000ff782f */ /* 0x000fe20003800000 */
        /* <DEDUP_REMOVED lines=8> */
[----:B-1----:R1:W1:Y:S01]  /*0900*/  SYNCS.EXCH.64 URZ, [UR7+0xb0], UR8 ;  /* 0x0000b00807ff75b2 */ /* 0x0022620008000100 */
        /* <DEDUP_REMOVED lines=8> */
.L_x_11:
[----:B------:R-:W2:Y:S01]  /*0990*/  SHFL.IDX PT, R3, R103, RZ, 0x1f ;  /* 0x00001fff67037589 */ /* 0x000ea200000e0000 */
[----:B------:R-:W-:Y:S01]  /*09a0*/  NOP ;  /* 0x0000000000007918 */ /* 0x000fe20000000000 */
[----:B--2---:R-:W-:-:S13]  /*09b0*/  ISETP.NE.AND P0, PT, R3, 0x3, PT ;  /* 0x000000030300780c */ /* 0x004fda0003f05270 */
[----:B------:R-:W-:Y:S05]  /*09c0*/  @P0 BRA `(.L_x_12) ;  /* 0x0000000000300947 */ /* 0x000fea0003800000 */
[----:B------:R-:W2:Y:S01]  /*09d0*/  S2UR UR6, SR_CgaCtaId ;  /* 0x00000000000679c3 */ /* 0x000ea20000008800 */
[----:B-1----:R-:W-:Y:S01]  /*09e0*/  UMOV UR7, 0x400 ;  /* 0x0000040000077882 */ /* 0x002fe20000000000 */
[----:B------:R-:W-:Y:S01]  /*09f0*/  UMOV UR5, 0x20 ;  /* 0x0000002000057882 */ /* 0x000fe20000000000 */
[----:B------:R-:W-:Y:S01]  /*0a00*/  ELECT P0, URZ, PT ;  /* 0x0000000000ff782f */ /* 0x000fe20003800000 */
[----:B------:R-:W-:-:S04]  /*0a10*/  UIADD3 UR8, UPT, UPT, -UR5, 0x100000, URZ ;  /* 0x0010000005087890 */ /* 0x000fc8000fffe1ff */
[----:B------:R-:W-:Y:S02]  /*0a20*/  USHF.L.U32 UR9, UR8, 0xb, URZ ;  /* 0x0000000b08097899 */ /* 0x000fe400080006ff */
[----:B------:R-:W-:Y:S02]  /*0a30*/  USHF.L.U32 UR8, UR8, 0x1, URZ ;  /* 0x0000000108087899 */ /* 0x000fe400080006ff */
[----:B--2---:R-:W-:Y:S01]  /*0a40*/  ULEA UR6, UR6, UR7, 0x18 ;  /* 0x0000000706067291 */ /* 0x004fe2000f8ec0ff */
[----:B------:R-:W1:Y:S11]  /*0a50*/  FENCE.VIEW.ASYNC.S ;  /* 0x00000000000073c6 */ /* 0x000e760000000000 */
[----:B-1----:R2:W1:Y:S01]  /*0a60*/  SYNCS.EXCH.64 URZ, [UR6+0xf0], UR8 ;  /* 0x0000f00806ff75b2 */ /* 0x0024620008000100 */
[----:B------:R2:W1:Y:S02]  /*0a70*/  SYNCS.EXCH.64 URZ, [UR6+0xf8], UR8 ;  /* 0x0000f80806ff75b2 */ /* 0x0004640008000100 */
[----:B--2---:R-:W-:Y:S01]  /*0a80*/  NOP ;  /* 0x0000000000007918 */ /* 0x004fe20000000000 */
.L_x_12:
[----:B------:R-:W2:Y:S01]  /*0a90*/  SHFL.IDX PT, R3, R103, RZ, 0x1f ;  /* 0x00001fff67037589 */ /* 0x000ea200000e0000 */
[----:B------:R-:W-:Y:S01]  /*0aa0*/  NOP ;  /* 0x0000000000007918 */ /* 0x000fe20000000000 */
[----:B--2---:R-:W-:-:S13]  /*0ab0*/  ISETP.NE.AND P0, PT, R3, 0x4, PT ;  /* 0x000000040300780c */ /* 0x004fda0003f05270 */
[----:B------:R-:W-:Y:S05]  /*0ac0*/  @P0 BRA `(.L_x_13) ;  /* 0x00000000004c0947 */ /* 0x000fea0003800000 */
[----:B------:R-:W2:Y:S01]  /*0ad0*/  S2UR UR6, SR_CgaCtaId ;  /* 0x00000000000679c3 */ /* 0x000ea20000008800 */
[----:B-1----:R-:W-:Y:S01]  /*0ae0*/  UMOV UR8, 0xe20 ;  /* 0x00000e2000087882 */ /* 0x002fe20000000000 */
[----:B------:R-:W-:Y:S01]  /*0af0*/  UMOV UR7, 0x400 ;  /* 0x0000040000077882 */ /* 0x000fe20000000000 */
[----:B------:R-:W-:Y:S01]  /*0b00*/  USEL UR8, UR8, 0xc20, UP6 ;  /* 0x00000c2008087887 */ /* 0x000fe2000b000000 */
[----:B------:R-:W-:Y:S01]  /*0b10*/  UMOV UR5, 0x1 ;  /* 0x0000000100057882 */ /* 0x000fe20000000000 */
[----:B------:R-:W-:Y:S01]  /*0b20*/  ELECT P0, URZ, PT ;  /* 0x0000000000ff782f */ /* 0x000fe20003800000 */
[----:B------:R-:W-:-:S04]  /*0b30*/  UIADD3 UR12, UPT, UPT, -UR5, 0x100000, URZ ;  /* 0x00100000050c7890 */ /* 0x000fc8000fffe1ff */
[----:B------:R-:W-:Y:S02]  /*0b40*/  USHF.L.U32 UR13, UR12, 0xb, URZ ;  /* 0x0000000b0c0d7899 */ /* 0x000fe400080006ff */
[----:B------:R-:W-:Y:S02]  /*0b50*/  USHF.L.U32 UR12, UR12, 0x1, URZ ;  /* 0x000000010c0c7899 */ /* 0x000fe400080006ff */
[----:B------:R-:W-:-:S04]  /*0b60*/  UIADD3 UR8, UPT, UPT, -UR8, 0x100000, URZ ;  /* 0x0010000008087890 */ /* 0x000fc8000fffe1ff */
[----:B------:R-:W-:Y:S02]  /*0b70*/  USHF.L.U32 UR9, UR8, 0xb, URZ ;  /* 0x0000000b08097899 */ /* 0x000fe400080006ff */
[----:B------:R-:W-:Y:S02]  /*0b80*/  USHF.L.U32 UR8, UR8, 0x1, URZ ;  /* 0x0000000108087899 */ /* 0x000fe400080006ff */
[----:B--2---:R-:W-:Y:S01]  /*0b90*/  ULEA UR6, UR6, UR7, 0x18 ;  /* 0x0000000706067291 */ /* 0x004fe2000f8ec0ff */
[----:B------:R-:W1:Y:S11]  /*0ba0*/  FENCE.VIEW.ASYNC.S ;  /* 0x00000000000073c6 */ /* 0x000e760000000000 */
[----:B-1----:R2:W1:Y:S01]  /*0bb0*/  SYNCS.EXCH.64 URZ, [UR6+0x100], UR12 ;  /* 0x0001000c06ff75b2 */ /* 0x0024620008000100 */
[----:B------:R2:W1:Y:S01]  /*0bc0*/  SYNCS.EXCH.64 URZ, [UR6+0x110], UR8 ;  /* 0x0001100806ff75b2 */ /* 0x0004620008000100 */
[----:B------:R2:W1:Y:S01]  /*0bd0*/  SYNCS.EXCH.64 URZ, [UR6+0x108], UR12 ;  /* 0x0001080c06ff75b2 */ /* 0x0004620008000100 */
[----:B------:R2:W1:Y:S02]  /*0be0*/  SYNCS.EXCH.64 URZ, [UR6+0x118], UR8 ;  /* 0x0001180806ff75b2 */ /* 0x0004640008000100 */
[----:B--2---:R-:W-:Y:S01]  /*0bf0*/  NOP ;  /* 0x0000000000007918 */ /* 0x004fe20000000000 */
.L_x_13:
[----:B------:R-:W2:Y:S01]  /*0c00*/  SHFL.IDX PT, R3, R103, RZ, 0x1f ;  /* 0x00001fff67037589 */ /* 0x000ea200000e0000 */
[----:B------:R-:W-:Y:S01]  /*0c10*/  NOP ;  /* 0x0000000000007918 */ /* 0x000fe20000000000 */
[----:B--2---:R-:W-:-:S13]  /*0c20*/  ISETP.NE.AND P0, PT, R3, 0x5, PT ;  /* 0x000000050300780c */ /* 0x004fda0003f05270 */
[----:B------:R-:W-:Y:S05]  /*0c30*/  @P0 BRA `(.L_x_14) ;  /* 0x0000000000480947 */ /* 0x000fea0003800000 */
[----:B-1----:R-:W1:Y:S01]  /*0c40*/  S2UR UR7, SR_CgaCtaId ;  /* 0x00000000000779c3 */ /* 0x002e620000008800 */
        /* <DEDUP_REMOVED lines=15> */
[----:B------:R2:W1:Y:S02]  /*0d40*/  SYNCS.EXCH.64 URZ, [UR7+0x138], UR12 ;  /* 0x0001380c07ff75b2 */ /* 0x0004640008000100 */
[----:B--2---:R-:W-:Y:S01]  /*0d50*/  NOP ;  /* 0x0000000000007918 */ /* 0x004fe20000000000 */
.L_x_14:
[----:B------:R-:W2:Y:S01]  /*0d60*/  SHFL.IDX PT, R3, R103, RZ, 0x1f ;  /* 0x00001fff67037589 */ /* 0x000ea200000e0000 */
[----:B------:R-:W1:Y:S01]  /*0d70*/  S2UR UR37, SR_CgaCtaId ;  /* 0x00000000002579c3 */ /* 0x000e620000008800 */
[----:B------:R-:W-:Y:S01]  /*0d80*/  NOP ;  /* 0x0000000000007918 */ /* 0x000fe20000000000 */
[----:B--2---:R-:W-:-:S13]  /*0d90*/  ISETP.NE.AND P0, PT, R3, 0x3, PT ;  /* 0x000000030300780c */ /* 0x004fda0003f05270 */
[----:B-1----:R-:W-:Y:S05]  /*0da0*/  @P0 BRA `(.L_x_15) ;  /* 0x0000000000340947 */ /* 0x002fea0003800000 */
[----:B------:R-:W-:Y:S01]  /*0db0*/  UMOV UR6, 0x400 ;  /* 0x0000040000067882 */ /* 0x000fe20000000000 */
[----:B------:R-:W-:Y:S01]  /*0dc0*/  UMOV UR5, 0x20 ;  /* 0x0000002000057882 */ /* 0x000fe20000000000 */
[----:B------:R-:W-:Y:S02]  /*0dd0*/  ULEA UR6, UR37, UR6, 0x18 ;  /* 0x0000000625067291 */ /* 0x000fe4000f8ec0ff */
[----:B------:R-:W-:-:S04]  /*0de0*/  UIADD3 UR8, UPT, UPT, -UR5, 0x100000, URZ ;  /* 0x0010000005087890 */ /* 0x000fc8000fffe1ff */
[----:B------:R-:W-:Y:S02]  /*0df0*/  USHF.L.U32 UR9, UR8, 0xb, URZ ;  /* 0x0000000b08097899 */ /* 0x000fe400080006ff */
[----:B------:R-:W-:Y:S01]  /*0e00*/  USHF.L.U32 UR8, UR8, 0x1, URZ ;  /* 0x0000000108087899 */ /* 0x000fe200080006ff */
[----:B------:R-:W-:Y:S01]  /*0e10*/  ELECT P0, URZ, PT ;  /* 0x0000000000ff782f */ /* 0x000fe20003800000 */
[----:B------:R-:W1:Y:S10]  /*0e20*/  FENCE.VIEW.ASYNC.S ;  /* 0x00000000000073c6 */ /* 0x000e740000000000 */
[----:B-1----:R1:W2:Y:S01]  /*0e30*/  SYNCS.EXCH.64 URZ, [UR6+0x140], UR8 ;  /* 0x0001400806ff75b2 */ /* 0x0022a20008000100 */
[----:B------:R1:W1:Y:S01]  /*0e40*/  SYNCS.EXCH.64 URZ, [UR6+0x150], UR8 ;  /* 0x0001500806ff75b2 */ /* 0x0002620008000100 */
[----:B------:R1:W1:Y:S01]  /*0e50*/  SYNCS.EXCH.64 URZ, [UR6+0x148], UR8 ;  /* 0x0001480806ff75b2 */ /* 0x0002620008000100 */
[----:B------:R1:W1:Y:S01]  /*0e60*/  SYNCS.EXCH.64 URZ, [UR6+0x158], UR8 ;  /* 0x0001580806ff75b2 */ /* 0x0002620008000100 */
[----:B------:R-:W-:Y:S01]  /*0e70*/  NOP ;  /* 0x0000000000007918 */ /* 0x000fe20000000000 */
.L_x_15:
[----:B------:R-:W3:Y:S01]  /*0e80*/  LDCU UR5, c[0x0][0x36c] ;  /* 0x00006d80ff0577ac */ /* 0x000ee20008000800 */
[----:B------:R-:W-:Y:S01]  /*0e90*/  ISETP.NE.OR P5, PT, R2, 0x2, !P5 ;  /* 0x000000020200780c */ /* 0x000fe20006fa5670 */
[----:B------:R-:W-:Y:S01]  /*0ea0*/  NOP ;  /* 0x0000000000007918 */ /* 0x000fe20000000000 */
[----:B------:R-:W-:Y:S01]  /*0eb0*/  LOP3.LUT R2, R0, 0x1f, RZ, 0xc0, !PT ;  /* 0x0000001f00027812 */ /* 0x000fe200078ec0ff */
[----:B------:R-:W-:Y:S02]  /*0ec0*/  UISETP.NE.AND UP5, UPT, UR11, URZ, UPT ;  /* 0x000000ff0b00728c */ /* 0x000fe4000bfa5270 */
[----:B---3--:R-:W-:-:S09]  /*0ed0*/  UISETP.EQ.U32.AND UP0, UPT, UR5, 0x1, UPT ;  /* 0x000000010500788c */ /* 0x008fd2000bf02070 */
[----:B------:R-:W-:Y:S05]  /*0ee0*/  BRA.U !UP0, `(.L_x_16) ;  /* 0x0000000108087547 */ /* 0x000fea000b800000 */
[----:B-12-4-:R-:W-:Y:S01]  /*0ef0*/  UCGABAR_ARV ;  /* 0x00000000000079c7 */ /* 0x016fe20008000000 */
[----:B------:R-:W-:Y:S05]  /*0f00*/  BRA `(.L_x_17) ;  /* 0x0000000000047947 */ /* 0x000fea0003800000 */
.L_x_16:
[----:B-12-4-:R-:W-:Y:S01]  /*0f10*/  NOP ;  /* 0x0000000000007918 */ /* 0x016fe20000000000 */
.L_x_17:
[----:B------:R-:W1:Y:S01]  /*0f20*/  S2UR UR20, SR_CTAID.X ;  /* 0x00000000001479c3 */ /* 0x000e620000002500 */
[----:B------:R-:W-:-:S05]  /*0f30*/  CS2R.32 R43, SR_CgaSize ;  /* 0x00000000002b7805 */ /* 0x000fca0000008a00 */
[----:B------:R-:W-:-:S05]  /*0f40*/  IMAD R43, R43, -0xa0, RZ ;  /* 0xffffff602b2b7824 */ /* 0x000fca00078e02ff */
[----:B------:R-:W-:-:S14]  /*0f50*/  R2UR UR8, R43 ;  /* 0x000000002b0872ca */ /* 0x000fdc00000e0000 */
[----:B------:R-:W2:Y:S01]  /*0f60*/  LDCU UR8, c[0x0][UR8+0x2b0] ;  /* 0x00005600080877ac */ /* 0x000ea20008000800 */
[----:B------:R-:W-:-:S05]  /*0f70*/  CS2R.32 R43, SR_CgaSize ;  /* 0x00000000002b7805 */ /* 0x000fca0000008a00 */
[----:B------:R-:W-:-:S05]  /*0f80*/  IMAD R43, R43, -0xa0, RZ ;  /* 0xffffff602b2b7824 */ /* 0x000fca00078e02ff */
[----:B------:R-:W-:-:S14]  /*0f90*/  R2UR UR7, R43 ;  /* 0x000000002b0772ca */ /* 0x000fdc00000e0000 */
[----:B------:R-:W3:Y:S01]  /*0fa0*/  LDCU UR7, c[0x0][UR7+0x2b4] ;  /* 0x00005680070777ac */ /* 0x000ee20008000800 */
[----:B------:R-:W4:Y:S01]  /*0fb0*/  S2UR UR12, SR_CTAID.Y ;  /* 0x00000000000c79c3 */ /* 0x000f220000002600 */
[----:B------:R-:W-:-:S05]  /*0fc0*/  CS2R.32 R43, SR_CgaSize ;  /* 0x00000000002b7805 */ /* 0x000fca0000008a00 */
[----:B------:R-:W-:-:S05]  /*0fd0*/  IMAD R43, R43, -0xa0, RZ ;  /* 0xffffff602b2b7824 */ /* 0x000fca00078e02ff */
[----:B------:R-:W-:-:S14]  /*0fe0*/  R2UR UR39, R43 ;  /* 0x000000002b2772ca */ /* 0x000fdc00000e0000 */
[----:B------:R-:W3:Y:S01]  /*0ff0*/  LDCU UR39, c[0x0][UR39+0x2a0] ;  /* 0x00005400272777ac */ /* 0x000ee20008000800 */
[----:B------:R-:W-:-:S05]  /*1000*/  CS2R.32 R43, SR_CgaSize ;  /* 0x00000000002b7805 */ /* 0x000fca0000008a00 */
[----:B------:R-:W-:-:S05]  /*1010*/  IMAD R43, R43, -0xa0, RZ ;  /* 0xffffff602b2b7824 */ /* 0x000fca00078e02ff */
[----:B------:R-:W-:-:S14]  /*1020*/  R2UR UR38, R43 ;  /* 0x000000002b2672ca */ /* 0x000fdc00000e0000 */
[----:B------:R-:W3:Y:S01]  /*1030*/  LDCU UR38, c[0x0][UR38+0x2a4] ;  /* 0x00005480262677ac */ /* 0x000ee20008000800 */
[----:B------:R-:W3:Y:S01]  /*1040*/  LDC R43, c[0x0][0xf24] ;  /* 0x0003c900ff2b7b82 */ /* 0x000ee20000000800 */
[----:B------:R-:W3:Y:S01]  /*1050*/  LDCU UR16, c[0x0][0xf24] ;  /* 0x0001e480ff1077ac */ /* 0x000ee20008000800 */
[----:B------:R-:W-:Y:S02]  /*1060*/  ULOP3.LUT UR31, UR37, 0x3, URZ, 0xc0, !UPT ;  /* 0x00000003251f7892 */ /* 0x000fe4000f8ec0ff */
[----:B------:R-:W-:Y:S01]  /*1070*/  ULOP3.LUT UR17, UR37, 0xc, URZ, 0xc0, !UPT ;  /* 0x0000000c25117892 */ /* 0x000fe2000f8ec0ff */
[----:B-1----:R-:W-:-:S03]  /*1080*/  I2FP.F32.U32 R4, UR20 ;  /* 0x0000001400047c45 */ /* 0x002fc60008201000 */
[----:B------:R-:W1:Y:S01]  /*1090*/  S2UR UR36, SR_CTAID.Z ;  /* 0x00000000002479c3 */ /* 0x000e620000002700 */
[----:B------:R-:W-:Y:S02]  /*10a0*/  UISETP.GT.U32.AND UP3, UPT, UR31, 0xffff, UPT ;  /* 0x0000ffff1f00788c */ /* 0x000fe4000bf64070 */
[----:B------:R-:W-:Y:S01]  /*10b0*/  UISETP.GT.U32.AND UP2, UPT, UR17, 0xffff, UPT ;  /* 0x0000ffff1100788c */ /* 0x000fe2000bf44070 */
[----:B--2---:R-:W-:Y:S01]  /*10c0*/  FMUL R4, R4, UR8 ;  /* 0x0000000804047c20 */ /* 0x004fe20008400000 */
[----:B------:R-:W-:Y:S01]  /*10d0*/  USHF.R.U32.HI UR30, URZ, 0x2, UR37 ;  /* 0x00000002ff1e7899 */ /* 0x000fe20008011625 */
[----:B----4-:R-:W-:Y:S01]  /*10e0*/  I2FP.F32.U32 R3, UR12 ;  /* 0x0000000c00037c45 */ /* 0x010fe20008201000 */
[----:B------:R-:W-:-:S03]  /*10f0*/  USHF.L.U32 UR14, UR37, 0x8, URZ ;  /* 0x00000008250e7899 */ /* 0x000fc600080006ff */
[----:B------:R-:W2:Y:S01]  /*1100*/  F2I.U32.TRUNC.NTZ R4, R4 ;  /* 0x0000000400047305 */ /* 0x000ea2000020f000 */
[----:B------:R-:W-:Y:S01]  /*1110*/  USEL UR19, UR31, 0xffff, !UP3 ;  /* 0x0000ffff1f137887 */ /* 0x000fe2000d800000 */
[----:B---3--:R-:W-:Y:S01]  /*1120*/  FMUL R3, R3, UR7 ;  /* 0x0000000703037c20 */ /* 0x008fe20008400000 */
[----:B------:R-:W-:Y:S02]  /*1130*/  USEL UR17, UR17, 0xffff, !UP2 ;  /* 0x0000ffff11117887 */ /* 0x000fe4000d000000 */
[----:B------:R-:W-:Y:S02]  /*1140*/  USHF.L.U32 UR29, UR37, 0x9, URZ ;  /* 0x00000009251d7899 */ /* 0x000fe400080006ff */
[----:B------:R-:W-:Y:S01]  /*1150*/  USHF.L.U32 UR23, UR37, 0xb, URZ ;  /* 0x0000000b25177899 */ /* 0x000fe200080006ff */
[----:B------:R-:W3:Y:S01]  /*1160*/  F2I.U32.TRUNC.NTZ R3, R3 ;  /* 0x0000000300037305 */ /* 0x000ee2000020f000 */
[----:B------:R-:W-:Y:S02]  /*1170*/  USHF.L.U32 UR22, UR37, 0x6, URZ ;  /* 0x0000000625167899 */ /* 0x000fe400080006ff */
[----:B------:R-:W-:-:S02]  /*1180*/  USHF.L.U32 UR18, UR37, 0x5, URZ ;  /* 0x0000000525127899 */ /* 0x000fc400080006ff */
[----:B------:R-:W-:Y:S01]  /*1190*/  USHF.L.U32 UR10, UR37, 0x7, URZ ;  /* 0x00000007250a7899 */ /* 0x000fe200080006ff */
[----:B--2---:R-:W-:Y:S01]  /*11a0*/  R2UR UR8, R4 ;  /* 0x00000000040872ca */ /* 0x004fe200000e0000 */
[----:B------:R-:W-:Y:S02]  /*11b0*/  ULOP3.LUT UR30, UR30, 0x3, URZ, 0xc0, !UPT ;  /* 0x000000031e1e7892 */ /* 0x000fe4000f8ec0ff */
[----:B------:R-:W-:Y:S02]  /*11c0*/  ULOP3.LUT UR14, UR14, 0x300, URZ, 0xc0, !UPT ;  /* 0x000003000e0e7892 */ /* 0x000fe4000f8ec0ff */
[----:B------:R-:W-:Y:S02]  /*11d0*/  ULOP3.LUT UR19, UR19, 0xffff, URZ, 0xc0, !UPT ;  /* 0x0000ffff13137892 */ /* 0x000fe4000f8ec0ff */
[----:B------:R-:W-:Y:S01]  /*11e0*/  ULOP3.LUT UR17, UR17, 0xffff, URZ, 0xc0, !UPT ;  /* 0x0000ffff11117892 */ /* 0x000fe2000f8ec0ff */
[----:B---3--:R-:W-:Y:S01]  /*11f0*/  R2UR UR9, R3 ;  /* 0x00000000030972ca */ /* 0x008fe200000e0000 */
[----:B------:R-:W-:Y:S01]  /*1200*/  UMOV UR6, 0x1111 ;  /* 0x0000111100067882 */ /* 0x000fe20000000000 */
[----:B------:R-:W-:Y:S01]  /*1210*/  PRMT R3, RZ, 0x7610, R3 ;  /* 0x00007610ff037816 */ /* 0x000fe20000000003 */
[----:B------:R-:W-:Y:S01]  /*1220*/  UMOV UR5, 0xf ;  /* 0x0000000f00057882 */ /* 0x000fe20000000000 */
[----:B------:R-:W2:Y:S01]  /*1230*/  LDCU UR13, c[0x0][0xf30] ;  /* 0x0001e600ff0d77ac */ /* 0x000ea20008000800 */
[----:B------:R-:W-:-:S02]  /*1240*/  UIADD3 UR8, UPT, UPT, -UR8, URZ, URZ ;  /* 0x000000ff08087290 */ /* 0x000fc4000fffe1ff */
[----:B------:R-:W-:Y:S02]  /*1250*/  UISETP.NE.AND UP1, UPT, UR11, 0x2, UPT ;  /* 0x000000020b00788c */ /* 0x000fe4000bf25270 */
[----:B------:R-:W-:-:S04]  /*1260*/  ULOP3.LUT UR29, UR29, 0x1800, URZ, 0xc0, !UPT ;  /* 0x000018001d1d7892 */ /* 0x000fc8000f8ec0ff */
[----:B------:R-:W-:Y:S02]  /*1270*/  UIADD3 UR9, UPT, UPT, -UR9, URZ, URZ ;  /* 0x000000ff09097290 */ /* 0x000fe4000fffe1ff */
[----:B------:R-:W-:Y:S02]  /*1280*/  ULOP3.LUT UR23, UR23, 0x1800, URZ, 0xc0, !UPT ;  /* 0x0000180017177892 */ /* 0x000fe4000f8ec0ff */
[----:B------:R-:W-:Y:S02]  /*1290*/  ULOP3.LUT UR22, UR22, 0x300, URZ, 0xc0, !UPT ;  /* 0x0000030016167892 */ /* 0x000fe4000f8ec0ff */
[----:B------:R-:W-:Y:S02]  /*12a0*/  UISETP.GE.AND UP4, UPT, UR16, 0x1, UPT ;  /* 0x000000011000788c */ /* 0x000fe4000bf86270 */
[----:B------:R-:W-:Y:S02]  /*12b0*/  ULOP3.LUT UR18, UR18, 0x80, URZ, 0xc0, !UPT ;  /* 0x0000008012127892 */ /* 0x000fe4000f8ec0ff */
[----:B------:R-:W-:-:S02]  /*12c0*/  ULOP3.LUT UR10, UR10, 0x80, URZ, 0xc0, !UPT ;  /* 0x000000800a0a7892 */ /* 0x000fc4000f8ec0ff */
[----:B------:R-:W-:Y:S02]  /*12d0*/  USHF.R.U32.HI UR15, URZ, 0x1, UR30 ;  /* 0x00000001ff0f7899 */ /* 0x000fe4000801161e */
[----:B------:R-:W-:Y:S02]  /*12e0*/  USHF.R.U32.HI UR7, URZ, 0x9, UR14 ;  /* 0x00000009ff077899 */ /* 0x000fe4000801160e */
[----:B------:R-:W-:Y:S02]  /*12f0*/  USHF.L.U32 UR6, UR6, UR19, URZ ;  /* 0x0000001306067299 */ /* 0x000fe400080006ff */
[----:B------:R-:W-:Y:S02]  /*1300*/  USHF.L.U32 UR5, UR5, UR17, URZ ;  /* 0x0000001105057299 */ /* 0x000fe400080006ff */
[----:B------:R-:W-:Y:S02]  /*1310*/  UIMAD UR39, UR39, UR8, UR20 ;  /* 0x00000008272772a4 */ /* 0x000fe4000f8e0214 */
[----:B------:R-:W-:Y:S01]  /*1320*/  UIMAD UR38, UR38, UR9, UR12 ;  /* 0x00000009262672a4 */ /* 0x000fe2000f8e020c */
[----:B-12---:R-:W-:Y:S11]  /*1330*/  BRA.U UP5, `(.L_x_18) ;  /* 0x0000000105c47547 */ /* 0x006ff6000b800000 */
[----:B------:R-:W-:-:S04]  /*1340*/  UISETP.NE.AND UP3, UPT, UR38, URZ, UPT ;  /* 0x000000ff2600728c */ /* 0x000fc8000bf65270 */
[----:B------:R-:W-:Y:S02]  /*1350*/  UISETP.NE.AND UP2, UPT, UR39, URZ, UP3 ;  /* 0x000000ff2700728c */ /* 0x000fe40009f45270 */
[----:B------:R-:W-:Y:S02]  /*1360*/  USEL UR33, URZ, 0x2, UP3 ;  /* 0x00000002ff217887 */ /* 0x000fe40009800000 */
[----:B------:R-:W-:Y:S02]  /*1370*/  USEL UR41, URZ, 0x1, UP2 ;  /* 0x00000001ff297887 */ /* 0x000fe40009000000 */
[----:B------:R-:W-:Y:S02]  /*1380*/  UISETP.NE.AND UP2, UPT, UR38, 0x1, UPT ;  /* 0x000000012600788c */ /* 0x000fe4000bf45270 */
[----:B------:R-:W-:Y:S02]  /*1390*/  USEL UR26, URZ, 0x4, UP3 ;  /* 0x00000004ff1a7887 */ /* 0x000fe40009800000 */
[----:B------:R-:W-:-:S02]  /*13a0*/  USEL UR19, URZ, 0x8, UP3 ;  /* 0x00000008ff137887 */ /* 0x000fc40009800000 */
[----:B------:R-:W-:Y:S02]  /*13b0*/  UISETP.NE.AND UP3, UPT, UR38, 0x2, UPT ;  /* 0x000000022600788c */ /* 0x000fe4000bf65270 */
[----:B------:R-:W-:Y:S02]  /*13c0*/  USEL UR40, URZ, 0x10, UP2 ;  /* 0x00000010ff287887 */ /* 0x000fe40009000000 */
[----:B------:R-:W-:Y:S02]  /*13d0*/  USEL UR32, URZ, 0x20, UP2 ;  /* 0x00000020ff207887 */ /* 0x000fe40009000000 */
[----:B------:R-:W-:Y:S02]  /*13e0*/  USEL UR25, URZ, 0x40, UP2 ;  /* 0x00000040ff197887 */ /* 0x000fe40009000000 */
[----:B------:R-:W-:Y:S02]  /*13f0*/  USEL UR17, URZ, 0x80, UP2 ;  /* 0x00000080ff117887 */ /* 0x000fe40009000000 */
[----:B------:R-:W-:-:S02]  /*1400*/  UISETP.NE.AND UP2, UPT, UR38, 0x3, UPT ;  /* 0x000000032600788c */ /* 0x000fc4000bf45270 */
[----:B------:R-:W-:Y:S02]  /*1410*/  USEL UR35, URZ, 0x100, UP3 ;  /* 0x00000100ff237887 */ /* 0x000fe40009800000 */
[----:B------:R-:W-:Y:S02]  /*1420*/  USEL UR28, URZ, 0x200, UP3 ;  /* 0x00000200ff1c7887 */ /* 0x000fe40009800000 */
[----:B------:R-:W-:Y:S02]  /*1430*/  USEL UR24, URZ, 0x400, UP3 ;  /* 0x00000400ff187887 */ /* 0x000fe40009800000 */
[----:B------:R-:W-:Y:S02]  /*1440*/  USEL UR9, URZ, 0x800, UP3 ;  /* 0x00000800ff097887 */ /* 0x000fe40009800000 */
[----:B------:R-:W-:Y:S02]  /*1450*/  UISETP.NE.AND UP3, UPT, UR39, URZ, UPT ;  /* 0x000000ff2700728c */ /* 0x000fe4000bf65270 */
[----:B------:R-:W-:-:S02]  /*1460*/  USEL UR34, URZ, 0x1000, UP2 ;  /* 0x00001000ff227887 */ /* 0x000fc40009000000 */
[----:B------:R-:W-:Y:S02]  /*1470*/  USEL UR27, URZ, 0x2000, UP2 ;  /* 0x00002000ff1b7887 */ /* 0x000fe40009000000 */
[----:B------:R-:W-:Y:S02]  /*1480*/  USEL UR21, URZ, 0x4000, UP2 ;  /* 0x00004000ff157887 */ /* 0x000fe40009000000 */
[----:B------:R-:W-:Y:S02]  /*1490*/  USEL UR8, URZ, 0x8000, UP2 ;  /* 0x00008000ff087887 */ /* 0x000fe40009000000 */
[----:B------:R-:W-:Y:S02]  /*14a0*/  UISETP.NE.AND UP2, UPT, UR39, 0x1, UPT ;  /* 0x000000012700788c */ /* 0x000fe4000bf45270 */
[----:B------:R-:W-:Y:S02]  /*14b0*/  USEL UR40, UR40, 0x10, UP3 ;  /* 0x0000001028287887 */ /* 0x000fe40009800000 */
[----:B------:R-:W-:-:S02]  /*14c0*/  USEL UR35, UR35, 0x100, UP3 ;  /* 0x0000010023237887 */ /* 0x000fc40009800000 */
[----:B------:R-:W-:Y:S02]  /*14d0*/  USEL UR34, UR34, 0x1000, UP3 ;  /* 0x0000100022227887 */ /* 0x000fe40009800000 */
[----:B------:R-:W-:Y:S02]  /*14e0*/  USEL UR33, UR33, 0x2, UP2 ;  /* 0x0000000221217887 */ /* 0x000fe40009000000 */
[----:B------:R-:W-:Y:S02]  /*14f0*/  UIADD3 UR35, UPT, UPT, UR35, UR40, UR41 ;  /* 0x0000002823237290 */ /* 0x000fe4000fffe029 */
[----:B------:R-:W-:Y:S02]  /*1500*/  UISETP.NE.AND UP3, UPT, UR39, 0x2, UPT ;  /* 0x000000022700788c */ /* 0x000fe4000bf65270 */
[----:B------:R-:W-:Y:S02]  /*1510*/  USEL UR32, UR32, 0x20, UP2 ;  /* 0x0000002020207887 */ /* 0x000fe40009000000 */
[----:B------:R-:W-:-:S02]  /*1520*/  USEL UR28, UR28, 0x200, UP2 ;  /* 0x000002001c1c7887 */ /* 0x000fc40009000000 */
[----:B------:R-:W-:Y:S02]  /*1530*/  UIADD3 UR33, UPT, UPT, UR33, UR34, UR35 ;  /* 0x0000002221217290 */ /* 0x000fe4000fffe023 */
[----:B------:R-:W-:Y:S02]  /*1540*/  USEL UR27, UR27, 0x2000, UP2 ;  /* 0x000020001b1b7887 */ /* 0x000fe40009000000 */
[----:B------:R-:W-:Y:S02]  /*1550*/  USEL UR26, UR26, 0x4, UP3 ;  /* 0x000000041a1a7887 */ /* 0x000fe40009800000 */
[----:B------:R-:W-:Y:S02]  /*1560*/  UIADD3 UR28, UPT, UPT, UR28, UR32, UR33 ;  /* 0x000000201c1c7290 */ /* 0x000fe4000fffe021 */
[----:B------:R-:W-:Y:S02]  /*1570*/  UISETP.NE.AND UP2, UPT, UR39, 0x3, UPT ;  /* 0x000000032700788c */ /* 0x000fe4000bf45270 */
[----:B------:R-:W-:-:S02]  /*1580*/  USEL UR25, UR25, 0x40, UP3 ;  /* 0x0000004019197887 */ /* 0x000fc40009800000 */
[----:B------:R-:W-:Y:S02]  /*1590*/  USEL UR24, UR24, 0x400, UP3 ;  /* 0x0000040018187887 */ /* 0x000fe40009800000 */
[----:B------:R-:W-:Y:S02]  /*15a0*/  UIADD3 UR26, UPT, UPT, UR26, UR27, UR28 ;  /* 0x0000001b1a1a7290 */ /* 0x000fe4000fffe01c */
[----:B------:R-:W-:Y:S02]  /*15b0*/  USEL UR21, UR21, 0x4000, UP3 ;  /* 0x0000400015157887 */ /* 0x000fe40009800000 */
[----:B------:R-:W-:Y:S02]  /*15c0*/  USEL UR19, UR19, 0x8, UP2 ;  /* 0x0000000813137887 */ /* 0x000fe40009000000 */
[----:B------:R-:W-:Y:S02]  /*15d0*/  UIADD3 UR24, UPT, UPT, UR24, UR25, UR26 ;  /* 0x0000001918187290 */ /* 0x000fe4000fffe01a */
[----:B------:R-:W-:-:S02]  /*15e0*/  USEL UR17, UR17, 0x80, UP2 ;  /* 0x0000008011117887 */ /* 0x000fc40009000000 */
[----:B------:R-:W-:Y:S02]  /*15f0*/  USEL UR9, UR9, 0x800, UP2 ;  /* 0x0000080009097887 */ /* 0x000fe40009000000 */
[----:B------:R-:W-:Y:S02]  /*1600*/  UIADD3 UR19, UPT, UPT, UR19, UR21, UR24 ;  /* 0x0000001513137290 */ /* 0x000fe4000fffe018 */
[----:B------:R-:W-:Y:S02]  /*1610*/  USEL UR8, UR8, 0x8000, UP2 ;  /* 0x0000800008087887 */ /* 0x000fe40009000000 */
[----:B------:R-:W-:-:S04]  /*1620*/  UIADD3 UR9, UPT, UPT, UR9, UR17, UR19 ;  /* 0x0000001109097290 */ /* 0x000fc8000fffe013 */
[----:B------:R-:W-:-:S06]  /*1630*/  UIADD3 UR8, UPT, UPT, UR9, UR8, URZ ;  /* 0x0000000809087290 */ /* 0x000fcc000fffe0ff */
[----:B------:R-:W-:Y:S02]  /*1640*/  MOV R3, UR8 ;  /* 0x0000000800037c02 */ /* 0x000fe40008000f00 */
.L_x_18:
[----:B------:R-:W-:Y:S05]  /*1650*/  BRA.U !UP4, `(.L_x_19) ;  /* 0x000000010cb87547 */ /* 0x000fea000b800000 */
[----:B------:R-:W1:Y:S01]  /*1660*/  LDCU.128 UR24, c[0x0][0xf10] ;  /* 0x0001e200ff1877ac */ /* 0x000e620008000c00 */
[----:B------:R-:W2:Y:S01]  /*1670*/  LDCU UR28, c[0x0][0x370] ;  /* 0x00006e00ff1c77ac */ /* 0x000ea20008000800 */
[----:B------:R-:W3:Y:S01]  /*1680*/  LDCU UR21, c[0x0][0x374] ;  /* 0x00006e80ff1577ac */ /* 0x000ee20008000800 */
[----:B------:R-:W4:Y:S01]  /*1690*/  LDCU UR19, c[0x0][0xf0c] ;  /* 0x0001e180ff1377ac */ /* 0x000f220008000800 */
[----:B------:R-:W2:Y:S01]  /*16a0*/  LDCU UR17, c[0x0][0xf20] ;  /* 0x0001e400ff1177ac */ /* 0x000ea20008000800 */
[----:B------:R-:W2:Y:S01]  /*16b0*/  LDCU.64 UR8, c[0x0][0xf28] ;  /* 0x0001e500ff0877ac */ /* 0x000ea20008000a00 */
[----:B-1----:R-:W-:Y:S02]  /*16c0*/  UISETP.NE.AND UP3, UPT, UR26, 0x1, UPT ;  /* 0x000000011a00788c */ /* 0x002fe4000bf65270 */
[----:B---3--:R-:W-:Y:S02]  /*16d0*/  UIMAD.WIDE.U32 UR34, UR21, UR27, URZ ;  /* 0x0000001b152272a5 */ /* 0x008fe4000f8e00ff */
[----:B------:R-:W-:-:S02]  /*16e0*/  UISETP.NE.AND UP2, UPT, UR16, 0x1, UPT ;  /* 0x000000011000788c */ /* 0x000fc4000bf45270 */
[----:B----4-:R-:W-:Y:S02]  /*16f0*/  UISETP.NE.AND UP4, UPT, UR19, 0x1, UPT ;  /* 0x000000011300788c */ /* 0x010fe4000bf85270 */
[----:B------:R-:W-:Y:S02]  /*1700*/  UIMAD.WIDE.U32 UR40, UR12, UR27, URZ ;  /* 0x0000001b0c2872a5 */ /* 0x000fe4000f8e00ff */
[----:B--2---:R-:W-:Y:S01]  /*1710*/  UIMAD.WIDE.U32 UR32, UR28, UR24, URZ ;  /* 0x000000181c2072a5 */ /* 0x004fe2000f8e00ff */
[----:B------:R-:W-:Y:S01]  /*1720*/  UMOV UR27, UR35 ;  /* 0x00000023001b7c82 */ /* 0x000fe20008000000 */
[----:B------:R-:W-:Y:S02]  /*1730*/  UIMAD.WIDE.U32 UR34, UR20, UR24, URZ ;  /* 0x00000018142272a5 */ /* 0x000fe4000f8e00ff */
[----:B------:R-:W-:-:S03]  /*1740*/  @UP3 USHF.R.U32.HI UR21, URZ, UR17, UR27 ;  /* 0x00000011ff153299 */ /* 0x000fc6000801161b */
[----:B------:R-:W-:Y:S02]  /*1750*/  @UP4 USHF.R.U32.HI UR28, URZ, UR25, UR33 ;  /* 0x00000019ff1c4299 */ /* 0x000fe40008011621 */
[----:B------:R-:W-:Y:S02]  /*1760*/  UIMAD.WIDE.U32 UR32, UR21, UR8, URZ ;  /* 0x00000008152072a5 */ /* 0x000fe4000f8e00ff */
[----:B------:R-:W-:Y:S02]  /*1770*/  USHF.R.U32.HI UR41, URZ, UR17, UR41 ;  /* 0x00000011ff297299 */ /* 0x000fe40008011629 */
[----:B------:R-:W-:Y:S02]  /*1780*/  UIMAD.WIDE.U32 UR42, UR28, UR8, URZ ;  /* 0x000000081c2a72a5 */ /* 0x000fe4000f8e00ff */
[----:B------:R-:W-:Y:S02]  /*1790*/  @UP2 USHF.R.U32.HI UR21, URZ, UR9, UR33 ;  /* 0x00000009ff152299 */ /* 0x000fe40008011621 */
[----:B------:R-:W-:-:S02]  /*17a0*/  USHF.R.U32.HI UR35, URZ, UR25, UR35 ;  /* 0x00000019ff237299 */ /* 0x000fc40008011623 */
[----:B------:R-:W-:Y:S02]  /*17b0*/  USEL UR41, UR12, UR41, !UP3 ;  /* 0x000000290c297287 */ /* 0x000fe4000d800000 */
[----:B------:R-:W-:Y:S02]  /*17c0*/  @UP2 USHF.R.U32.HI UR28, URZ, UR9, UR43 ;  /* 0x00000009ff1c2299 */ /* 0x000fe4000801162b */
[----:B------:R-:W-:Y:S02]  /*17d0*/  UIMAD UR21, UR21, UR16, URZ ;  /* 0x00000010151572a4 */ /* 0x000fe4000f8e02ff */
[----:B------:R-:W-:Y:S02]  /*17e0*/  USEL UR35, UR20, UR35, !UP4 ;  /* 0x0000002314237287 */ /* 0x000fe4000e000000 */
[----:B------:R-:W-:Y:S02]  /*17f0*/  UIMAD UR17, UR28, UR16, URZ ;  /* 0x000000101c1172a4 */ /* 0x000fe4000f8e02ff */
[----:B------:R-:W-:-:S02]  /*1800*/  UISETP.GE.AND UP3, UPT, UR41, UR21, UPT ;  /* 0x000000152900728c */ /* 0x000fc4000bf66270 */
[----:B------:R-:W-:Y:S02]  /*1810*/  UIMAD.WIDE.U32 UR32, UR41, UR8, URZ ;  /* 0x00000008292072a5 */ /* 0x000fe4000f8e00ff */
[----:B------:R-:W-:Y:S02]  /*1820*/  UISETP.GE.OR UP3, UPT, UR35, UR17, UP3 ;  /* 0x000000112300728c */ /* 0x000fe40009f66670 */
[----:B------:R-:W-:Y:S02]  /*1830*/  UIMAD.WIDE.U32 UR24, UR35, UR8, URZ ;  /* 0x00000008231872a5 */ /* 0x000fe4000f8e00ff */
[----:B------:R-:W-:Y:S02]  /*1840*/  USHF.R.U32.HI UR8, URZ, UR9, UR33 ;  /* 0x00000009ff087299 */ /* 0x000fe40008011621 */
[----:B------:R-:W-:Y:S02]  /*1850*/  UIADD3 UR17, UPT, UPT, -UR41, URZ, URZ ;  /* 0x000000ff29117290 */ /* 0x000fe4000fffe1ff */
[----:B------:R-:W-:-:S02]  /*1860*/  USEL UR8, UR41, UR8, !UP2 ;  /* 0x0000000829087287 */ /* 0x000fc4000d000000 */
[----:B------:R-:W-:Y:S02]  /*1870*/  UIMAD UR12, UR26, UR17, UR12 ;  /* 0x000000111a0c72a4 */ /* 0x000fe4000f8e020c */
[----:B------:R-:W-:Y:S02]  /*1880*/  @!UP3 USHF.R.U32.HI UR21, URZ, UR9, UR25 ;  /* 0x00000009ff15b299 */ /* 0x000fe40008011619 */
[----:B------:R-:W-:Y:S02]  /*1890*/  UIADD3 UR17, UPT, UPT, -UR8, URZ, URZ ;  /* 0x000000ff08117290 */ /* 0x000fe4000fffe1ff */
[----:B------:R-:W-:Y:S02]  /*18a0*/  @!UP3 USEL UR21, UR35, UR21, !UP2 ;  /* 0x000000152315b287 */ /* 0x000fe4000d000000 */
[----:B------:R-:W-:Y:S02]  /*18b0*/  UIMAD UR17, UR16, UR17, UR41 ;  /* 0x00000011101172a4 */ /* 0x000fe4000f8e0229 */
[----:B------:R-:W-:-:S02]  /*18c0*/  UIADD3 UR9, UPT, UPT, -UR35, URZ, URZ ;  /* 0x000000ff23097290 */ /* 0x000fc4000fffe1ff */
[----:B------:R-:W-:Y:S02]  /*18d0*/  @!UP3 UIMAD UR17, UR17, UR28, UR21 ;  /* 0x0000001c1111b2a4 */ /* 0x000fe4000f8e0215 */
[----:B------:R-:W-:Y:S02]  /*18e0*/  @!UP3 UIADD3 UR8, UPT, UPT, UR8, -UR21, URZ ;  /* 0x800000150808b290 */ /* 0x000fe4000fffe0ff */
[----:B------:R-:W-:Y:S02]  /*18f0*/  UIMAD UR9, UR19, UR9, UR20 ;  /* 0x00000009130972a4 */ /* 0x000fe4000f8e0214 */
[----:B------:R-:W-:-:S03]  /*1900*/  @!UP3 UIMAD UR41, UR8, UR16, UR35 ;  /* 0x000000100829b2a4 */ /* 0x000fc6000f8e0223 */
[----:B------:R-:W-:Y:S01]  /*1910*/  @!UP3 UMOV UR35, UR17 ;  /* 0x000000110023bc82 */ /* 0x000fe20008000000 */
[----:B------:R-:W-:Y:S02]  /*1920*/  UIMAD UR12, UR41, UR26, UR12 ;  /* 0x0000001a290c72a4 */ /* 0x000fe4000f8e020c */
[----:B------:R-:W-:-:S12]  /*1930*/  UIMAD UR20, UR35, UR19, UR9 ;  /* 0x00000013231472a4 */ /* 0x000fd8000f8e0209 */
.L_x_19:
[----:B------:R-:W-:-:S09]  /*1940*/  UISETP.NE.AND UP2, UPT, UR13, 0x1, UPT ;  /* 0x000000010d00788c */ /* 0x000fd2000bf45270 */
[----:B------:R-:W-:Y:S05]  /*1950*/  BRA.U UP2, `(.L_x_20) ;  /* 0x0000000102407547 */ /* 0x000fea000b800000 */
[----:B------:R-:W1:Y:S01]  /*1960*/  LDCU.128 UR24, c[0x0][0xf10] ;  /* 0x0001e200ff1877ac */ /* 0x000e620008000c00 */
[----:B------:R-:W2:Y:S01]  /*1970*/  LDCU UR9, c[0x0][0xf0c] ;  /* 0x0001e180ff0977ac */ /* 0x000ea20008000800 */
[----:B------:R-:W3:Y:S01]  /*1980*/  LDCU UR8, c[0x0][0xf20] ;  /* 0x0001e400ff0877ac */ /* 0x000ee20008000800 */
[----:B-1----:R-:W-:Y:S02]  /*1990*/  UIMAD.WIDE.U32 UR32, UR20, UR24, URZ ;  /* 0x00000018142072a5 */ /* 0x002fe4000f8e00ff */
[----:B------:R-:W-:Y:S02]  /*19a0*/  UIMAD.WIDE.U32 UR16, UR12, UR27, URZ ;  /* 0x0000001b0c1072a5 */ /* 0x000fe4000f8e00ff */
[----:B--2---:R-:W-:Y:S02]  /*19b0*/  UISETP.NE.AND UP3, UPT, UR9, 0x1, UPT ;  /* 0x000000010900788c */ /* 0x004fe4000bf65270 */
[----:B------:R-:W-:Y:S01]  /*19c0*/  UISETP.NE.AND UP2, UPT, UR26, 0x1, UPT ;  /* 0x000000011a00788c */ /* 0x000fe2000bf45270 */
[----:B------:R-:W-:Y:S01]  /*19d0*/  UMOV UR13, UR33 ;  /* 0x00000021000d7c82 */ /* 0x000fe20008000000 */
[----:B---3--:R-:W-:-:S02]  /*19e0*/  USHF.R.U32.HI UR8, URZ, UR8, UR17 ;  /* 0x00000008ff087299 */ /* 0x008fc40008011611 */
[----:B------:R-:W-:Y:S02]  /*19f0*/  USHF.R.U32.HI UR13, URZ, UR25, UR13 ;  /* 0x00000019ff0d7299 */ /* 0x000fe4000801160d */
[----:B------:R-:W-:Y:S02]  /*1a00*/  USEL UR8, UR12, UR8, !UP2 ;  /* 0x000000080c087287 */ /* 0x000fe4000d000000 */
[----:B------:R-:W-:-:S04]  /*1a10*/  USEL UR13, UR20, UR13, !UP3 ;  /* 0x0000000d140d7287 */ /* 0x000fc8000d800000 */
[----:B------:R-:W-:Y:S02]  /*1a20*/  UIADD3 UR16, UPT, UPT, UR13, -UR8, URZ ;  /* 0x800000080d107290 */ /* 0x000fe4000fffe0ff */
[----:B------:R-:W-:Y:S02]  /*1a30*/  UIADD3 UR8, UPT, UPT, -UR13, UR8, URZ ;  /* 0x000000080d087290 */ /* 0x000fe4000fffe1ff */
[----:B------:R-:W-:Y:S02]  /*1a40*/  UIMAD UR12, UR16, UR26, UR12 ;  /* 0x0000001a100c72a4 */ /* 0x000fe4000f8e020c */
[----:B------:R-:W-:-:S12]  /*1a50*/  UIMAD UR20, UR8, UR9, UR20 ;  /* 0x00000009081472a4 */ /* 0x000fd8000f8e0214 */
.L_x_20:
[----:B------:R-:W-:Y:S05]  /*1a60*/  BRA.U !UP0, `(.L_x_21) ;  /* 0x00000001080c7547 */ /* 0x000fea000b800000 */
[----:B------:R-:W-:Y:S01]  /*1a70*/  UCGABAR_WAIT ;  /* 0x0000000000007dc7 */ /* 0x000fe20008000000 */
[----:B------:R-:W-:Y:S01]  /*1a80*/  CCTL.IVALL ;  /* 0x00000000ff00798f */ /* 0x000fe20002000000 */
[----:B------:R-:W-:Y:S05]  /*1a90*/  BRA `(.L_x_22) ;  /* 0x0000000000047947 */ /* 0x000fea0003800000 */
.L_x_21:
[----:B------:R-:W-:Y:S06]  /*1aa0*/  BAR.SYNC.DEFER_BLOCKING 0x0 ;  /* 0x0000000000007b1d */ /* 0x000fec0000010000 */
.L_x_22:
[----:B------:R-:W-:Y:S05]  /*1ab0*/  BRA.U UP1, `(.L_x_23) ;  /* 0x0000001901487547 */ /* 0x000fea000b800000 */
[----:B------:R-:W1:Y:S01]  /*1ac0*/  LDCU UR40, c[0x0][0x38c] ;  /* 0x00007180ff2877ac */ /* 0x000e620008000800 */
[----:B------:R-:W2:Y:S01]  /*1ad0*/  LDC R8, c[0x0][0x370] ;  /* 0x0000dc00ff087b82 */ /* 0x000ea20000000800 */
[----:B------:R-:W-:Y:S01]  /*1ae0*/  PLOP3.LUT P1, PT, PT, PT, UP6, 0x80, 0x8 ;  /* 0x000000000008781c */ /* 0x000fe20003f2f068 */
[----:B------:R-:W-:Y:S01]  /*1af0*/  IMAD.MOV.U32 R15, RZ, RZ, 0x1 ;  /* 0x00000001ff0f7424 */ /* 0x000fe200078e00ff */
[----:B------:R-:W-:Y:S01]  /*1b00*/  ISETP.EQ.OR P4, PT, R2, RZ, P5 ;  /* 0x000000ff0200720c */ /* 0x000fe20002f82670 */
[----:B------:R-:W-:Y:S01]  /*1b10*/  IMAD.MOV.U32 R14, RZ, RZ, RZ ;  /* 0x000000ffff0e7224 */ /* 0x000fe200078e00ff */
[----:B------:R-:W-:Y:S02]  /*1b20*/  PLOP3.LUT P1, PT, P1, PT, PT, 0x8, 0x80 ;  /* 0x000000000080781c */ /* 0x000fe40000f2e170 */
[----:B------:R-:W-:Y:S01]  /*1b30*/  CS2R R12, SRZ ;  /* 0x00000000000c7805 */ /* 0x000fe2000001ff00 */
[----:B------:R-:W-:Y:S01]  /*1b40*/  IMAD.MOV.U32 R11, RZ, RZ, 0x1 ;  /* 0x00000001ff0b7424 */ /* 0x000fe200078e00ff */
[----:B------:R-:W3:Y:S01]  /*1b50*/  LDC R0, c[0x0][0x374] ;  /* 0x0000dd00ff007b82 */ /* 0x000ee20000000800 */
[----:B------:R-:W4:Y:S01]  /*1b60*/  LDCU.64 UR44, c[0x0][0x348] ;  /* 0x00006900ff2c77ac */ /* 0x000f220008000a00 */
[----:B------:R-:W-:Y:S01]  /*1b70*/  UMOV UR47, URZ ;  /* 0x000000ff002f7c82 */ /* 0x000fe20008000000 */
[----:B-1----:R-:W-:-:S04]  /*1b80*/  UIADD3 UR8, UPT, UPT, UR40, 0x7f, URZ ;  /* 0x0000007f28087890 */ /* 0x002fc8000fffe0ff */
[----:B------:R-:W-:-:S04]  /*1b90*/  USHF.R.S32.HI UR42, URZ, 0x1f, UR8 ;  /* 0x0000001fff2a7899 */ /* 0x000fc80008011408 */
[----:B------:R-:W-:Y:S02]  /*1ba0*/  ULEA.HI UR42, UR42, UR8, URZ, 0x7 ;  /* 0x000000082a2a7291 */ /* 0x000fe4000f8f38ff */
[----:B------:R-:W-:Y:S02]  /*1bb0*/  UIADD3 UR8, UPT, UPT, UR40, -0x1, URZ ;  /* 0xffffffff28087890 */ /* 0x000fe4000fffe0ff */
[----:B------:R-:W-:Y:S02]  /*1bc0*/  USHF.R.S32.HI UR42, URZ, 0x7, UR42 ;  /* 0x00000007ff2a7899 */ /* 0x000fe4000801142a */
[----:B------:R-:W-:Y:S02]  /*1bd0*/  UISETP.GE.U32.AND UP1, UPT, UR8, -0xff, UPT ;  /* 0xffffff010800788c */ /* 0x000fe4000bf26070 */
[----:B------:R-:W-:Y:S02]  /*1be0*/  UISETP.LT.U32.AND UP0, UPT, UR42, 0xb, UPT ;  /* 0x0000000b2a00788c */ /* 0x000fe4000bf01070 */
[----:B------:R-:W-:-:S02]  /*1bf0*/  UIADD3 UR40, UPT, UPT, UR40, 0xfe, URZ ;  /* 0x000000fe28287890 */ /* 0x000fc4000fffe0ff */
[----:B------:R-:W-:Y:S02]  /*1c00*/  USEL UR41, UR42, 0xb, UP0 ;  /* 0x0000000b2a297887 */ /* 0x000fe40008000000 */
[----:B------:R-:W-:Y:S02]  /*1c10*/  UISETP.NE.AND UP0, UPT, UR11, URZ, UPT ;  /* 0x000000ff0b00728c */ /* 0x000fe4000bf05270 */
[----:B------:R-:W-:Y:S02]  /*1c20*/  UIADD3 UR43, UPT, UPT, UR41, -0x1, URZ ;  /* 0xffffffff292b7890 */ /* 0x000fe4000fffe0ff */
[----:B------:R-:W-:Y:S02]  /*1c30*/  @UP1 UIADD3 UR43, UPT, UPT, UR41, URZ, URZ ;  /* 0x000000ff292b1290 */ /* 0x000fe4000fffe0ff */
[----:B------:R-:W-:Y:S02]  /*1c40*/  USEL UR46, UR4, 0x2, UP0 ;  /* 0x00000002042e7887 */ /* 0x000fe40008000000 */
[----:B------:R-:W-:-:S02]  /*1c50*/  UIADD3 UR48, UPT, UPT, UR42, -UR41, URZ ;  /* 0x800000292a307290 */ /* 0x000fc4000fffe0ff */
[----:B--2-4-:R-:W-:-:S12]  /*1c60*/  UIADD3 UR43, UPT, UPT, UR43, 0x1, URZ ;  /* 0x000000012b2b7890 */ /* 0x014fd8000fffe0ff */
.L_x_47:
[----:B------:R-:W-:Y:S01]  /*1c70*/  UISETP.NE.AND UP0, UPT, UR37, URZ, UPT ;  /* 0x000000ff2500728c */ /* 0x000fe2000bf05270 */
[----:B------:R-:W1:Y:S08]  /*1c80*/  S2UR UR37, SR_CgaCtaId ;  /* 0x00000000002579c3 */ /* 0x000e700000008800 */
[----:B------:R-:W-:Y:S05]  /*1c90*/  BRA.U UP0, `(.L_x_24) ;  /* 0x0000000100347547 */ /* 0x000fea000b800000 */
[----:B------:R-:W2:Y:S01]  /*1ca0*/  S2R R2, SR_CgaCtaId ;  /* 0x0000000000027919 */ /* 0x000ea20000008800 */
[----:B------:R-:W-:-:S04]  /*1cb0*/  MOV R3, 0x400 ;  /* 0x0000040000037802 */ /* 0x000fc80000000f00 */
[----:B--2---:R-:W-:Y:S02]  /*1cc0*/  LEA R2, R2, R3, 0x18 ;  /* 0x0000000302027211 */ /* 0x004fe400078ec0ff */
[----:B------:R-:W-:-:S03]  /*1cd0*/  SHF.L.U32 R3, R11, 0x1f, RZ ;  /* 0x0000001f0b037819 */ /* 0x000fc600000006ff */
[----:B------:R-:W-:-:S04]  /*1ce0*/  IMAD R2, R12, 0x8, R2 ;  /* 0x000000080c027824 */ /* 0x000fc800078e0202 */
[----:B------:R-:W2:Y:S02]  /*1cf0*/  SYNCS.PHASECHK.TRANS64.TRYWAIT P0, [R2+URZ+0x150], R3 ;  /* 0x00015003020075a7 */ /* 0x000ea400080011ff */
[----:B--2---:R-:W-:Y:S05]  /*1d00*/  @!P0 BRA `(.L_x_25) ;  /* 0x000000cc00008947 */ /* 0x004fea0003800000 */
.L_x_200:
[----:B------:R-:W-:Y:S01]  /*1d10*/  VIADD R12, R12, 0x1 ;  /* 0x000000010c0c7836 */ /* 0x000fe20000000000 */
[----:B------:R2:W-:Y:S04]  /*1d20*/  SYNCS.ARRIVE.TRANS64.A1T0 RZ, [R2+URZ+0x140], RZ ;  /* 0x000140ff02ff79a7 */ /* 0x0005e800081000ff */
[----:B------:R-:W-:-:S04]  /*1d30*/  ISETP.NE.AND P0, PT, R12, 0x2, PT ;  /* 0x000000020c00780c */ /* 0x000fc80003f05270 */
[----:B------:R-:W-:Y:S02]  /*1d40*/  SEL R12, R12, RZ, P0 ;  /* 0x000000ff0c0c7207 */ /* 0x000fe40000000000 */
[----:B--2---:R-:W-:-:S04]  /*1d50*/  SEL R2, RZ, 0x1, P0 ;  /* 0x00000001ff027807 */ /* 0x004fc80000000000 */
[----:B------:R-:W-:-:S07]  /*1d60*/  LOP3.LUT R11, R11, R2, RZ, 0x3c, !PT ;  /* 0x000000020b0b7212 */ /* 0x000fce00078e3cff */
.L_x_24:
[----:B------:R-:W-:Y:S01]  /*1d70*/  UMOV UR4, 0x400 ;  /* 0x0000040000047882 */ /* 0x000fe20000000000 */
[----:B------:R-:W-:Y:S01]  /*1d80*/  SHF.L.U32 R2, R15, 0x1f, RZ ;  /* 0x0000001f0f027819 */ /* 0x000fe200000006ff */
[----:B-1----:R-:W-:Y:S02]  /*1d90*/  ULEA UR4, UR37, UR4, 0x18 ;  /* 0x0000000425047291 */ /* 0x002fe4000f8ec0ff */
[----:B------:R-:W-:Y:S02]  /*1da0*/  UISETP.GE.U32.AND UP0, UPT, UR40, 0xff, UPT ;  /* 0x000000ff2800788c */ /* 0x000fe4000bf06070 */
[----:B------:R-:W-:Y:S02]  /*1db0*/  ULEA UR8, UR47, UR4, 0x3 ;  /* 0x000000042f087291 */ /* 0x000fe4000f8e18ff */
[----:B------:R-:W-:Y:S02]  /*1dc0*/  ULEA UR35, UR20, UR30, 0x2 ;  /* 0x0000001e14237291 */ /* 0x000fe4000f8e10ff */
[----:B------:R-:W-:-:S02]  /*1dd0*/  ULEA UR27, UR12, UR31, 0x2 ;  /* 0x0000001f0c1b7291 */ /* 0x000fc4000f8e10ff */
[----:B------:R-:W-:Y:S02]  /*1de0*/  USHF.L.U32 UR35, UR35, 0x5, URZ ;  /* 0x0000000523237899 */ /* 0x000fe400080006ff */
[----:B------:R-:W-:Y:S01]  /*1df0*/  USHF.L.U32 UR27, UR27, 0x5, URZ ;  /* 0x000000051b1b7899 */ /* 0x000fe200080006ff */
[----:B------:R1:W2:Y:S01]  /*1e00*/  SYNCS.PHASECHK.TRANS64.TRYWAIT P2, [UR8+0x58], R2 ;  /* 0x00005802ff0075a7 */ /* 0x0002a20008041108 */
[----:B------:R-:W-:Y:S01]  /*1e10*/  UMOV UR52, URZ ;  /* 0x000000ff00347c82 */ /* 0x000fe20008000000 */
[----:B------:R-:W-:Y:S09]  /*1e20*/  BRA.U !UP0, `(.L_x_26) ;  /* 0x00000005081c7547 */ /* 0x000ff2000b800000 */
[----:B------:R-:W-:Y:S01]  /*1e30*/  UMOV UR50, URZ ;  /* 0x000000ff00327c82 */ /* 0x000fe20008000000 */
[----:B------:R-:W-:-:S05]  /*1e40*/  UMOV UR49, UR47 ;  /* 0x0000002f00317c82 */ /* 0x000fca0008000000 */
.L_x_34:
[----:B------:R-:W-:Y:S01]  /*1e50*/  ULEA UR33, UR49, UR4, 0x3 ;  /* 0x0000000431217291 */ /* 0x000fe2000f8e18ff */
[----:B--2---:R-:W-:Y:S01]  /*1e60*/  @!P5 MOV R3, 0x4800 ;  /* 0x000048000003d802 */ /* 0x004fe20000000f00 */
[----:B--2-4-:R-:W-:Y:S10]  /*1e70*/  @P2 BRA `(.L_x_27) ;  /* 0x00000000000c2947 */ /* 0x014ff40003800000 */
[----:B------:R-:W-:-:S04]  /*1e80*/  SHF.L.U32 R4, R15, 0x1f, RZ ;  /* 0x0000001f0f047819 */ /* 0x000fc800000006ff */
[----:B------:R-:W2:Y:S02]  /*1e90*/  SYNCS.PHASECHK.TRANS64.TRYWAIT P0, [UR33+0x58], R4 ;  /* 0x00005804ff0075a7 */ /* 0x000ea40008001121 */
[----:B--2---:R-:W-:Y:S05]  /*1ea0*/  @!P0 BRA `(.L_x_28) ;  /* 0x000000c800ac8947 */ /* 0x004fea0003800000 */
.L_x_27:
[----:B------:R2:W-:Y:S01]  /*1eb0*/  @!P5 SYNCS.ARRIVE.TRANS64 RZ, [UR33], R3 ;  /* 0x00000003ffffd9a7 */ /* 0x0005e20008000021 */
[----:B------:R-:W-:-:S04]  /*1ec0*/  ULOP3.LUT UR8, UR46, 0x2, URZ, 0xfc, !UPT ;  /* 0x000000022e087892 */ /* 0x000fc8000f8efcff */
[----:B------:R-:W-:-:S09]  /*1ed0*/  UISETP.NE.AND UP0, UPT, UR8, 0x2, UPT ;  /* 0x000000020800788c */ /* 0x000fd2000bf05270 */
[----:B------:R-:W-:Y:S05]  /*1ee0*/  BRA.U UP0, `(.L_x_29) ;  /* 0x0000000100047547 */ /* 0x000fea000b800000 */
[----:B------:R-:W-:Y:S05]  /*1ef0*/  BPT.TRAP 0x1 ;  /* 0x000000040000795c */ /* 0x000fea0000300000 */
.L_x_29:
[----:B------:R-:W-:Y:S04]  /*1f00*/  BSSY.RECONVERGENT B0, `(.L_x_30) ;  /* 0x0000003000007945 */ /* 0x000fe80003800200 */
[----:B------:R-:W-:Y:S05]  /*1f10*/  @P4 BRA `(.L_x_31) ;  /* 0x0000000000044947 */ /* 0x000fea0003800000 */
[----:B------:R-:W-:Y:S05]  /*1f20*/  BPT.TRAP 0x1 ;  /* 0x000000040000795c */ /* 0x000fea0000300000 */
.L_x_31:
[----:B------:R-:W-:Y:S05]  /*1f30*/  BSYNC.RECONVERGENT B0 ;  /* 0x0000000000007941 */ /* 0x000fea0003800200 */
.L_x_30:
[----:B------:R-:W-:Y:S01]  /*1f40*/  UIADD3 UR47, UPT, UPT, UR49, 0x1, URZ ;  /* 0x00000001312f7890 */ /* 0x000fe2000fffe0ff */
[----:B------:R-:W-:Y:S01]  /*1f50*/  BSSY.RECONVERGENT B0, `(.L_x_32) ;  /* 0x000002f000007945 */ /* 0x000fe20003800200 */
[----:B------:R-:W-:Y:S02]  /*1f60*/  ELECT P0, URZ, PT ;  /* 0x0000000000ff782f */ /* 0x000fe40003800000 */
[----:B------:R-:W-:-:S04]  /*1f70*/  UISETP.NE.AND UP0, UPT, UR47, 0xb, UPT ;  /* 0x0000000b2f00788c */ /* 0x000fc8000bf05270 */
[----:B------:R-:W-:Y:S02]  /*1f80*/  USEL UR9, URZ, 0x1, UP0 ;  /* 0x00000001ff097887 */ /* 0x000fe40008000000 */
[----:B------:R-:W-:-:S04]  /*1f90*/  USEL UR47, UR47, URZ, UP0 ;  /* 0x000000ff2f2f7287 */ /* 0x000fc80008000000 */
[----:B------:R-:W-:Y:S01]  /*1fa0*/  ULEA UR8, UR47, UR4, 0x3 ;  /* 0x000000042f087291 */ /* 0x000fe2000f8e18ff */
[----:B------:R-:W-:-:S04]  /*1fb0*/  LOP3.LUT R15, R15, UR9, RZ, 0x3c, !PT ;  /* 0x000000090f0f7c12 */ /* 0x000fc8000f8e3cff */
[----:B-1----:R-:W-:-:S04]  /*1fc0*/  SHF.L.U32 R2, R15, 0x1f, RZ ;  /* 0x0000001f0f027819 */ /* 0x002fc800000006ff */
[----:B------:R1:W4:Y:S01]  /*1fd0*/  SYNCS.PHASECHK.TRANS64.TRYWAIT P2, [UR8+0x58], R2 ;  /* 0x00005802ff0075a7 */ /* 0x0003220008041108 */
[----:B------:R-:W-:Y:S05]  /*1fe0*/  @!P0 BRA `(.L_x_33) ;  /* 0x0000000000948947 */ /* 0x000fea0003800000 */
[----:B------:R-:W-:Y:S02]  /*1ff0*/  USHF.L.U32 UR24, UR49, 0xd, URZ ;  /* 0x0000000d31187899 */ /* 0x000fe400080006ff */
[----:B------:R-:W-:Y:S02]  /*2000*/  USHF.L.U32 UR8, UR49, 0xa, URZ ;  /* 0x0000000a31087899 */ /* 0x000fe400080006ff */
[----:B------:R-:W-:Y:S02]  /*2010*/  UIADD3 UR62, UP3, UPT, UR44, 0x80, URZ ;  /* 0x000000802c3e7890 */ /* 0x000fe4000ff7e0ff */
[----:B------:R-:W-:Y:S02]  /*2020*/  ULOP3.LUT UR32, UR24, UR29, URZ, 0xfc, !UPT ;  /* 0x0000001d18207292 */ /* 0x000fe4000f8efcff */
[----:B------:R-:W-:Y:S02]  /*2030*/  UIADD3 UR60, UP2, UPT, UR44, 0x180, URZ ;  /* 0x000001802c3c7890 */ /* 0x000fe4000ff5e0ff */
[----:B------:R-:W-:-:S02]  /*2040*/  ULOP3.LUT UR24, UR24, UR23, URZ, 0xfc, !UPT ;  /* 0x0000001718187292 */ /* 0x000fc4000f8efcff */
[----:B------:R-:W-:Y:S02]  /*2050*/  UIADD3 UR58, UP1, UPT, UR44, 0x280, URZ ;  /* 0x000002802c3a7890 */ /* 0x000fe4000ff3e0ff */
[----:B------:R-:W-:Y:S02]  /*2060*/  ULOP3.LUT UR16, UR22, UR8, URZ, 0xfc, !UPT ;  /* 0x0000000816107292 */ /* 0x000fe4000f8efcff */
[----:B------:R-:W-:Y:S02]  /*2070*/  UIADD3 UR56, UP0, UPT, UR44, 0x380, URZ ;  /* 0x000003802c387890 */ /* 0x000fe4000ff1e0ff */
[----:B------:R-:W-:Y:S02]  /*2080*/  ULOP3.LUT UR8, UR8, UR14, URZ, 0xfc, !UPT ;  /* 0x0000000e08087292 */ /* 0x000fe4000f8efcff */
[----:B------:R-:W-:Y:S02]  /*2090*/  USHF.L.U32 UR34, UR50, 0x7, URZ ;  /* 0x0000000732227899 */ /* 0x000fe400080006ff */
[----:B------:R-:W-:-:S02]  /*20a0*/  UIADD3.X UR63, UPT, UPT, URZ, UR45, URZ, UP3, !UPT ;  /* 0x0000002dff3f7290 */ /* 0x000fc40009ffe4ff */
[----:B------:R-:W-:Y:S02]  /*20b0*/  UIADD3 UR32, UPT, UPT, UR4, 0x4300, UR32 ;  /* 0x0000430004207890 */ /* 0x000fe4000fffe020 */
[----:B------:R-:W-:Y:S02]  /*20c0*/  UPRMT UR52, URZ, 0x5410, UR6 ;  /* 0x00005410ff347896 */ /* 0x000fe40008000006 */
[----:B------:R-:W-:Y:S02]  /*20d0*/  UIADD3.X UR61, UPT, UPT, URZ, UR45, URZ, UP2, !UPT ;  /* 0x0000002dff3d7290 */ /* 0x000fe400097fe4ff */
[----:B------:R-:W-:Y:S02]  /*20e0*/  UIADD3 UR24, UPT, UPT, UR4, 0x1a300, UR24 ;  /* 0x0001a30004187890 */ /* 0x000fe4000fffe018 */
[----:B------:R-:W-:Y:S02]  /*20f0*/  UPRMT UR51, URZ, 0x5410, UR5 ;  /* 0x00005410ff337896 */ /* 0x000fe40008000005 */
[----:B------:R-:W-:-:S02]  /*2100*/  ULEA UR19, UR50, UR15, 0x1 ;  /* 0x0000000f32137291 */ /* 0x000fc4000f8e08ff */
[----:B------:R-:W-:Y:S02]  /*2110*/  UIADD3.X UR59, UPT, UPT, URZ, UR45, URZ, UP1, !UPT ;  /* 0x0000002dff3b7290 */ /* 0x000fe40008ffe4ff */
[----:B------:R-:W-:Y:S02]  /*2120*/  UIADD3 UR16, UPT, UPT, UR4, 0x30300, UR16 ;  /* 0x0003030004107890 */ /* 0x000fe4000fffe010 */
[----:B------:R-:W-:Y:S02]  /*2130*/  ULEA UR11, UR50, UR7, 0x1 ;  /* 0x00000007320b7291 */ /* 0x000fe4000f8e08ff */
[----:B------:R-:W-:Y:S02]  /*2140*/  UIADD3.X UR57, UPT, UPT, URZ, UR45, URZ, UP0, !UPT ;  /* 0x0000002dff397290 */ /* 0x000fe400087fe4ff */
[----:B------:R-:W-:Y:S01]  /*2150*/  UIADD3 UR8, UPT, UPT, UR4, 0x32f00, UR8 ;  /* 0x00032f0004087890 */ /* 0x000fe2000fffe008 */
[----:B------:R-:W-:Y:S01]  /*2160*/  UMOV UR54, 0x0 ;  /* 0x0000000000367882 */ /* 0x000fe20000000000 */
[----:B------:R-:W-:Y:S01]  /*2170*/  UMOV UR55, 0x10000000 ;  /* 0x1000000000377882 */ /* 0x000fe20000000000 */
[----:B------:R-:W-:Y:S01]  /*2180*/  UMOV UR25, UR33 ;  /* 0x0000002100197c82 */ /* 0x000fe20008000000 */
[----:B------:R-:W-:Y:S01]  /*2190*/  UMOV UR28, UR36 ;  /* 0x00000024001c7c82 */ /* 0x000fe20008000000 */
[----:B------:R-:W-:Y:S01]  /*21a0*/  UMOV UR26, UR34 ;  /* 0x00000022001a7c82 */ /* 0x000fe20008000000 */
[----:B------:R-:W-:Y:S01]  /*21b0*/  UMOV UR17, UR33 ;  /* 0x0000002100117c82 */ /* 0x000fe20008000000 */
[----:B------:R-:W-:Y:S01]  /*21c0*/  UMOV UR21, UR36 ;  /* 0x0000002400157c82 */ /* 0x000fe20008000000 */
[----:B------:R1:W-:Y:S01]  /*21d0*/  UTMALDG.3D.MULTICAST [UR32], [UR62], UR52, desc[UR54] ;  /* 0x000036203e0073b4 */ /* 0x0003e20008011834 */
[----:B------:R-:W-:Y:S01]  /*21e0*/  UMOV UR9, UR33 ;  /* 0x0000002100097c82 */ /* 0x000fe20008000000 */
[----:B------:R-:W-:Y:S01]  /*21f0*/  UMOV UR13, UR36 ;  /* 0x00000024000d7c82 */ /* 0x000fe20008000000 */
[----:B------:R1:W-:Y:S01]  /*2200*/  UTMALDG.3D.MULTICAST [UR24], [UR60], UR51, desc[UR54] ;  /* 0x000036183c0073b4 */ /* 0x0003e20008011833 */
[----:B------:R1:W-:Y:S01]  /*2210*/  UTMALDG.4D.MULTICAST [UR16], [UR58], UR52, desc[UR54] ;  /* 0x000036103a0073b4 */ /* 0x0003e20008019834 */
[----:B------:R1:W-:Y:S02]  /*2220*/  UTMALDG.4D.MULTICAST [UR8], [UR56], UR51, desc[UR54] ;  /* 0x00003608380073b4 */ /* 0x0003e40008019833 */
[----:B-1----:R-:W-:Y:S01]  /*2230*/  NOP ;  /* 0x0000000000007918 */ /* 0x002fe20000000000 */
.L_x_33:
[----:B------:R-:W-:Y:S05]  /*2240*/  BSYNC.RECONVERGENT B0 ;  /* 0x0000000000007941 */ /* 0x000fea0003800200 */
.L_x_32:
[----:B------:R-:W-:Y:S01]  /*2250*/  UIADD3 UR50, UPT, UPT, UR50, 0x1, URZ ;  /* 0x0000000132327890 */ /* 0x000fe2000fffe0ff */
[----:B------:R-:W-:Y:S01]  /*2260*/  UMOV UR49, UR47 ;  /* 0x0000002f00317c82 */ /* 0x000fe20008000000 */
[----:B------:R-:W-:Y:S02]  /*2270*/  UMOV UR52, UR43 ;  /* 0x0000002b00347c82 */ /* 0x000fe40008000000 */
[----:B------:R-:W-:-:S09]  /*2280*/  UISETP.NE.AND UP0, UPT, UR50, UR43, UPT ;  /* 0x0000002b3200728c */ /* 0x000fd2000bf05270 */
[----:B------:R-:W-:Y:S05]  /*2290*/  BRA.U UP0, `(.L_x_34) ;  /* 0xfffffff900ec7547 */ /* 0x000fea000b83ffff */
.L_x_26:
[----:B------:R-:W-:Y:S01]  /*22a0*/  ULEA UR8, UR47, UR4, 0x3 ;  /* 0x000000042f087291 */ /* 0x000fe2000f8e18ff */
[----:B-1----:R-:W-:Y:S01]  /*22b0*/  SHF.L.U32 R2, R15, 0x1f, RZ ;  /* 0x0000001f0f027819 */ /* 0x002fe200000006ff */
[----:B------:R-:W-:Y:S01]  /*22c0*/  @!P1 SYNCS.ARRIVE.TRANS64.A1T0 RZ, [UR4+0xf8], RZ ;  /* 0x0000f8ffffff99a7 */ /* 0x000fe20008100004 */
[----:B------:R-:W-:-:S06]  /*22d0*/  UISETP.GT.AND UP0, UPT, UR42, UR41, UPT ;  /* 0x000000292a00728c */ /* 0x000fcc000bf04270 */
[----:B------:R1:W1:Y:S03]  /*22e0*/  SYNCS.PHASECHK.TRANS64.TRYWAIT P1, [UR8+0x58], R2 ;  /* 0x00005802ff0075a7 */ /* 0x0002660008021108 */
[----:B------:R-:W-:Y:S05]  /*22f0*/  BRA.U !UP0, `(.L_x_35) ;  /* 0x0000000508187547 */ /* 0x000fea000b800000 */
[----:B------:R-:W-:Y:S01]  /*2300*/  UIADD3 UR50, UPT, UPT, UR48, UR52, URZ ;  /* 0x0000003430327290 */ /* 0x000fe2000fffe0ff */
[----:B------:R-:W-:-:S11]  /*2310*/  UMOV UR51, UR47 ;  /* 0x0000002f00337c82 */ /* 0x000fd60008000000 */
.L_x_43:
[----:B------:R-:W-:Y:S01]  /*2320*/  ULEA UR33, UR51, UR4, 0x3 ;  /* 0x0000000433217291 */ /* 0x000fe2000f8e18ff */
[----:B--2---:R-:W-:Y:S01]  /*2330*/  @!P5 MOV R3, 0x4800 ;  /* 0x000048000003d802 */ /* 0x004fe20000000f00 */
[----:B-1----:R-:W-:Y:S10]  /*2340*/  @P1 BRA `(.L_x_36) ;  /* 0x00000000000c1947 */ /* 0x002ff40003800000 */
[----:B------:R-:W-:-:S04]  /*2350*/  SHF.L.U32 R4, R15, 0x1f, RZ ;  /* 0x0000001f0f047819 */ /* 0x000fc800000006ff */
[----:B------:R-:W1:Y:S02]  /*2360*/  SYNCS.PHASECHK.TRANS64.TRYWAIT P0, [UR33+0x58], R4 ;  /* 0x00005804ff0075a7 */ /* 0x000e640008001121 */
[----:B-1----:R-:W-:Y:S05]  /*2370*/  @!P0 BRA `(.L_x_37) ;  /* 0x000000c400908947 */ /* 0x002fea0003800000 */
.L_x_36:
[----:B------:R2:W-:Y:S01]  /*2380*/  @!P5 SYNCS.ARRIVE.TRANS64 RZ, [UR33], R3 ;  /* 0x00000003ffffd9a7 */ /* 0x0005e20008000021 */
[----:B------:R-:W-:-:S04]  /*2390*/  ULOP3.LUT UR8, UR46, 0x2, URZ, 0xfc, !UPT ;  /* 0x000000022e087892 */ /* 0x000fc8000f8efcff */
[----:B------:R-:W-:-:S09]  /*23a0*/  UISETP.NE.AND UP0, UPT, UR8, 0x2, UPT ;  /* 0x000000020800788c */ /* 0x000fd2000bf05270 */
[----:B------:R-:W-:Y:S05]  /*23b0*/  BRA.U UP0, `(.L_x_38) ;  /* 0x0000000100047547 */ /* 0x000fea000b800000 */
[----:B------:R-:W-:Y:S05]  /*23c0*/  BPT.TRAP 0x1 ;  /* 0x000000040000795c */ /* 0x000fea0000300000 */
.L_x_38:
[----:B------:R-:W-:Y:S04]  /*23d0*/  BSSY.RECONVERGENT B0, `(.L_x_39) ;  /* 0x0000003000007945 */ /* 0x000fe80003800200 */
[----:B------:R-:W-:Y:S05]  /*23e0*/  @P4 BRA `(.L_x_40) ;  /* 0x0000000000044947 */ /* 0x000fea0003800000 */
[----:B------:R-:W-:Y:S05]  /*23f0*/  BPT.TRAP 0x1 ;  /* 0x000000040000795c */ /* 0x000fea0000300000 */
.L_x_40:
[----:B------:R-:W-:Y:S05]  /*2400*/  BSYNC.RECONVERGENT B0 ;  /* 0x0000000000007941 */ /* 0x000fea0003800200 */
.L_x_39:
        /* <DEDUP_REMOVED lines=9> */
[----:B------:R1:W1:Y:S01]  /*24a0*/  SYNCS.PHASECHK.TRANS64.TRYWAIT P1, [UR8+0x58], R2 ;  /* 0x00005802ff0075a7 */ /* 0x0002620008021108 */
        /* <DEDUP_REMOVED lines=22> */
[----:B------:R-:W-:Y:S02]  /*2610*/  UIADD3 UR8, UPT, UPT, UR4, 0x32f00, UR8 ;  /* 0x00032f0004087890 */ /* 0x000fe4000fffe008 */
[----:B------:R-:W-:Y:S01]  /*2620*/  UIADD3.X UR57, UPT, UPT, URZ, UR45, URZ, UP0, !UPT ;  /* 0x0000002dff397290 */ /* 0x000fe200087fe4ff */
        /* <DEDUP_REMOVED lines=12> */
[----:B------:R1:W-:Y:S01]  /*26f0*/  UTMALDG.4D.MULTICAST [UR8], [UR56], UR49, desc[UR54] ;  /* 0x00003608380073b4 */ /* 0x0003e20008019831 */
[----:B------:R-:W-:Y:S01]  /*2700*/  NOP ;  /* 0x0000000000007918 */ /* 0x000fe20000000000 */
.L_x_42:
[----:B-1----:R-:W-:Y:S05]  /*2710*/  BSYNC.RECONVERGENT B0 ;  /* 0x0000000000007941 */ /* 0x002fea0003800200 */
.L_x_41:
[----:B------:R-:W-:Y:S01]  /*2720*/  UIADD3 UR52, UPT, UPT, UR52, 0x1, URZ ;  /* 0x0000000134347890 */ /* 0x000fe2000fffe0ff */
[----:B------:R-:W-:-:S03]  /*2730*/  UMOV UR51, UR47 ;  /* 0x0000002f00337c82 */ /* 0x000fc60008000000 */
[----:B------:R-:W-:-:S09]  /*2740*/  UISETP.NE.AND UP0, UPT, UR52, UR50, UPT ;  /* 0x000000323400728c */ /* 0x000fd2000bf05270 */
[----:B------:R-:W-:Y:S05]  /*2750*/  BRA.U UP0, `(.L_x_43) ;  /* 0xfffffff900f07547 */ /* 0x000fea000b83ffff */
.L_x_35:
[C---:B-1----:R-:W-:Y:S01]  /*2760*/  LEA R2, R14.reuse, UR4, 0x3 ;  /* 0x000000040e027c11 */ /* 0x042fe2000f8e18ff */
[----:B------:R-:W-:Y:S01]  /*2770*/  NOP ;  /* 0x0000000000007918 */ /* 0x000fe20000000000 */
[----:B--2---:R-:W-:Y:S02]  /*2780*/  SHF.L.U32 R3, R13, 0x1f, RZ ;  /* 0x0000001f0d037819 */ /* 0x004fe400000006ff */
[----:B------:R-:W-:Y:S02]  /*2790*/  LEA R4, R14, UR4, 0x4 ;  /* 0x000000040e047c11 */ /* 0x000fe4000f8e20ff */
[----:B------:R-:W1:Y:S02]  /*27a0*/  SYNCS.PHASECHK.TRANS64.TRYWAIT P0, [R2+URZ+0x100], R3 ;  /* 0x00010003020075a7 */ /* 0x000e6400080011ff */
[----:B-1----:R-:W-:Y:S05]  /*27b0*/  @!P0 BRA `(.L_x_44) ;  /* 0x000000c000988947 */ /* 0x002fea0003800000 */
.L_x_203:
[----:B------:R-:W4:Y:S01]  /*27c0*/  LDS.128 R4, [R4+0x170] ;  /* 0x0001700004047984 */ /* 0x000f220000000c00 */
[----:B------:R-:W-:Y:S01]  /*27d0*/  ISETP.GE.AND P0, PT, R43, 0x1, PT ;  /* 0x000000012b00780c */ /* 0x000fe20003f06270 */
[----:B-1----:R-:W-:Y:S01]  /*27e0*/  VIADD R2, R2, 0x110 ;  /* 0x0000011002027836 */ /* 0x002fe20000000000 */
[----:B------:R-:W-:Y:S01]  /*27f0*/  @!PT LDS RZ, [RZ] ;  /* 0x00000000fffff984 */ /* 0x000fe20000000800 */
[----:B------:R-:W-:Y:S01]  /*2800*/  @!PT LDS RZ, [RZ] ;  /* 0x00000000fffff984 */ /* 0x000fe20000000800 */
[----:B------:R-:W-:Y:S01]  /*2810*/  @!PT LDS RZ, [RZ] ;  /* 0x00000000fffff984 */ /* 0x000fe20000000800 */
[----:B------:R-:W-:Y:S01]  /*2820*/  @!PT LDS RZ, [RZ] ;  /* 0x00000000fffff984 */ /* 0x000fe20000000800 */
[----:B------:R1:W-:Y:S06]  /*2830*/  MEMBAR.ALL.CTA ;  /* 0x0000000000007992 */ /* 0x0003ec0000008000 */
[----:B-1----:R-:W1:Y:S01]  /*2840*/  FENCE.VIEW.ASYNC.S ;  /* 0x00000000000073c6 */ /* 0x002e620000000000 */
[----:B------:R-:W-:-:S04]  /*2850*/  PRMT R2, RZ, 0x654, R2 ;  /* 0x00000654ff027816 */ /* 0x000fc80000000002 */
[----:B-1----:R1:W-:Y:S01]  /*2860*/  SYNCS.ARRIVE.TRANS64.RED.A1T0 RZ, [R2+URZ], RZ ;  /* 0x000000ff02ff79a7 */ /* 0x0023e200081004ff */
[----:B----4-:R-:W-:-:S13]  /*2870*/  LOP3.LUT P2, RZ, R6, 0x1, RZ, 0xc0, !PT ;  /* 0x0000000106ff7812 */ /* 0x010fda000784c0ff */
[----:B------:R-:W-:Y:S01]  /*2880*/  @P2 SHF.R.U32.HI R3, RZ, 0x10, R5 ;  /* 0x00000010ff032819 */ /* 0x000fe20000011605 */
[----:B------:R-:W-:Y:S01]  /*2890*/  VOTEU.ANY UP0, P2 ;  /* 0x0000000000ff7886 */ /* 0x000fe20001000100 */
[----:B------:R-:W-:Y:S02]  /*28a0*/  @P2 MOV R10, R4 ;  /* 0x00000004000a2202 */ /* 0x000fe40000000f00 */
[----:B------:R-:W-:Y:S02]  /*28b0*/  @P2 R2UR.BROADCAST UR8, R3 ;  /* 0x00000000030822ca */ /* 0x000fe400008e0000 */
[----:B------:R-:W-:-:S11]  /*28c0*/  @P2 LOP3.LUT R9, R5, 0xffff, RZ, 0xc0, !PT ;  /* 0x0000ffff05092812 */ /* 0x000fd600078ec0ff */
[----:B------:R-:W-:Y:S01]  /*28d0*/  @UP0 UMOV UR36, UR8 ;  /* 0x0000000800240c82 */ /* 0x000fe20008000000 */
[----:B-1----:R-:W-:Y:S05]  /*28e0*/  @!P0 BRA `(.L_x_45) ;  /* 0x0000000000b88947 */ /* 0x002fea0003800000 */
[----:B------:R-:W3:Y:S01]  /*28f0*/  LDC.64 R4, c[0x0][0xf18] ;  /* 0x0003c600ff047b82 */ /* 0x000ee20000000a00 */
[----:B------:R-:W-:-:S07]  /*2900*/  ISETP.NE.AND P3, PT, R43, 0x1, PT ;  /* 0x000000012b00780c */ /* 0x000fce0003f65270 */
[----:B------:R-:W1:Y:S08]  /*2910*/  LDC.64 R6, c[0x0][0xf10] ;  /* 0x0003c400ff067b82 */ /* 0x000e700000000a00 */
[----:B------:R-:W2:Y:S08]  /*2920*/  LDC R16, c[0x0][0xf20] ;  /* 0x0003c800ff107b82 */ /* 0x000eb00000000800 */
[----:B------:R-:W4:Y:S01]  /*2930*/  LDC R17, c[0x0][0xf0c] ;  /* 0x0003c300ff117b82 */ /* 0x000f220000000800 */
[----:B---3--:R-:W-:Y:S01]  /*2940*/  IMAD.HI.U32 R19, R0, R5, RZ ;  /* 0x0000000500137227 */ /* 0x008fe200078e00ff */
[----:B------:R-:W-:-:S03]  /*2950*/  ISETP.NE.AND P0, PT, R4, 0x1, PT ;  /* 0x000000010400780c */ /* 0x000fc60003f05270 */
[----:B------:R-:W-:-:S03]  /*2960*/  IMAD.HI.U32 R5, R9, R5, RZ ;  /* 0x0000000509057227 */ /* 0x000fc600078e00ff */
[----:B------:R-:W3:Y:S01]  /*2970*/  LDC.64 R2, c[0x0][0xf28] ;  /* 0x0003ca00ff027b82 */ /* 0x000ee20000000a00 */
[----:B-1----:R-:W-:-:S04]  /*2980*/  IMAD.HI.U32 R20, R8, R6, RZ ;  /* 0x0000000608147227 */ /* 0x002fc800078e00ff */
[----:B------:R-:W-:Y:S01]  /*2990*/  IMAD.HI.U32 R21, R10, R6, RZ ;  /* 0x000000060a157227 */ /* 0x000fe200078e00ff */
[----:B------:R-:W-:Y:S02]  /*29a0*/  SHF.R.U32.HI R20, RZ, R7, R20 ;  /* 0x00000007ff147219 */ /* 0x000fe40000011614 */
[-C--:B--2---:R-:W-:Y:S02]  /*29b0*/  SHF.R.U32.HI R19, RZ, R16.reuse, R19 ;  /* 0x00000010ff137219 */ /* 0x084fe40000011613 */
[----:B------:R-:W-:Y:S02]  /*29c0*/  SHF.R.U32.HI R5, RZ, R16, R5 ;  /* 0x00000010ff057219 */ /* 0x000fe40000011605 */
[----:B------:R-:W-:Y:S02]  /*29d0*/  SEL R19, R0, R19, !P0 ;  /* 0x0000001300137207 */ /* 0x000fe40004000000 */
[----:B------:R-:W-:Y:S02]  /*29e0*/  SHF.R.U32.HI R21, RZ, R7, R21 ;  /* 0x00000007ff157219 */ /* 0x000fe40000011615 */
[----:B----4-:R-:W-:-:S02]  /*29f0*/  ISETP.NE.AND P1, PT, R17, 0x1, PT ;  /* 0x000000011100780c */ /* 0x010fc40003f25270 */
[----:B------:R-:W-:Y:S02]  /*2a00*/  SEL R5, R9, R5, !P0 ;  /* 0x0000000509057207 */ /* 0x000fe40004000000 */
[----:B------:R-:W-:Y:S02]  /*2a10*/  SEL R20, R8, R20, !P1 ;  /* 0x0000001408147207 */ /* 0x000fe40004800000 */
[----:B------:R-:W-:Y:S01]  /*2a20*/  SEL R21, R10, R21, !P1 ;  /* 0x000000150a157207 */ /* 0x000fe20004800000 */
[----:B---3--:R-:W-:-:S04]  /*2a30*/  IMAD.HI.U32 R18, R19, R2, RZ ;  /* 0x0000000213127227 */ /* 0x008fc800078e00ff */
[----:B------:R-:W-:Y:S01]  /*2a40*/  IMAD.HI.U32 R6, R20, R2, RZ ;  /* 0x0000000214067227 */ /* 0x000fe200078e00ff */
[----:B------:R-:W-:-:S04]  /*2a50*/  @P3 SHF.R.U32.HI R19, RZ, R3, R18 ;  /* 0x00000003ff133219 */ /* 0x000fc80000011612 */
[----:B------:R-:W-:Y:S01]  /*2a60*/  @P3 SHF.R.U32.HI R20, RZ, R3, R6 ;  /* 0x00000003ff143219 */ /* 0x000fe20000011606 */
[----:B------:R-:W-:-:S04]  /*2a70*/  IMAD R19, R43, R19, RZ ;  /* 0x000000132b137224 */ /* 0x000fc800078e02ff */
[----:B------:R-:W-:Y:S01]  /*2a80*/  IMAD R6, R43, R20, RZ ;  /* 0x000000142b067224 */ /* 0x000fe200078e02ff */
[----:B------:R-:W-:-:S04]  /*2a90*/  ISETP.GE.AND P0, PT, R5, R19, PT ;  /* 0x000000130500720c */ /* 0x000fc80003f06270 */
[----:B------:R-:W-:Y:S01]  /*2aa0*/  ISETP.GE.OR P0, PT, R21, R6, P0 ;  /* 0x000000061500720c */ /* 0x000fe20000706670 */
[----:B------:R-:W-:-:S05]  /*2ab0*/  IMAD.HI.U32 R6, R5, R2, RZ ;  /* 0x0000000205067227 */ /* 0x000fca00078e00ff */
[----:B------:R-:W-:-:S04]  /*2ac0*/  SHF.R.U32.HI R6, RZ, R3, R6 ;  /* 0x00000003ff067219 */ /* 0x000fc80000011606 */
[----:B------:R-:W-:-:S03]  /*2ad0*/  SEL R6, R5, R6, !P3 ;  /* 0x0000000605067207 */ /* 0x000fc60005800000 */
[----:B------:R-:W-:-:S04]  /*2ae0*/  @!P0 IMAD.HI.U32 R7, R21, R2, RZ ;  /* 0x0000000215078227 */ /* 0x000fc800078e00ff */
[----:B------:R-:W-:Y:S01]  /*2af0*/  IMAD.MOV R2, RZ, RZ, -R6 ;  /* 0x000000ffff027224 */ /* 0x000fe200078e0a06 */
[----:B------:R-:W-:Y:S02]  /*2b00*/  @!P0 SHF.R.U32.HI R3, RZ, R3, R7 ;  /* 0x00000003ff038219 */ /* 0x000fe40000011607 */
[----:B------:R-:W-:Y:S01]  /*2b10*/  IADD3 R7, PT, PT, -R5, RZ, RZ ;  /* 0x000000ff05077210 */ /* 0x000fe20007ffe1ff */
[----:B------:R-:W-:Y:S01]  /*2b20*/  IMAD R2, R43, R2, R5 ;  /* 0x000000022b027224 */ /* 0x000fe200078e0205 */
[----:B------:R-:W-:-:S03]  /*2b30*/  @!P0 SEL R3, R21, R3, !P3 ;  /* 0x0000000315038207 */ /* 0x000fc60005800000 */
[----:B------:R-:W-:Y:S02]  /*2b40*/  IMAD R7, R4, R7, R9 ;  /* 0x0000000704077224 */ /* 0x000fe400078e0209 */
[--C-:B------:R-:W-:Y:S02]  /*2b50*/  @!P0 IMAD.IADD R6, R6, 0x1, -R3.reuse ;  /* 0x0000000106068824 */ /* 0x100fe400078e0a03 */
[----:B------:R-:W-:Y:S01]  /*2b60*/  @!P0 IMAD R3, R2, R20, R3 ;  /* 0x0000001402038224 */ /* 0x000fe200078e0203 */
[----:B------:R-:W-:Y:S01]  /*2b70*/  IADD3 R2, PT, PT, -R21, RZ, RZ ;  /* 0x000000ff15027210 */ /* 0x000fe20007ffe1ff */
[----:B------:R-:W-:Y:S02]  /*2b80*/  @!P0 IMAD R5, R43, R6, R21 ;  /* 0x000000062b058224 */ /* 0x000fe400078e0215 */
[----:B------:R-:W-:Y:S02]  /*2b90*/  @!P0 IMAD.MOV.U32 R21, RZ, RZ, R3 ;  /* 0x000000ffff158224 */ /* 0x000fe400078e0003 */
[----:B------:R-:W-:-:S02]  /*2ba0*/  IMAD R2, R17, R2, R10 ;  /* 0x0000000211027224 */ /* 0x000fc400078e020a */
[----:B------:R-:W-:Y:S02]  /*2bb0*/  IMAD R9, R5, R4, R7 ;  /* 0x0000000405097224 */ /* 0x000fe400078e0207 */
[----:B------:R-:W-:Y:S02]  /*2bc0*/  IMAD R10, R21, R17, R2 ;  /* 0x00000011150a7224 */ /* 0x000fe400078e0202 */
.L_x_45:
[----:B------:R-:W1:Y:S02]  /*2bd0*/  LDCU UR8, c[0x0][0xf30] ;  /* 0x0001e600ff0877ac */ /* 0x000e640008000800 */
[----:B-1----:R-:W-:-:S09]  /*2be0*/  UISETP.NE.AND UP0, UPT, UR8, 0x1, UPT ;  /* 0x000000010800788c */ /* 0x002fd2000bf05270 */
[----:B------:R-:W-:Y:S05]  /*2bf0*/  BRA.U UP0, `(.L_x_46) ;  /* 0x0000000100407547 */ /* 0x000fea000b800000 */
[----:B------:R-:W1:Y:S08]  /*2c00*/  LDC.64 R4, c[0x0][0xf10] ;  /* 0x0003c400ff047b82 */ /* 0x000e700000000a00 */
[----:B------:R-:W2:Y:S08]  /*2c10*/  LDC.64 R2, c[0x0][0xf18] ;  /* 0x0003c600ff027b82 */ /* 0x000eb00000000a00 */
[----:B------:R-:W4:Y:S08]  /*2c20*/  LDC R6, c[0x0][0xf20] ;  /* 0x0003c800ff067b82 */ /* 0x000f300000000800 */
[----:B------:R-:W3:Y:S01]  /*2c30*/  LDC R7, c[0x0][0xf0c] ;  /* 0x0003c300ff077b82 */ /* 0x000ee20000000800 */
[----:B-1----:R-:W-:-:S05]  /*2c40*/  IMAD.HI.U32 R4, R10, R4, RZ ;  /* 0x000000040a047227 */ /* 0x002fca00078e00ff */
[----:B------:R-:W-:Y:S01]  /*2c50*/  SHF.R.U32.HI R4, RZ, R5, R4 ;  /* 0x00000005ff047219 */ /* 0x000fe20000011604 */
[----:B--2---:R-:W-:Y:S01]  /*2c60*/  IMAD.HI.U32 R3, R9, R3, RZ ;  /* 0x0000000309037227 */ /* 0x004fe200078e00ff */
[----:B------:R-:W-:-:S04]  /*2c70*/  ISETP.NE.AND P0, PT, R2, 0x1, PT ;  /* 0x000000010200780c */ /* 0x000fc80003f05270 */
[----:B----4-:R-:W-:-:S04]  /*2c80*/  SHF.R.U32.HI R3, RZ, R6, R3 ;  /* 0x00000006ff037219 */ /* 0x010fc80000011603 */
[----:B------:R-:W-:Y:S02]  /*2c90*/  SEL R3, R9, R3, !P0 ;  /* 0x0000000309037207 */ /* 0x000fe40004000000 */
[----:B---3--:R-:W-:-:S04]  /*2ca0*/  ISETP.NE.AND P1, PT, R7, 0x1, PT ;  /* 0x000000010700780c */ /* 0x008fc80003f25270 */
[----:B------:R-:W-:-:S05]  /*2cb0*/  SEL R4, R10, R4, !P1 ;  /* 0x000000040a047207 */ /* 0x000fca0004800000 */
[----:B------:R-:W-:Y:S02]  /*2cc0*/  IMAD.IADD R5, R3, 0x1, -R4 ;  /* 0x0000000103057824 */ /* 0x000fe400078e0a04 */
[----:B------:R-:W-:Y:S02]  /*2cd0*/  IMAD.IADD R3, R4, 0x1, -R3 ;  /* 0x0000000104037824 */ /* 0x000fe400078e0a03 */
[----:B------:R-:W-:Y:S02]  /*2ce0*/  IMAD R10, R5, R7, R10 ;  /* 0x00000007050a7224 */ /* 0x000fe400078e020a */
[----:B------:R-:W-:-:S07]  /*2cf0*/  IMAD R9, R3, R2, R9 ;  /* 0x0000000203097224 */ /* 0x000fce00078e0209 */
.L_x_46:
[----:B------:R-:W-:Y:S01]  /*2d00*/  VIADD R14, R14, 0x1 ;  /* 0x000000010e0e7836 */ /* 0x000fe20000000000 */
[----:B------:R-:W-:Y:S01]  /*2d10*/  PLOP3.LUT P1, PT, PT, PT, PT, 0x80, 0x8 ;  /* 0x000000000008781c */ /* 0x000fe20003f2f070 */
[----:B------:R-:W-:Y:S02]  /*2d20*/  VIADD R2, R10, UR39 ;  /* 0x000000270a027c36 */ /* 0x000fe40008000000 */
[----:B------:R-:W-:Y:S01]  /*2d30*/  VIADD R3, R9, UR38 ;  /* 0x0000002609037c36 */ /* 0x000fe20008000000 */
[----:B------:R-:W-:Y:S02]  /*2d40*/  ISETP.NE.AND P0, PT, R14, 0x2, PT ;  /* 0x000000020e00780c */ /* 0x000fe40003f05270 */
[----:B------:R-:W-:Y:S02]  /*2d50*/  R2UR UR20, R2 ;  /* 0x00000000021472ca */ /* 0x000fe400000e0000 */
[----:B------:R-:W-:Y:S02]  /*2d60*/  SEL R2, RZ, 0x1, P0 ;  /* 0x00000001ff027807 */ /* 0x000fe40000000000 */
[----:B------:R-:W-:-:S02]  /*2d70*/  R2UR UR12, R3 ;  /* 0x00000000030c72ca */ /* 0x000fc400000e0000 */
[----:B------:R-:W-:Y:S02]  /*2d80*/  LOP3.LUT R13, R13, R2, RZ, 0x3c, !PT ;  /* 0x000000020d0d7212 */ /* 0x000fe400078e3cff */
[----:B------:R-:W-:Y:S01]  /*2d90*/  SEL R14, R14, RZ, P0 ;  /* 0x000000ff0e0e7207 */ /* 0x000fe20000000000 */
[----:B------:R-:W-:Y:S10]  /*2da0*/  @P2 BRA `(.L_x_47) ;  /* 0xffffffec00b02947 */ /* 0x000ff4000383ffff */
[----:B------:R-:W-:Y:S01]  /*2db0*/  UIADD3 UR4, UPT, UPT, UR4, 0x58, URZ ;  /* 0x0000005804047890 */ /* 0x000fe2000fffe0ff */
[----:B------:R-:W-:-:S03]  /*2dc0*/  SHF.L.U32 R2, R15, 0x1f, RZ ;  /* 0x0000001f0f027819 */ /* 0x000fc600000006ff */
[----:B------:R-:W-:-:S09]  /*2dd0*/  ULEA UR5, UR47, UR4, 0x3 ;  /* 0x000000042f057291 */ /* 0x000fd2000f8e18ff */
[----:B------:R-:W1:Y:S02]  /*2de0*/  SYNCS.PHASECHK.TRANS64.TRYWAIT P0, [UR5], R2 ;  /* 0x00000002ff0075a7 */ /* 0x000e640008001105 */
[----:B-1----:R-:W-:Y:S05]  /*2df0*/  @!P0 BRA `(.L_x_48) ;  /* 0x000000bc001c8947 */ /* 0x002fea0003800000 */
.L_x_205:
[----:B------:R-:W-:-:S04]  /*2e00*/  UIADD3 UR6, UPT, UPT, UR47, 0x1, URZ ;  /* 0x000000012f067890 */ /* 0x000fc8000fffe0ff */
[----:B------:R-:W-:-:S04]  /*2e10*/  UISETP.NE.AND UP0, UPT, UR6, 0xb, UPT ;  /* 0x0000000b0600788c */ /* 0x000fc8000bf05270 */
[----:B------:R-:W-:Y:S02]  /*2e20*/  USEL UR7, URZ, 0x1, UP0 ;  /* 0x00000001ff077887 */ /* 0x000fe40008000000 */
[----:B------:R-:W-:-:S04]  /*2e30*/  USEL UR6, UR6, URZ, UP0 ;  /* 0x000000ff06067287 */ /* 0x000fc80008000000 */
[----:B------:R-:W-:Y:S01]  /*2e40*/  ULEA UR5, UR6, UR4, 0x3 ;  /* 0x0000000406057291 */ /* 0x000fe2000f8e18ff */
[----:B-1----:R-:W-:-:S04]  /*2e50*/  LOP3.LUT R2, R15, UR7, RZ, 0x3c, !PT ;  /* 0x000000070f027c12 */ /* 0x002fc8000f8e3cff */
[----:B------:R-:W-:-:S04]  /*2e60*/  SHF.L.U32 R3, R2, 0x1f, RZ ;  /* 0x0000001f02037819 */ /* 0x000fc800000006ff */
[----:B------:R-:W1:Y:S02]  /*2e70*/  SYNCS.PHASECHK.TRANS64.TRYWAIT P0, [UR5], R3 ;  /* 0x00000003ff0075a7 */ /* 0x000e640008001105 */
[----:B-1----:R-:W-:Y:S05]  /*2e80*/  @!P0 BRA `(.L_x_49) ;  /* 0x000000bc00108947 */ /* 0x002fea0003800000 */
.L_x_207:
[----:B------:R-:W-:-:S04]  /*2e90*/  UIADD3 UR6, UPT, UPT, UR6, 0x1, URZ ;  /* 0x0000000106067890 */ /* 0x000fc8000fffe0ff */
[----:B------:R-:W-:-:S04]  /*2ea0*/  UISETP.NE.AND UP0, UPT, UR6, 0xb, UPT ;  /* 0x0000000b0600788c */ /* 0x000fc8000bf05270 */
[----:B------:R-:W-:Y:S02]  /*2eb0*/  USEL UR7, URZ, 0x1, UP0 ;  /* 0x00000001ff077887 */ /* 0x000fe40008000000 */
[----:B------:R-:W-:-:S04]  /*2ec0*/  USEL UR6, UR6, URZ, UP0 ;  /* 0x000000ff06067287 */ /* 0x000fc80008000000 */
[----:B------:R-:W-:Y:S01]  /*2ed0*/  ULEA UR5, UR6, UR4, 0x3 ;  /* 0x0000000406057291 */ /* 0x000fe2000f8e18ff */
[----:B------:R-:W-:-:S04]  /*2ee0*/  LOP3.LUT R2, R2, UR7, RZ, 0x3c, !PT ;  /* 0x0000000702027c12 */ /* 0x000fc8000f8e3cff */
[----:B-1----:R-:W-:-:S04]  /*2ef0*/  SHF.L.U32 R3, R2, 0x1f, RZ ;  /* 0x0000001f02037819 */ /* 0x002fc800000006ff */
[----:B------:R-:W1:Y:S02]  /*2f00*/  SYNCS.PHASECHK.TRANS64.TRYWAIT P0, [UR5], R3 ;  /* 0x00000003ff0075a7 */ /* 0x000e640008001105 */
[----:B-1----:R-:W-:Y:S05]  /*2f10*/  @!P0 BRA `(.L_x_50) ;  /* 0x000000bc00048947 */ /* 0x002fea0003800000 */
.L_x_209:
        /* <DEDUP_REMOVED lines=9> */
.L_x_211:
        /* <DEDUP_REMOVED lines=9> */
.L_x_213:
        /* <DEDUP_REMOVED lines=9> */
.L_x_215:
        /* <DEDUP_REMOVED lines=9> */
.L_x_217:
        /* <DEDUP_REMOVED lines=9> */
.L_x_219:
        /* <DEDUP_REMOVED lines=9> */
.L_x_221:
        /* <DEDUP_REMOVED lines=9> */
.L_x_223:
[----:B------:R-:W-:-:S04]  /*3310*/  UIADD3 UR6, UPT, UPT, UR6, 0x1, URZ ;  /* 0x0000000106067890 */ /* 0x000fc8000fffe0ff */
[----:B------:R-:W-:-:S04]  /*3320*/  UISETP.NE.AND UP0, UPT, UR6, 0xb, UPT ;  /* 0x0000000b0600788c */ /* 0x000fc8000bf05270 */
[----:B------:R-:W-:Y:S02]  /*3330*/  USEL UR5, URZ, 0x1, UP0 ;  /* 0x00000001ff057887 */ /* 0x000fe40008000000 */
[----:B------:R-:W-:-:S04]  /*3340*/  USEL UR6, UR6, URZ, UP0 ;  /* 0x000000ff06067287 */ /* 0x000fc80008000000 */
[----:B------:R-:W-:Y:S01]  /*3350*/  ULEA UR6, UR6, UR4, 0x3 ;  /* 0x0000000406067291 */ /* 0x000fe2000f8e18ff */
[----:B------:R-:W-:-:S04]  /*3360*/  LOP3.LUT R2, R2, UR5, RZ, 0x3c, !PT ;  /* 0x0000000502027c12 */ /* 0x000fc8000f8e3cff */
[----:B------:R-:W-:Y:S01]  /*3370*/  SHF.L.U32 R2, R2, 0x1f, RZ ;  /* 0x0000001f02027819 */ /* 0x000fe200000006ff */
[----:B-1-3--:R-:W-:-:S07]  /*3380*/  IMAD.U32 R0, RZ, RZ, UR6 ;  /* 0x00000006ff007e24 */ /* 0x00afce000f8e00ff */
.L_x_58:
[----:B-1----:R1:W2:Y:S02]  /*3390*/  SYNCS.PHASECHK.TRANS64.TRYWAIT P0, [R0+URZ], R2 ;  /* 0x00000002000075a7 */ /* 0x0022a400080011ff */
[----:B--2---:R-:W-:Y:S05]  /*33a0*/  @!P0 NANOSLEEP.SYNCS 0x989680 ;  /* 0x009896800000895d */ /* 0x004fea0003900000 */
[----:B------:R-:W2:Y:S02]  /*33b0*/  @!P0 SYNCS.PHASECHK.TRANS64 P0, [R0+URZ], R2 ;  /* 0x00000002000085a7 */ /* 0x000ea400080010ff */
[----:B--2---:R-:W-:Y:S05]  /*33c0*/  @P0 EXIT ;  /* 0x000000000000094d */ /* 0x004fea0003800000 */
[----:B------:R-:W-:Y:S05]  /*33d0*/  BRA `(.L_x_58) ;  /* 0xfffffffc00ec7947 */ /* 0x000fea000383ffff */
.L_x_23:
[----:B------:R-:W-:-:S04]  /*33e0*/  UISETP.NE.AND UP0, UPT, UR37, URZ, UPT ;  /* 0x000000ff2500728c */ /* 0x000fc8000bf05270 */
[----:B------:R-:W-:-:S09]  /*33f0*/  UISETP.NE.OR UP0, UPT, UR11, 0x1, UP0 ;  /* 0x000000010b00788c */ /* 0x000fd20008705670 */
[----:B------:R-:W-:Y:S05]  /*3400*/  BRA.U UP0, `(.L_x_59) ;  /* 0x0000000500487547 */ /* 0x000fea000b800000 */
[----:B------:R-:W-:Y:S01]  /*3410*/  ISETP.GE.U32.AND P2, PT, R2, 0x10, PT ;  /* 0x000000100200780c */ /* 0x000fe20003f46070 */
[----:B------:R-:W-:Y:S01]  /*3420*/  IMAD.MOV.U32 R12, RZ, RZ, 0x1 ;  /* 0x00000001ff0c7424 */ /* 0x000fe200078e00ff */
[----:B------:R-:W-:Y:S02]  /*3430*/  CS2R R10, SRZ ;  /* 0x00000000000a7805 */ /* 0x000fe4000001ff00 */
[----:B------:R-:W-:Y:S01]  /*3440*/  CS2R R8, SRZ ;  /* 0x0000000000087805 */ /* 0x000fe2000001ff00 */
[----:B------:R-:W-:Y:S01]  /*3450*/  UMOV UR4, 0x400 ;  /* 0x0000040000047882 */ /* 0x000fe20000000000 */
[----:B------:R-:W-:Y:S01]  /*3460*/  UMOV UR6, URZ ;  /* 0x000000ff00067c82 */ /* 0x000fe20008000000 */
[----:B------:R-:W-:-:S12]  /*3470*/  ULEA UR37, UR37, UR4, 0x18 ;  /* 0x0000000425257291 */ /* 0x000fd8000f8ec0ff */
.L_x_63:
[----:B------:R-:W-:Y:S02]  /*3480*/  LEA R0, R8, UR37, 0x3 ;  /* 0x0000002508007c11 */ /* 0x000fe4000f8e18ff */
[----:B------:R-:W-:-:S03]  /*3490*/  SHF.L.U32 R4, R9, 0x1f, RZ ;  /* 0x0000001f09047819 */ /* 0x000fc600000006ff */
[----:B------:R-:W-:Y:S01]  /*34a0*/  VIADD R5, R0, 0x150 ;  /* 0x0000015000057836 */ /* 0x000fe20000000000 */
[----:B------:R-:W1:Y:S02]  /*34b0*/  SYNCS.PHASECHK.TRANS64.TRYWAIT P0, [R0+URZ+0x140], R4 ;  /* 0x00014004000075a7 */ /* 0x000e6400080011ff */
[----:B-1----:R-:W-:Y:S05]  /*34c0*/  @!P0 BRA `(.L_x_60) ;  /* 0x000000b800588947 */ /* 0x002fea0003800000 */
.L_x_224:
[----:B------:R-:W-:Y:S01]  /*34d0*/  ULEA UR5, UR6, UR37, 0x3 ;  /* 0x0000002506057291 */ /* 0x000fe2000f8e18ff */
[----:B-1----:R-:W-:Y:S01]  /*34e0*/  PRMT R0, RZ, 0x654, R5 ;  /* 0x00000654ff007816 */ /* 0x002fe20000000005 */
[----:B------:R-:W-:Y:S01]  /*34f0*/  @!P2 IMAD.MOV.U32 R4, RZ, RZ, 0x10 ;  /* 0x00000010ff04a424 */ /* 0x000fe200078e00ff */
[----:B------:R-:W-:Y:S01]  /*3500*/  SHF.L.U32 R5, R12, 0x1f, RZ ;  /* 0x0000001f0c057819 */ /* 0x000fe200000006ff */
[----:B------:R-:W-:Y:S01]  /*3510*/  UIADD3 UR4, UPT, UPT, UR5, 0x100, URZ ;  /* 0x0000010005047890 */ /* 0x000fe2000fffe0ff */
[----:B------:R1:W-:Y:S05]  /*3520*/  SYNCS.ARRIVE.TRANS64.RED.A1T0 RZ, [R0+URZ], RZ ;  /* 0x000000ff00ff79a7 */ /* 0x0003ea00081004ff */
[----:B------:R-:W-:Y:S01]  /*3530*/  IMAD.U32 R6, RZ, RZ, UR4 ;  /* 0x00000004ff067e24 */ /* 0x000fe2000f8e00ff */
[----:B------:R-:W2:Y:S04]  /*3540*/  SYNCS.PHASECHK.TRANS64.TRYWAIT P0, [UR5+0x110], R5 ;  /* 0x00011005ff0075a7 */ /* 0x000ea80008001105 */
[----:B------:R-:W-:Y:S01]  /*3550*/  PRMT R6, R2, 0x654, R6 ;  /* 0x0000065402067816 */ /* 0x000fe20000000006 */
[----:B-12---:R-:W-:Y:S06]  /*3560*/  @!P0 BRA `(.L_x_61) ;  /* 0x000000b800448947 */ /* 0x006fec0003800000 */
.L_x_226:
[----:B------:R-:W-:Y:S01]  /*3570*/  ULEA UR4, UR6, UR37, 0x4 ;  /* 0x0000002506047291 */ /* 0x000fe2000f8e20ff */
[----:B------:R-:W-:Y:S01]  /*3580*/  SEL R3, R6, R3, !P2 ;  /* 0x0000000306037207 */ /* 0x000fe20005000000 */
[----:B------:R-:W-:Y:S01]  /*3590*/  UIADD3 UR5, UPT, UPT, UR5, 0x100, URZ ;  /* 0x0000010005057890 */ /* 0x000fe2000fffe0ff */
[----:B-1----:R-:W-:Y:S01]  /*35a0*/  LEA R0, R11, UR37, 0x3 ;  /* 0x000000250b007c11 */ /* 0x002fe2000f8e18ff */
[----:B------:R-:W-:Y:S01]  /*35b0*/  UIADD3 UR4, UPT, UPT, UR4, 0x170, URZ ;  /* 0x0000017004047890 */ /* 0x000fe2000fffe0ff */
[----:B------:R1:W-:Y:S01]  /*35c0*/  @!P2 SYNCS.ARRIVE.TRANS64.RED RZ, [R3+URZ], R4 ;  /* 0x0000000403ffa9a7 */ /* 0x0003e200080004ff */
[----:B------:R-:W-:Y:S01]  /*35d0*/  UIADD3 UR6, UPT, UPT, UR6, 0x1, URZ ;  /* 0x0000000106067890 */ /* 0x000fe2000fffe0ff */
[----:B------:R-:W-:-:S03]  /*35e0*/  VIADD R8, R8, 0x1 ;  /* 0x0000000108087836 */ /* 0x000fc60000000000 */
[----:B------:R-:W-:Y:S02]  /*35f0*/  UISETP.NE.AND UP0, UPT, UR6, 0x2, UPT ;  /* 0x000000020600788c */ /* 0x000fe4000bf05270 */
[----:B------:R-:W-:Y:S01]  /*3600*/  ISETP.NE.AND P0, PT, R8, 0x2, PT ;  /* 0x000000020800780c */ /* 0x000fe20003f05270 */
[----:B------:R-:W-:Y:S06]  /*3610*/  UGETNEXTWORKID.BROADCAST [UR4], [UR5] ;  /* 0x00000000040073ca */ /* 0x000fec0008000100 */
[----:B------:R-:W-:Y:S02]  /*3620*/  USEL UR4, URZ, 0x1, UP0 ;  /* 0x00000001ff047887 */ /* 0x000fe40008000000 */
[----:B------:R-:W-:-:S04]  /*3630*/  USEL UR6, UR6, URZ, UP0 ;  /* 0x000000ff06067287 */ /* 0x000fc80008000000 */
[----:B------:R-:W-:Y:S02]  /*3640*/  LOP3.LUT R12, R12, UR4, RZ, 0x3c, !PT ;  /* 0x000000040c0c7c12 */ /* 0x000fe4000f8e3cff */
[----:B-1----:R-:W-:-:S04]  /*3650*/  SHF.L.U32 R4, R10, 0x1f, RZ ;  /* 0x0000001f0a047819 */ /* 0x002fc800000006ff */
[----:B------:R-:W1:Y:S02]  /*3660*/  SYNCS.PHASECHK.TRANS64.TRYWAIT P1, [R0+URZ+0x100], R4 ;  /* 0x00010004000075a7 */ /* 0x000e6400080211ff */
[----:B-1----:R-:W-:Y:S05]  /*3670*/  @!P1 BRA `(.L_x_62) ;  /* 0x000000b800189947 */ /* 0x002fea0003800000 */
.L_x_227:
[C---:B-1----:R-:W-:Y:S01]  /*3680*/  LEA R4, R11.reuse, UR37, 0x4 ;  /* 0x000000250b047c11 */ /* 0x042fe2000f8e20ff */
[----:B------:R-:W-:Y:S01]  /*3690*/  VIADD R0, R0, 0x110 ;  /* 0x0000011000007836 */ /* 0x000fe20000000000 */
[----:B------:R-:W-:Y:S01]  /*36a0*/  SEL R8, R8, RZ, P0 ;  /* 0x000000ff08087207 */ /* 0x000fe20000000000 */
[----:B------:R-:W-:-:S03]  /*36b0*/  VIADD R11, R11, 0x1 ;  /* 0x000000010b0b7836 */ /* 0x000fc60000000000 */
[----:B------:R-:W1:Y:S01]  /*36c0*/  LDS.128 R4, [R4+0x170] ;  /* 0x0001700004047984 */ /* 0x000e620000000c00 */
[----:B------:R-:W-:Y:S02]  /*36d0*/  PRMT R0, RZ, 0x654, R0 ;  /* 0x00000654ff007816 */ /* 0x000fe40000000000 */
[C---:B------:R-:W-:Y:S01]  /*36e0*/  ISETP.NE.AND P1, PT, R11.reuse, 0x2, PT ;  /* 0x000000020b00780c */ /* 0x040fe20003f25270 */
[----:B------:R-:W-:Y:S01]  /*36f0*/  @!PT LDS RZ, [RZ] ;  /* 0x00000000fffff984 */ /* 0x000fe20000000800 */
[----:B------:R-:W-:Y:S01]  /*3700*/  @!PT LDS RZ, [RZ] ;  /* 0x00000000fffff984 */ /* 0x000fe20000000800 */
[----:B------:R-:W-:Y:S01]  /*3710*/  @!PT LDS RZ, [RZ] ;  /* 0x00000000fffff984 */ /* 0x000fe20000000800 */
[----:B------:R-:W-:Y:S01]  /*3720*/  @!PT LDS RZ, [RZ] ;  /* 0x00000000fffff984 */ /* 0x000fe20000000800 */
[----:B------:R2:W-:Y:S06]  /*3730*/  MEMBAR.ALL.CTA ;  /* 0x0000000000007992 */ /* 0x0005ec0000008000 */
[----:B--2---:R-:W2:Y:S01]  /*3740*/  FENCE.VIEW.ASYNC.S ;  /* 0x00000000000073c6 */ /* 0x004ea20000000000 */
[----:B------:R-:W-:Y:S01]  /*3750*/  SEL R11, R11, RZ, P1 ;  /* 0x000000ff0b0b7207 */ /* 0x000fe20000800000 */
[----:B--2---:R2:W-:Y:S01]  /*3760*/  SYNCS.ARRIVE.TRANS64.RED.A1T0 RZ, [R0+URZ], RZ ;  /* 0x000000ff00ff79a7 */ /* 0x0045e200081004ff */
[----:B-1----:R-:W-:-:S02]  /*3770*/  LOP3.LUT P3, RZ, R6, 0x1, RZ, 0xc0, !PT ;  /* 0x0000000106ff7812 */ /* 0x002fc4000786c0ff */
[----:B------:R-:W-:-:S04]  /*3780*/  SEL R4, RZ, 0x1, P1 ;  /* 0x00000001ff047807 */ /* 0x000fc80000800000 */
[----:B------:R-:W-:Y:S02]  /*3790*/  LOP3.LUT R10, R10, R4, RZ, 0x3c, !PT ;  /* 0x000000040a0a7212 */ /* 0x000fe400078e3cff */
[----:B--2---:R-:W-:-:S04]  /*37a0*/  SEL R0, RZ, 0x1, P0 ;  /* 0x00000001ff007807 */ /* 0x004fc80000000000 */
[----:B------:R-:W-:Y:S01]  /*37b0*/  LOP3.LUT R9, R9, R0, RZ, 0x3c, !PT ;  /* 0x0000000009097212 */ /* 0x000fe200078e3cff */
[----:B------:R-:W-:Y:S06]  /*37c0*/  @P3 BRA `(.L_x_63) ;  /* 0xfffffffc002c3947 */ /* 0x000fec000383ffff */
[----:B------:R-:W-:Y:S01]  /*37d0*/  ULEA UR5, UR6, UR37, 0x3 ;  /* 0x0000002506057291 */ /* 0x000fe2000f8e18ff */
[----:B------:R-:W-:-:S08]  /*37e0*/  SHF.L.U32 R2, R12, 0x1f, RZ ;  /* 0x0000001f0c027819 */ /* 0x000fd000000006ff */
[----:B------:R-:W1:Y:S02]  /*37f0*/  SYNCS.PHASECHK.TRANS64 P0, [UR5+0x110], R2 ;  /* 0x00011002ff0075a7 */ /* 0x000e640008001005 */
[----:B-1----:R-:W-:Y:S05]  /*3800*/  @P0 BRA `(.L_x_64) ;  /* 0x0000000000080947 */ /* 0x002fea0003800000 */
[----:B------:R-:W1:Y:S02]  /*3810*/  SYNCS.PHASECHK.TRANS64.TRYWAIT P0, [UR5+0x110], R2 ;  /* 0x00011002ff0075a7 */ /* 0x000e640008001105 */
[----:B-1----:R-:W-:Y:S05]  /*3820*/  @!P0 BRA `(.L_x_65) ;  /* 0x000000b400c08947 */ /* 0x002fea0003800000 */
.L_x_64:
[----:B------:R-:W-:-:S04]  /*3830*/  UIADD3 UR4, UPT, UPT, UR6, 0x1, URZ ;  /* 0x0000000106047890 */ /* 0x000fc8000fffe0ff */
[----:B------:R-:W-:-:S04]  /*3840*/  UISETP.NE.AND UP0, UPT, UR4, 0x2, UPT ;  /* 0x000000020400788c */ /* 0x000fc8000bf05270 */
[----:B------:R-:W-:Y:S02]  /*3850*/  USEL UR7, URZ, 0x1, UP0 ;  /* 0x00000001ff077887 */ /* 0x000fe40008000000 */
[----:B------:R-:W-:-:S04]  /*3860*/  USEL UR4, UR4, URZ, UP0 ;  /* 0x000000ff04047287 */ /* 0x000fc80008000000 */
[----:B------:R-:W-:Y:S01]  /*3870*/  ULEA UR4, UR4, UR37, 0x3 ;  /* 0x0000002504047291 */ /* 0x000fe2000f8e18ff */
[----:B-1----:R-:W-:-:S04]  /*3880*/  LOP3.LUT R2, R12, UR7, RZ, 0x3c, !PT ;  /* 0x000000070c027c12 */ /* 0x002fc8000f8e3cff */
[----:B------:R-:W-:-:S04]  /*3890*/  SHF.L.U32 R0, R2, 0x1f, RZ ;  /* 0x0000001f02007819 */ /* 0x000fc800000006ff */
[----:B------:R-:W1:Y:S02]  /*38a0*/  SYNCS.PHASECHK.TRANS64 P0, [UR4+0x110], R0 ;  /* 0x00011000ff0075a7 */ /* 0x000e640008001004 */
[----:B-1----:R-:W-:Y:S05]  /*38b0*/  @P0 EXIT ;  /* 0x000000000000094d */ /* 0x002fea0003800000 */
[----:B------:R-:W-:Y:S02]  /*38c0*/  SHF.L.U32 R2, R2, 0x1f, RZ ;  /* 0x0000001f02027819 */ /* 0x000fe400000006ff */
[----:B------:R-:W-:-:S07]  /*38d0*/  MOV R0, UR4 ;  /* 0x0000000400007c02 */ /* 0x000fce0008000f00 */
.L_x_66:
[----:B-1----:R1:W2:Y:S02]  /*38e0*/  SYNCS.PHASECHK.TRANS64.TRYWAIT P0, [R0+URZ+0x110], R2 ;  /* 0x00011002000075a7 */ /* 0x0022a400080011ff */
[----:B--2---:R-:W-:Y:S05]  /*38f0*/  @!P0 NANOSLEEP.SYNCS 0x989680 ;  /* 0x009896800000895d */ /* 0x004fea0003900000 */
[----:B------:R-:W2:Y:S02]  /*3900*/  @!P0 SYNCS.PHASECHK.TRANS64 P0, [R0+URZ+0x110], R2 ;  /* 0x00011002000085a7 */ /* 0x000ea400080010ff */
[----:B--2---:R-:W-:Y:S05]  /*3910*/  @P0 EXIT ;  /* 0x000000000000094d */ /* 0x004fea0003800000 */
[----:B------:R-:W-:Y:S05]  /*3920*/  BRA `(.L_x_66) ;  /* 0xfffffffc00ec7947 */ /* 0x000fea000383ffff */
.L_x_59:
[----:B------:R-:W-:Y:S05]  /*3930*/  BRA.U UP5, `(.L_x_67) ;  /* 0x0000000d05d07547 */ /* 0x000fea000b800000 */
[----:B------:R-:W-:Y:S01]  /*3940*/  UMOV UR4, 0x40 ;  /* 0x0000004000047882 */ /* 0x000fe20000000000 */
[----:B------:R-:W-:Y:S01]  /*3950*/  NOP ;  /* 0x0000000000007918 */ /* 0x000fe20000000000 */
[----:B------:R-:W-:Y:S01]  /*3960*/  ULEA UR4, UR37, UR4, 0x18 ;  /* 0x0000000425047291 */ /* 0x000fe2000f8ec0ff */
[----:B------:R-:W-:Y:S02]  /*3970*/  UMOV UR5, 0x400 ;  /* 0x0000040000057882 */ /* 0x000fe40000000000 */
[----:B------:R-:W-:-:S06]  /*3980*/  ULEA UR37, UR37, UR5, 0x18 ;  /* 0x0000000525257291 */ /* 0x000fcc000f8ec0ff */
[----:B------:R-:W1:Y:S02]  /*3990*/  LDS.U8 R0, [UR4+0x1c] ;  /* 0x00001c04ff007984 */ /* 0x000e640008000000 */
[----:B-1----:R-:W-:-:S13]  /*39a0*/  ISETP.NE.AND P0, PT, R0, RZ, PT ;  /* 0x000000ff0000720c */ /* 0x002fda0003f05270 */
[----:B------:R-:W-:Y:S05]  /*39b0*/  @P0 BRA `(.L_x_68) ;  /* 0x0000000000580947 */ /* 0x000fea0003800000 */
[----:B------:R-:W-:-:S13]  /*39c0*/  ELECT P0, URZ, PT ;  /* 0x0000000000ff782f */ /* 0x000fda0003800000 */
[----:B------:R-:W-:Y:S05]  /*39d0*/  @!P0 BRA `(.L_x_69) ;  /* 0x0000000000608947 */ /* 0x000fea0003800000 */
[----:B------:R-:W-:Y:S01]  /*39e0*/  UMOV UR5, 0x10 ;  /* 0x0000001000057882 */ /* 0x000fe20000000000 */
[----:B------:R-:W-:Y:S01]  /*39f0*/  HFMA2 R0, -RZ, RZ, 0, 5.9604644775390625e-08 ;  /* 0x00000001ff007431 */ /* 0x000fe200000001ff */
[----:B------:R-:W-:-:S03]  /*3a00*/  MOV R2, 0xffff ;  /* 0x0000ffff00027802 */ /* 0x000fc60000000f00 */
[----:B------:R-:W-:Y:S04]  /*3a10*/  DEPBAR.LE SB1, 0x36 ;  /* 0x00009d800000791a */ /* 0x000fe80000000000 */
[----:B------:R-:W1:Y:S02]  /*3a20*/  UTCATOMSWS.FIND_AND_SET.ALIGN UP0, UR5, UR5 ;  /* 0x00000005000575e3 */ /* 0x000e640008000800 */
[----:B-1----:R-:W-:Y:S01]  /*3a30*/  MOV R4, UR5 ;  /* 0x0000000500047c02 */ /* 0x002fe20008000f00 */
[----:B------:R-:W-:Y:S06]  /*3a40*/  BRA.U UP0, `(.L_x_70) ;  /* 0x0000000100187547 */ /* 0x000fec000b800000 */
.L_x_71:
[----:B------:R-:W-:Y:S05]  /*3a50*/  NANOSLEEP 0x64 ;  /* 0x000000640000795d */ /* 0x000fea0003800000 */
[----:B------:R-:W-:-:S05]  /*3a60*/  UMOV UR5, 0x10 ;  /* 0x0000001000057882 */ /* 0x000fca0000000000 */
[----:B------:R-:W-:Y:S04]  /*3a70*/  DEPBAR.LE SB1, 0x36 ;  /* 0x00009d800000791a */ /* 0x000fe80000000000 */
[----:B------:R-:W1:Y:S02]  /*3a80*/  UTCATOMSWS.FIND_AND_SET.ALIGN UP0, UR5, UR5 ;  /* 0x00000005000575e3 */ /* 0x000e640008000800 */
[----:B-1----:R-:W-:Y:S01]  /*3a90*/  MOV R4, UR5 ;  /* 0x0000000500047c02 */ /* 0x002fe20008000f00 */
[----:B------:R-:W-:Y:S05]  /*3aa0*/  BRA.U !UP0, `(.L_x_71) ;  /* 0xfffffffd08e87547 */ /* 0x000fea000b83ffff */
.L_x_70:
[-C--:B------:R-:W-:Y:S02]  /*3ab0*/  SHF.L.U32 R2, R2, R4.reuse, RZ ;  /* 0x0000000402027219 */ /* 0x080fe400000006ff */
[----:B------:R-:W-:Y:S01]  /*3ac0*/  SHF.L.U32 R0, R0, R4, RZ ;  /* 0x0000000400007219 */ /* 0x000fe200000006ff */
[----:B------:R-:W-:Y:S02]  /*3ad0*/  IMAD.SHL.U32 R4, R4, 0x20, RZ ;  /* 0x0000002004047824 */ /* 0x000fe400078e00ff */
[----:B------:R1:W-:Y:S04]  /*3ae0*/  ATOMS.OR RZ, [UR4+0x14], R2 ;  /* 0x00001402ffff798c */ /* 0x0003e8000b000004 */
[----:B------:R1:W-:Y:S04]  /*3af0*/  ATOMS.OR RZ, [UR4+0x18], R0 ;  /* 0x00001800ffff798c */ /* 0x0003e8000b000004 */
[----:B------:R1:W-:Y:S01]  /*3b00*/  STS [UR37+0x190], R4 ;  /* 0x00019004ff007988 */ /* 0x0003e20008000825 */
[----:B------:R-:W-:Y:S05]  /*3b10*/  BRA `(.L_x_69) ;  /* 0x0000000000107947 */ /* 0x000fea0003800000 */
.L_x_68:
[----:B------:R-:W-:Y:S02]  /*3b20*/  MOV R0, 0xffffffff ;  /* 0xffffffff00007802 */ /* 0x000fe40000000f00 */
[----:B------:R-:W-:-:S03]  /*3b30*/  MOV R4, 0x3b60 ;  /* 0x00003b6000047802 */ /* 0x000fc60000000f00 */
[----:B------:R1:W-:Y:S04]  /*3b40*/  STS [UR37+0x190], R0 ;  /* 0x00019000ff007988 */ /* 0x0003e80008000825 */
[----:B-1---5:R-:W-:Y:S05]  /*3b50*/  CALL.REL.NOINC `($__internal_1_$__cuda_sm10x_tcgen05_guardrail_trap_phase_invalid_during_alloc) ;  /* 0x000000bc008c7944 */ /* 0x022fea0003c00000 */
.L_x_69:
[----:B------:R-:W-:Y:S05]  /*3b60*/  WARPSYNC.ALL ;  /* 0x0000000000007948 */ /* 0x000fea0003800000 */
[----:B------:R-:W2:Y:S01]  /*3b70*/  S2UR UR9, SR_CgaCtaId ;  /* 0x00000000000979c3 */ /* 0x000ea20000008800 */
[----:B------:R-:W-:Y:S01]  /*3b80*/  UMOV UR4, 0x400 ;  /* 0x0000040000047882 */ /* 0x000fe20000000000 */
[----:B------:R-:W-:-:S06]  /*3b90*/  NOP ;  /* 0x0000000000007918 */ /* 0x000fcc0000000000 */
[----:B------:R-:W-:Y:S06]  /*3ba0*/  BAR.ARV 0x6, 0xa0 ;  /* 0x0182800000007b1d */ /* 0x000fec0000002000 */
[----:B------:R-:W3:Y:S01]  /*3bb0*/  LDCU UR10, c[0x0][0x38c] ;  /* 0x00007180ff0a77ac */ /* 0x000ee20008000800 */
[----:B------:R-:W-:Y:S01]  /*3bc0*/  LOP3.LUT R3, R3, 0xffff, RZ, 0xc0, !PT ;  /* 0x0000ffff03037812 */ /* 0x000fe200078ec0ff */
[----:B------:R-:W-:Y:S01]  /*3bd0*/  IMAD.MOV.U32 R11, RZ, RZ, 0x1 ;  /* 0x00000001ff0b7424 */ /* 0x000fe200078e00ff */
[----:B------:R-:W-:Y:S01]  /*3be0*/  CS2R R8, SRZ ;  /* 0x0000000000087805 */ /* 0x000fe2000001ff00 */
[----:B------:R-:W-:Y:S01]  /*3bf0*/  IMAD.MOV.U32 R10, RZ, RZ, RZ ;  /* 0x000000ffff0a7224 */ /* 0x000fe200078e00ff */
[----:B------:R-:W-:Y:S01]  /*3c00*/  R2UR UR13, R3 ;  /* 0x00000000030d72ca */ /* 0x000fe200000e0000 */
[----:B------:R-:W-:Y:S01]  /*3c10*/  UMOV UR24, URZ ;  /* 0x000000ff00187c82 */ /* 0x000fe20008000000 */
[----:B------:R-:W-:Y:S01]  /*3c20*/  UMOV UR23, URZ ;  /* 0x000000ff00177c82 */ /* 0x000fe20008000000 */
[----:B--2---:R-:W-:Y:S01]  /*3c30*/  ULEA UR9, UR9, UR4, 0x18 ;  /* 0x0000000409097291 */ /* 0x004fe2000f8ec0ff */
[----:B------:R-:W2:Y:S03]  /*3c40*/  LDCU UR4, c[0x0][0x38c] ;  /* 0x00007180ff0477ac */ /* 0x000ea60008000800 */
[----:B------:R-:W-:-:S02]  /*3c50*/  UIADD3 UR15, UPT, UPT, UR9, 0x4300, URZ ;  /* 0x00004300090f7890 */ /* 0x000fc4000fffe0ff */
[----:B------:R-:W-:-:S03]  /*3c60*/  UIADD3 UR16, UPT, UPT, UR9, 0x1a300, URZ ;  /* 0x0001a30009107890 */ /* 0x000fc6000fffe0ff */
[----:B-1----:R-:W1:Y:S01]  /*3c70*/  LDS R0, [UR9+0x190] ;  /* 0x00019009ff007984 */ /* 0x002e620008000800 */
[----:B------:R-:W-:Y:S02]  /*3c80*/  UIADD3 UR17, UPT, UPT, UR9, 0x30300, URZ ;  /* 0x0003030009117890 */ /* 0x000fe4000fffe0ff */
[----:B------:R-:W-:Y:S02]  /*3c90*/  UIADD3 UR18, UPT, UPT, UR9, 0x32f00, URZ ;  /* 0x00032f0009127890 */ /* 0x000fe4000fffe0ff */
[----:B------:R-:W-:Y:S02]  /*3ca0*/  USHF.R.U32.HI UR15, URZ, 0x4, UR15 ;  /* 0x00000004ff0f7899 */ /* 0x000fe4000801160f */
[----:B------:R-:W-:Y:S02]  /*3cb0*/  USHF.R.U32.HI UR16, URZ, 0x4, UR16 ;  /* 0x00000004ff107899 */ /* 0x000fe40008011610 */
[----:B------:R-:W-:Y:S02]  /*3cc0*/  USHF.R.U32.HI UR17, URZ, 0x4, UR17 ;  /* 0x00000004ff117899 */ /* 0x000fe40008011611 */
[----:B--2---:R-:W-:-:S02]  /*3cd0*/  UIADD3 UR4, UPT, UPT, UR4, 0x7f, URZ ;  /* 0x0000007f04047890 */ /* 0x004fc4000fffe0ff */
[----:B------:R-:W-:Y:S02]  /*3ce0*/  USHF.R.U32.HI UR18, URZ, 0x4, UR18 ;  /* 0x00000004ff127899 */ /* 0x000fe40008011612 */
[----:B------:R-:W-:Y:S02]  /*3cf0*/  USHF.R.S32.HI UR8, URZ, 0x1f, UR4 ;  /* 0x0000001fff087899 */ /* 0x000fe40008011404 */
[----:B------:R-:W-:Y:S02]  /*3d00*/  ULOP3.LUT UR15, UR15, 0x3fff, URZ, 0xc0, !UPT ;  /* 0x00003fff0f0f7892 */ /* 0x000fe4000f8ec0ff */
[----:B------:R-:W-:Y:S02]  /*3d10*/  ULEA.HI UR8, UR8, UR4, URZ, 0x7 ;  /* 0x0000000408087291 */ /* 0x000fe4000f8f38ff */
[----:B------:R-:W-:Y:S02]  /*3d20*/  ULOP3.LUT UR16, UR16, 0x3fff, URZ, 0xc0, !UPT ;  /* 0x00003fff10107892 */ /* 0x000fe4000f8ec0ff */
[----:B------:R-:W-:-:S02]  /*3d30*/  USHF.R.S32.HI UR8, URZ, 0x7, UR8 ;  /* 0x00000007ff087899 */ /* 0x000fc40008011408 */
[----:B------:R-:W-:Y:S02]  /*3d40*/  ULOP3.LUT UR17, UR17, 0x3fff, URZ, 0xc0, !UPT ;  /* 0x00003fff11117892 */ /* 0x000fe4000f8ec0ff */
[----:B------:R-:W-:Y:S02]  /*3d50*/  UISETP.LT.AND UP0, UPT, UR8, 0x1, UPT ;  /* 0x000000010800788c */ /* 0x000fe4000bf01270 */
[----:B------:R-:W-:Y:S02]  /*3d60*/  ULOP3.LUT UR18, UR18, 0x3fff, URZ, 0xc0, !UPT ;  /* 0x00003fff12127892 */ /* 0x000fe4000f8ec0ff */
[----:B------:R-:W-:Y:S02]  /*3d70*/  USEL UR14, UR8, 0x1, !UP0 ;  /* 0x00000001080e7887 */ /* 0x000fe4000c000000 */
[----:B------:R-:W-:Y:S02]  /*3d80*/  ULOP3.LUT UR15, UR15, 0x10000, URZ, 0xfc, !UPT ;  /* 0x000100000f0f7892 */ /* 0x000fe4000f8efcff */
[----:B------:R-:W-:-:S02]  /*3d90*/  ULOP3.LUT UR16, UR16, 0x10000, URZ, 0xfc, !UPT ;  /* 0x0001000010107892 */ /* 0x000fc4000f8efcff */
[----:B------:R-:W-:Y:S02]  /*3da0*/  ULOP3.LUT UR17, UR17, 0x10000, URZ, 0xfc, !UPT ;  /* 0x0001000011117892 */ /* 0x000fe4000f8efcff */
[----:B------:R-:W-:Y:S01]  /*3db0*/  ULOP3.LUT UR18, UR18, 0x10000, URZ, 0xfc, !UPT ;  /* 0x0001000012127892 */ /* 0x000fe2000f8efcff */
[----:B-1----:R-:W-:Y:S01]  /*3dc0*/  R2UR UR25, R0 ;  /* 0x00000000001972ca */ /* 0x002fe200000e0000 */
[----:B------:R-:W-:Y:S02]  /*3dd0*/  UIADD3 UR14, UPT, UPT, -UR14, URZ, URZ ;  /* 0x000000ff0e0e7290 */ /* 0x000fe4000fffe1ff */
[----:B---3--:R-:W-:-:S10]  /*3de0*/  UISETP.GE.AND UP3, UPT, UR10, 0x1, UPT ;  /* 0x000000010a00788c */ /* 0x008fd4000bf66270 */
[----:B------:R-:W-:Y:S02]  /*3df0*/  UIADD3 UR7, UPT, UPT, UR25, 0x108, URZ ;  /* 0x0000010819077890 */ /* 0x000fe4000fffe0ff */
[----:B------:R-:W-:Y:S02]  /*3e00*/  UIADD3 UR5, UPT, UPT, UR25, 0x10c, URZ ;  /* 0x0000010c19057890 */ /* 0x000fe4000fffe0ff */
[----:B------:R-:W-:Y:S02]  /*3e10*/  UIADD3 UR6, UPT, UPT, UR25, 0x100, URZ ;  /* 0x0000010019067890 */ /* 0x000fe4000fffe0ff */
[----:B------:R-:W-:Y:S02]  /*3e20*/  UIADD3 UR4, UPT, UPT, UR25, 0x104, URZ ;  /* 0x0000010419047890 */ /* 0x000fe4000fffe0ff */
[----:B------:R-:W-:Y:S02]  /*3e30*/  USHF.R.U32.HI UR28, URZ, 0x1a, UR7 ;  /* 0x0000001aff1c7899 */ /* 0x000fe40008011607 */
[----:B------:R-:W-:-:S02]  /*3e40*/  USHF.R.U32.HI UR26, URZ, 0x1a, UR5 ;  /* 0x0000001aff1a7899 */ /* 0x000fc40008011605 */
[----:B------:R-:W-:Y:S02]  /*3e50*/  USHF.R.U32.HI UR29, URZ, 0x11, UR6 ;  /* 0x00000011ff1d7899 */ /* 0x000fe40008011606 */
[----:B------:R-:W-:Y:S02]  /*3e60*/  USHF.R.U32.HI UR27, URZ, 0x11, UR4 ;  /* 0x00000011ff1b7899 */ /* 0x000fe40008011604 */
[----:B------:R-:W-:Y:S02]  /*3e70*/  ULOP3.LUT UR28, UR28, 0x30, URZ, 0xc0, !UPT ;  /* 0x000000301c1c7892 */ /* 0x000fe4000f8ec0ff */
[----:B------:R-:W-:Y:S02]  /*3e80*/  ULOP3.LUT UR26, UR26, 0x30, URZ, 0xc0, !UPT ;  /* 0x000000301a1a7892 */ /* 0x000fe4000f8ec0ff */
[----:B------:R-:W-:Y:S02]  /*3e90*/  ULOP3.LUT UR29, UR29, 0x6000, URZ, 0xc0, !UPT ;  /* 0x000060001d1d7892 */ /* 0x000fe4000f8ec0ff */
[----:B------:R-:W-:-:S02]  /*3ea0*/  ULOP3.LUT UR27, UR27, 0x6000, URZ, 0xc0, !UPT ;  /* 0x000060001b1b7892 */ /* 0x000fc4000f8ec0ff */
[----:B------:R-:W-:Y:S02]  /*3eb0*/  ULOP3.LUT UR28, UR28, 0x480, URZ, 0xfc, !UPT ;  /* 0x000004801c1c7892 */ /* 0x000fe4000f8efcff */
[----:B------:R-:W-:Y:S02]  /*3ec0*/  ULOP3.LUT UR26, UR26, 0x480, URZ, 0xfc, !UPT ;  /* 0x000004801a1a7892 */ /* 0x000fe4000f8efcff */
[----:B------:R-:W-:Y:S02]  /*3ed0*/  ULOP3.LUT UR29, UR29, 0x820, URZ, 0xfc, !UPT ;  /* 0x000008201d1d7892 */ /* 0x000fe4000f8efcff */
[----:B------:R-:W-:Y:S02]  /*3ee0*/  ULOP3.LUT UR27, UR27, 0x820, URZ, 0xfc, !UPT ;  /* 0x000008201b1b7892 */ /* 0x000fe4000f8efcff */
[----:B------:R-:W-:Y:S02]  /*3ef0*/  UPRMT UR29, UR28, 0x5410, UR29 ;  /* 0x000054101c1d7896 */ /* 0x000fe4000800001d */
[----:B------:R-:W-:Y:S01]  /*3f00*/  UPRMT UR27, UR26, 0x5410, UR27 ;  /* 0x000054101a1b7896 */ /* 0x000fe2000800001b */
[----:B------:R-:W-:-:S02]  /*3f10*/  UMOV UR28, URZ ;  /* 0x000000ff001c7c82 */ /* 0x000fc40008000000 */
[----:B------:R-:W-:-:S09]  /*3f20*/  UMOV UR26, URZ ;  /* 0x000000ff001a7c82 */ /* 0x000fd20008000000 */
.L_x_78:
[----:B------:R-:W-:Y:S02]  /*3f30*/  LEA R0, R10, UR9, 0x3 ;  /* 0x000000090a007c11 */ /* 0x000fe4000f8e18ff */
[----:B------:R-:W-:Y:S02]  /*3f40*/  SHF.L.U32 R2, R9, 0x1f, RZ ;  /* 0x0000001f09027819 */ /* 0x000fe400000006ff */
[----:B------:R-:W-:Y:S01]  /*3f50*/  PLOP3.LUT P0, PT, PT, PT, UP3, 0x80, 0x8 ;  /* 0x000000000008781c */ /* 0x000fe20003f0f038 */
[----:B------:R-:W-:Y:S01]  /*3f60*/  VIADD R3, R0, 0x110 ;  /* 0x0000011000037836 */ /* 0x000fe20000000000 */
[----:B-1----:R-:W1:Y:S02]  /*3f70*/  SYNCS.PHASECHK.TRANS64.TRYWAIT P1, [R0+URZ+0x100], R2 ;  /* 0x00010002000075a7 */ /* 0x002e6400080211ff */
[----:B-1-3--:R-:W-:Y:S09]  /*3f80*/  @!P1 BRA `(.L_x_72) ;  /* 0x000000b000009947 */ /* 0x00aff20003800000 */
.L_x_229:
[----:B------:R-:W-:Y:S01]  /*3f90*/  LEA R4, R10, UR9, 0x4 ;  /* 0x000000090a047c11 */ /* 0x000fe2000f8e20ff */
[----:B------:R-:W-:Y:S01]  /*3fa0*/  @UP3 ULEA UR10, UR23, UR9, 0x3 ;  /* 0x00000009170a3291 */ /* 0x000fe2000f8e18ff */
[----:B------:R-:W-:Y:S01]  /*3fb0*/  PLOP3.LUT P2, PT, PT, PT, PT, 0x80, 0x8 ;  /* 0x000000000008781c */ /* 0x000fe20003f4f070 */
[----:B------:R-:W-:Y:S01]  /*3fc0*/  ULEA UR11, UR24, UR9, 0x3 ;  /* 0x00000009180b7291 */ /* 0x000fe2000f8e18ff */
[----:B------:R-:W-:Y:S01]  /*3fd0*/  PRMT R3, RZ, 0x654, R3 ;  /* 0x00000654ff037816 */ /* 0x000fe20000000003 */
[----:B------:R-:W-:Y:S01]  /*3fe0*/  ULEA UR12, UR24, UR25, 0x7 ;  /* 0x00000019180c7291 */ /* 0x000fe2000f8e38ff */
[----:B------:R-:W2:Y:S01]  /*3ff0*/  LDS.128 R4, [R4+0x170] ;  /* 0x0001700004047984 */ /* 0x000ea20000000c00 */
[----:B-1----:R-:W-:Y:S02]  /*4000*/  @P0 SHF.L.U32 R2, R8, 0x1f, RZ ;  /* 0x0000001f08020819 */ /* 0x002fe400000006ff */
[----:B------:R-:W-:Y:S01]  /*4010*/  SHF.L.U32 R0, R11, 0x1f, RZ ;  /* 0x0000001f0b007819 */ /* 0x000fe200000006ff */
[----:B------:R-:W-:Y:S01]  /*4020*/  @!PT LDS RZ, [RZ] ;  /* 0x00000000fffff984 */ /* 0x000fe20000000800 */
[----:B------:R-:W-:Y:S01]  /*4030*/  @!PT LDS RZ, [RZ] ;  /* 0x00000000fffff984 */ /* 0x000fe20000000800 */
[----:B------:R-:W-:Y:S01]  /*4040*/  @!PT LDS RZ, [RZ] ;  /* 0x00000000fffff984 */ /* 0x000fe20000000800 */
[----:B------:R-:W-:Y:S01]  /*4050*/  @!PT LDS RZ, [RZ] ;  /* 0x00000000fffff984 */ /* 0x000fe20000000800 */
[----:B------:R1:W-:Y:S06]  /*4060*/  MEMBAR.ALL.CTA ;  /* 0x0000000000007992 */ /* 0x0003ec0000008000 */
[----:B-1----:R-:W1:Y:S02]  /*4070*/  FENCE.VIEW.ASYNC.S ;  /* 0x00000000000073c6 */ /* 0x002e640000000000 */
[----:B-1----:R1:W-:Y:S01]  /*4080*/  SYNCS.ARRIVE.TRANS64.RED.A1T0 RZ, [R3+URZ], RZ ;  /* 0x000000ff03ff79a7 */ /* 0x0023e200081004ff */
[----:B------:R1:W3:Y:S01]  /*4090*/  @P0 SYNCS.PHASECHK.TRANS64.TRYWAIT P2, [UR10], R2 ;  /* 0x00000002ff0005a7 */ /* 0x0002e2000804110a */
[----:B--2---:R-:W-:Y:S01]  /*40a0*/  LOP3.LUT P1, RZ, R6, 0x1, RZ, 0xc0, !PT ;  /* 0x0000000106ff7812 */ /* 0x004fe2000782c0ff */
[----:B------:R-:W2:Y:S02]  /*40b0*/  SYNCS.PHASECHK.TRANS64.TRYWAIT P0, [UR11+0x130], R0 ;  /* 0x00013000ff0075a7 */ /* 0x000ea4000800110b */
[----:B-123--:R-:W-:Y:S10]  /*40c0*/  @!P0 BRA `(.L_x_73) ;  /* 0x000000ac00c48947 */ /* 0x00eff40003800000 */
.L_x_231:
[----:B------:R-:W-:Y:S01]  /*40d0*/  IADD3 R10, PT, PT, R10, 0x1, RZ ;  /* 0x000000010a0a7810 */ /* 0x000fe20007ffe0ff */
[----:B------:R-:W-:Y:S06]  /*40e0*/  BRA.U !UP3, `(.L_x_74) ;  /* 0x000000010bcc7547 */ /* 0x000fec000b800000 */
[----:B------:R-:W-:Y:S01]  /*40f0*/  UMOV UR22, URZ ;  /* 0x000000ff00167c82 */ /* 0x000fe20008000000 */
[----:B------:R-:W-:Y:S01]  /*4100*/  UMOV UR21, UR14 ;  /* 0x0000000e00157c82 */ /* 0x000fe20008000000 */
[----:B------:R-:W-:Y:S01]  /*4110*/  UMOV UR20, UR8 ;  /* 0x0000000800147c82 */ /* 0x000fe20008000000 */
[----:B------:R-:W-:-:S05]  /*4120*/  UMOV UR19, UR23 ;  /* 0x0000001700137c82 */ /* 0x000fca0008000000 */
.L_x_77:
[----:B------:R-:W-:Y:S02]  /*4130*/  UIADD3 UR21, UPT, UPT, UR21, 0x1, URZ ;  /* 0x0000000115157890 */ /* 0x000fe4000fffe0ff */
[----:B--2---:R-:W-:Y:S02]  /*4140*/  ULEA UR10, UR19, UR9, 0x3 ;  /* 0x00000009130a7291 */ /* 0x004fe4000f8e18ff */
[----:B------:R-:W-:Y:S01]  /*4150*/  UISETP.NE.AND UP0, UPT, UR21, URZ, UPT ;  /* 0x000000ff1500728c */ /* 0x000fe2000bf05270 */
[----:B---3--:R-:W-:Y:S10]  /*4160*/  @P2 BRA `(.L_x_75) ;  /* 0x00000000000c2947 */ /* 0x008ff40003800000 */
[----:B-1----:R-:W-:Y:S04]  /*4170*/  SHF.L.U32 R2, R8, 0x1f, RZ ;  /* 0x0000001f08027819 */ /* 0x002fe800000006ff */
[----:B------:R-:W1:Y:S02]  /*4180*/  SYNCS.PHASECHK.TRANS64.TRYWAIT P0, [UR10], R2 ;  /* 0x00000002ff0075a7 */ /* 0x000e64000800110a */
[----:B-1----:R-:W-:Y:S05]  /*4190*/  @!P0 BRA `(.L_x_76) ;  /* 0x000000ac00a88947 */ /* 0x002fea0003800000 */
.L_x_75:
[----:B------:R-:W-:Y:S01]  /*41a0*/  UISETP.NE.AND UP1, UPT, UR20, 0x1, UPT ;  /* 0x000000011400788c */ /* 0x000fe2000bf25270 */
[----:B------:R-:W-:Y:S01]  /*41b0*/  PLOP3.LUT P2, PT, PT, PT, PT, 0x80, 0x8 ;  /* 0x000000000008781c */ /* 0x000fe20003f4f070 */
[----:B------:R-:W-:Y:S02]  /*41c0*/  UIADD3 UR23, UPT, UPT, UR19, 0x1, URZ ;  /* 0x0000000113177890 */ /* 0x000fe4000fffe0ff */
[----:B------:R-:W-:Y:S02]  /*41d0*/  ULEA UR34, UR19, UR17, 0x6 ;  /* 0x0000001113227291 */ /* 0x000fe4000f8e30ff */
[----:B------:R-:W-:Y:S01]  /*41e0*/  UISETP.NE.AND UP2, UPT, UR23, 0xb, UPT ;  /* 0x0000000b1700788c */ /* 0x000fe2000bf45270 */
[----:B------:R-:W-:Y:S01]  /*41f0*/  PLOP3.LUT P0, PT, PT, PT, UP1, 0x80, 0x8 ;  /* 0x000000000008781c */ /* 0x000fe20003f0f018 */
[----:B------:R-:W-:Y:S02]  /*4200*/  ULEA UR32, UR19, UR18, 0x6 ;  /* 0x0000001213207291 */ /* 0x000fe4000f8e30ff */
[----:B------:R-:W-:Y:S02]  /*4210*/  USEL UR31, URZ, 0x1, UP2 ;  /* 0x00000001ff1f7887 */ /* 0x000fe40009000000 */
[----:B------:R-:W-:Y:S02]  /*4220*/  USEL UR23, UR23, URZ, UP2 ;  /* 0x000000ff17177287 */ /* 0x000fe40009000000 */
[----:B------:R-:W-:Y:S02]  /*4230*/  ULEA UR36, UR19, UR15, 0x9 ;  /* 0x0000000f13247291 */ /* 0x000fe4000f8e48ff */
[----:B------:R-:W-:Y:S01]  /*4240*/  @UP1 ULEA UR30, UR23, UR9, 0x3 ;  /* 0x00000009171e1291 */ /* 0x000fe2000f8e18ff */
[----:B------:R-:W-:Y:S01]  /*4250*/  LOP3.LUT R8, R8, UR31, RZ, 0x3c, !PT ;  /* 0x0000001f08087c12 */ /* 0x000fe2000f8e3cff */
[----:B------:R-:W-:Y:S02]  /*4260*/  UIADD3 UR44, UPT, UPT, UR34, 0x20, URZ ;  /* 0x00000020222c7890 */ /* 0x000fe4000fffe0ff */
[----:B------:R-:W-:Y:S01]  /*4270*/  UISETP.NE.U32.AND UP1, UPT, UR22, URZ, UPT ;  /* 0x000000ff1600728c */ /* 0x000fe2000bf25070 */
[----:B-1----:R-:W-:Y:S01]  /*4280*/  @P0 SHF.L.U32 R0, R8, 0x1f, RZ ;  /* 0x0000001f08000819 */ /* 0x002fe200000006ff */
[----:B------:R-:W-:Y:S02]  /*4290*/  UIADD3 UR42, UPT, UPT, UR32, 0x20, URZ ;  /* 0x00000020202a7890 */ /* 0x000fe4000fffe0ff */
[----:B------:R-:W-:Y:S01]  /*42a0*/  UIADD3 UR38, UPT, UPT, UR36, 0x2, URZ ;  /* 0x0000000224267890 */ /* 0x000fe2000fffe0ff */
[----:B------:R2:W3:Y:S01]  /*42b0*/  @P0 SYNCS.PHASECHK.TRANS64.TRYWAIT P2, [UR30], R0 ;  /* 0x00000000ff0005a7 */ /* 0x0004e2000804111e */
[----:B------:R-:W-:Y:S02]  /*42c0*/  ULEA UR30, UR19, UR16, 0x9 ;  /* 0x00000010131e7291 */ /* 0x000fe4000f8e48ff */
[----:B------:R-:W-:Y:S02]  /*42d0*/  UIADD3 UR10, UPT, UPT, UR10, 0x58, URZ ;  /* 0x000000580a0a7890 */ /* 0x000fe4000fffe0ff */
[----:B------:R-:W-:Y:S02]  /*42e0*/  UIADD3 UR40, UPT, UPT, UR30, 0x2, URZ ;  /* 0x000000021e287890 */ /* 0x000fe4000fffe0ff */
[----:B------:R-:W-:Y:S01]  /*42f0*/  UIADD3 UR20, UPT, UPT, UR20, -0x1, URZ ;  /* 0xffffffff14147890 */ /* 0x000fe2000fffe0ff */
[----:B------:R-:W-:Y:S01]  /*4300*/  UMOV UR35, 0x4008 ;  /* 0x0000400800237882 */ /* 0x000fe20000000000 */
[----:B------:R-:W-:Y:S01]  /*4310*/  UMOV UR45, 0x4008 ;  /* 0x00004008002d7882 */ /* 0x000fe20000000000 */
[----:B------:R2:W-:Y:S01]  /*4320*/  UTCCP.T.S.4x32dp128bit tmem[UR25+0x100], gdesc[UR34] ;  /* 0x00010022190079e7 */ /* 0x0005e20009100000 */
[----:B------:R2:W-:Y:S01]  /*4330*/  UTCCP.T.S.4x32dp128bit tmem[UR25+0x104], gdesc[UR44] ;  /* 0x0001042c190079e7 */ /* 0x0005e20009100000 */
[----:B------:R-:W-:Y:S01]  /*4340*/  UMOV UR33, 0x4008 ;  /* 0x0000400800217882 */ /* 0x000fe20000000000 */
[----:B------:R-:W-:Y:S01]  /*4350*/  UMOV UR43, 0x4008 ;  /* 0x00004008002b7882 */ /* 0x000fe20000000000 */
[----:B------:R2:W-:Y:S01]  /*4360*/  UTCCP.T.S.4x32dp128bit tmem[UR25+0x108], gdesc[UR32] ;  /* 0x00010820190079e7 */ /* 0x0005e20009100000 */
[----:B------:R2:W-:Y:S01]  /*4370*/  UTCCP.T.S.4x32dp128bit tmem[UR25+0x10c], gdesc[UR42] ;  /* 0x00010c2a190079e7 */ /* 0x0005e20009100000 */
[----:B------:R-:W-:Y:S01]  /*4380*/  UMOV UR31, 0x80004020 ;  /* 0x80004020001f7882 */ /* 0x000fe20000000000 */
[----:B------:R-:W-:Y:S01]  /*4390*/  UMOV UR37, 0x80004020 ;  /* 0x8000402000257882 */ /* 0x000fe20000000000 */
[----:B------:R-:W-:Y:S01]  /*43a0*/  UMOV UR41, 0x80004020 ;  /* 0x8000402000297882 */ /* 0x000fe20000000000 */
[----:B------:R2:W-:Y:S01]  /*43b0*/  UTCOMMA.4X gdesc[UR36], gdesc[UR30], tmem[UR12], tmem[UR28], idesc[UR29], tmem[UR6], UP1 ;  /* 0x80061c1e240075ea */ /* 0x0005e2000880000c */
[----:B------:R-:W-:Y:S01]  /*43c0*/  UMOV UR39, 0x80004020 ;  /* 0x8000402000277882 */ /* 0x000fe20000000000 */
[----:B------:R-:W-:Y:S01]  /*43d0*/  UMOV UR22, 0x1 ;  /* 0x0000000100167882 */ /* 0x000fe20000000000 */
[----:B------:R2:W-:Y:S01]  /*43e0*/  UTCOMMA.4X gdesc[UR38], gdesc[UR40], tmem[UR12], tmem[UR26], idesc[UR27], tmem[UR4], UPT ;  /* 0x80041a28260075ea */ /* 0x0005e2000b80000c */
[----:B------:R2:W-:Y:S01]  /*43f0*/  UTCBAR.MULTICAST [UR10], URZ, UR13 ;  /* 0x000000ff0a0073e9 */ /* 0x0005e2000800080d */
[----:B------:R-:W-:Y:S01]  /*4400*/  UMOV UR19, UR23 ;  /* 0x0000001700137c82 */ /* 0x000fe20008000000 */
[----:B------:R-:W-:Y:S05]  /*4410*/  BRA.U UP0, `(.L_x_77) ;  /* 0xfffffffd00447547 */ /* 0x000fea000b83ffff */
.L_x_74:
[----:B------:R-:W-:Y:S01]  /*4420*/  UIADD3 UR24, UPT, UPT, UR24, 0x1, URZ ;  /* 0x0000000118187890 */ /* 0x000fe2000fffe0ff */
[C---:B------:R-:W-:Y:S01]  /*4430*/  ISETP.NE.AND P0, PT, R10.reuse, 0x2, PT ;  /* 0x000000020a00780c */ /* 0x040fe20003f05270 */
[----:B------:R-:W-:Y:S02]  /*4440*/  UIADD3 UR11, UPT, UPT, UR11, 0x120, URZ ;  /* 0x000001200b0b7890 */ /* 0x000fe4000fffe0ff */
[----:B------:R-:W-:Y:S01]  /*4450*/  UISETP.NE.AND UP0, UPT, UR24, 0x2, UPT ;  /* 0x000000021800788c */ /* 0x000fe2000bf05270 */
[----:B-12---:R-:W-:Y:S02]  /*4460*/  SEL R0, RZ, 0x1, P0 ;  /* 0x00000001ff007807 */ /* 0x006fe40000000000 */
[----:B------:R-:W-:Y:S01]  /*4470*/  SEL R10, R10, RZ, P0 ;  /* 0x000000ff0a0a7207 */ /* 0x000fe20000000000 */
[----:B------:R-:W-:Y:S01]  /*4480*/  USEL UR10, URZ, 0x1, UP0 ;  /* 0x00000001ff0a7887 */ /* 0x000fe20008000000 */
[----:B------:R-:W-:Y:S01]  /*4490*/  LOP3.LUT R9, R9, R0, RZ, 0x3c, !PT ;  /* 0x0000000009097212 */ /* 0x000fe200078e3cff */
[----:B------:R-:W-:Y:S01]  /*44a0*/  USEL UR24, UR24, URZ, UP0 ;  /* 0x000000ff18187287 */ /* 0x000fe20008000000 */
[----:B------:R1:W-:Y:S03]  /*44b0*/  UTCBAR [UR11], URZ ;  /* 0x000000ff0b0073e9 */ /* 0x0003e600080000ff */
[----:B------:R-:W-:Y:S01]  /*44c0*/  LOP3.LUT R11, R11, UR10, RZ, 0x3c, !PT ;  /* 0x0000000a0b0b7c12 */ /* 0x000fe2000f8e3cff */
[----:B------:R-:W-:Y:S07]  /*44d0*/  @P1 BRA `(.L_x_78) ;  /* 0xfffffff800941947 */ /* 0x000fee000383ffff */
[----:B------:R-:W2:Y:S01]  /*44e0*/  S2UR UR4, SR_CgaCtaId ;  /* 0x00000000000479c3 */ /* 0x000ea20000008800 */
[----:B------:R-:W-:Y:S01]  /*44f0*/  ELECT P0, URZ, PT ;  /* 0x0000000000ff782f */ /* 0x000fe20003800000 */
[----:B------:R-:W-:Y:S01]  /*4500*/  IMAD.MOV.U32 R0, RZ, RZ, 0x1 ;  /* 0x00000001ff007424 */ /* 0x000fe200078e00ff */
[----:B------:R-:W-:Y:S01]  /*4510*/  UIADD3 UR9, UPT, UPT, UR9, 0x130, URZ ;  /* 0x0000013009097890 */ /* 0x000fe2000fffe0ff */
[----:B------:R-:W-:Y:S01]  /*4520*/  SHF.L.U32 R2, R11, 0x1f, RZ ;  /* 0x0000001f0b027819 */ /* 0x000fe200000006ff */
[----:B------:R-:W-:-:S03]  /*4530*/  UMOV UR5, 0x40 ;  /* 0x0000004000057882 */ /* 0x000fc60000000000 */
[----:B------:R-:W-:Y:S01]  /*4540*/  UVIRTCOUNT.DEALLOC.SMPOOL 0x80 ;  /* 0x000000800000784c */ /* 0x000fe20000000000 */
[----:B--2---:R-:W-:Y:S02]  /*4550*/  ULEA UR4, UR4, UR5, 0x18 ;  /* 0x0000000504047291 */ /* 0x004fe4000f8ec0ff */
[----:B------:R-:W-:-:S07]  /*4560*/  ULEA UR5, UR24, UR9, 0x3 ;  /* 0x0000000918057291 */ /* 0x000fce000f8e18ff */
[----:B------:R2:W-:Y:S02]  /*4570*/  @P0 STS.U8 [UR4+0x1c], R0 ;  /* 0x00001c00ff000988 */ /* 0x0005e40008000004 */
[----:B------:R-:W4:Y:S02]  /*4580*/  SYNCS.PHASECHK.TRANS64.TRYWAIT P0, [UR5], R2 ;  /* 0x00000002ff0075a7 */ /* 0x000f240008001105 */
[----:B--2-4-:R-:W-:Y:S05]  /*4590*/  @!P0 BRA `(.L_x_79) ;  /* 0x000000a800c08947 */ /* 0x014fea0003800000 */
.L_x_234:
[----:B------:R-:W-:-:S04]  /*45a0*/  UIADD3 UR6, UPT, UPT, UR24, 0x1, URZ ;  /* 0x0000000118067890 */ /* 0x000fc8000fffe0ff */
[----:B------:R-:W-:-:S04]  /*45b0*/  UISETP.NE.AND UP0, UPT, UR6, 0x2, UPT ;  /* 0x000000020600788c */ /* 0x000fc8000bf05270 */
[----:B------:R-:W-:Y:S02]  /*45c0*/  USEL UR5, URZ, 0x1, UP0 ;  /* 0x00000001ff057887 */ /* 0x000fe40008000000 */
[----:B------:R-:W-:-:S04]  /*45d0*/  USEL UR6, UR6, URZ, UP0 ;  /* 0x000000ff06067287 */ /* 0x000fc80008000000 */
[----:B------:R-:W-:Y:S01]  /*45e0*/  ULEA UR6, UR6, UR9, 0x3 ;  /* 0x0000000906067291 */ /* 0x000fe2000f8e18ff */
[----:B--2---:R-:W-:-:S04]  /*45f0*/  LOP3.LUT R2, R11, UR5, RZ, 0x3c, !PT ;  /* 0x000000050b027c12 */ /* 0x004fc8000f8e3cff */
[----:B------:R-:W-:-:S04]  /*4600*/  SHF.L.U32 R2, R2, 0x1f, RZ ;  /* 0x0000001f02027819 */ /* 0x000fc800000006ff */
[----:B------:R-:W2:Y:S02]  /*4610*/  SYNCS.PHASECHK.TRANS64.TRYWAIT P0, [UR6], R2 ;  /* 0x00000002ff0075a7 */ /* 0x000ea40008001106 */
[----:B--2---:R-:W-:Y:S05]  /*4620*/  @!P0 BRA `(.L_x_80) ;  /* 0x000000a800b48947 */ /* 0x004fea0003800000 */
.L_x_236:
[----:B------:R-:W-:Y:S01]  /*4630*/  NOP ;  /* 0x0000000000007918 */ /* 0x000fe20000000000 */
[----:B--2---:R-:W2:Y:S01]  /*4640*/  LDS R0, [UR4+0x14] ;  /* 0x00001404ff007984 */ /* 0x004ea20008000800 */
[----:B------:R-:W-:Y:S01]  /*4650*/  ULOP3.LUT UR6, UR25, 0xffff, URZ, 0xc0, !UPT ;  /* 0x0000ffff19067892 */ /* 0x000fe2000f8ec0ff */
[----:B------:R-:W-:Y:S01]  /*4660*/  UMOV UR8, 0xffff ;  /* 0x0000ffff00087882 */ /* 0x000fe20000000000 */
[----:B------:R-:W-:Y:S02]  /*4670*/  UMOV UR5, 0x1 ;  /* 0x0000000100057882 */ /* 0x000fe40000000000 */
[----:B------:R-:W-:-:S04]  /*4680*/  USHF.R.U32.HI UR6, URZ, 0x5, UR6 ;  /* 0x00000005ff067899 */ /* 0x000fc80008011606 */
[----:B------:R-:W-:Y:S02]  /*4690*/  USHF.L.U32 UR8, UR8, UR6, URZ ;  /* 0x0000000608087299 */ /* 0x000fe400080006ff */
[----:B------:R-:W-:-:S04]  /*46a0*/  USHF.L.U32 UR5, UR5, UR6, URZ ;  /* 0x0000000605057299 */ /* 0x000fc800080006ff */
[----:B--2---:R-:W-:-:S04]  /*46b0*/  LOP3.LUT R0, R0, UR8, RZ, 0xc0, !PT ;  /* 0x0000000800007c12 */ /* 0x004fc8000f8ec0ff */
[----:B------:R-:W-:-:S13]  /*46c0*/  ISETP.NE.AND P0, PT, R0, UR8, PT ;  /* 0x0000000800007c0c */ /* 0x000fda000bf05270 */
[----:B------:R-:W-:Y:S05]  /*46d0*/  @P0 BRA `(.L_x_81) ;  /* 0x0000000000580947 */ /* 0x000fea0003800000 */
[----:B------:R-:W2:Y:S02]  /*46e0*/  LDS R0, [UR4+0x18] ;  /* 0x00001804ff007984 */ /* 0x000ea40008000800 */
[----:B--2---:R-:W-:-:S04]  /*46f0*/  LOP3.LUT R0, R0, UR5, RZ, 0xc0, !PT ;  /* 0x0000000500007c12 */ /* 0x004fc8000f8ec0ff */
[----:B------:R-:W-:-:S13]  /*4700*/  ISETP.NE.AND P0, PT, R0, UR5, PT ;  /* 0x0000000500007c0c */ /* 0x000fda000bf05270 */
[----:B------:R-:W-:Y:S05]  /*4710*/  @P0 BRA `(.L_x_82) ;  /* 0x00000000003c0947 */ /* 0x000fea0003800000 */
[----:B------:R-:W2:Y:S01]  /*4720*/  S2R R2, SR_LANEID ;  /* 0x0000000000027919 */ /* 0x000ea20000000000 */
[----:B------:R-:W-:Y:S01]  /*4730*/  ULOP3.LUT UR8, URZ, UR8, URZ, 0x33, !UPT ;  /* 0x00000008ff087292 */ /* 0x000fe2000f8e33ff */
[----:B------:R-:W-:Y:S02]  /*4740*/  VOTEU.ANY UR7, UPT, PT ;  /* 0x0000000000077886 */ /* 0x000fe400038e0100 */
[----:B------:R-:W-:-:S03]  /*4750*/  UFLO.U32 UR7, UR7 ;  /* 0x00000007000772bd */ /* 0x000fc600080e0000 */
[----:B------:R-:W-:-:S04]  /*4760*/  IMAD.U32 R0, RZ, RZ, UR8 ;  /* 0x00000008ff007e24 */ /* 0x000fc8000f8e00ff */
[----:B------:R4:W1:Y:S02]  /*4770*/  REDUX UR6, R0 ;  /* 0x00000000000673c4 */ /* 0x0008640000000000 */
[----:B------:R1:W-:Y:S01]  /*4780*/  UTCATOMSWS.AND URZ, UR8 ;  /* 0x0000000800ff79e3 */ /* 0x0003e20008000000 */
[----:B--2---:R-:W-:Y:S02]  /*4790*/  ISETP.EQ.U32.AND P0, PT, R2, UR7, PT ;  /* 0x0000000702007c0c */ /* 0x004fe4000bf02070 */
[----:B----4-:R-:W-:Y:S02]  /*47a0*/  LOP3.LUT R0, RZ, UR5, RZ, 0x33, !PT ;  /* 0x00000005ff007c12 */ /* 0x010fe4000f8e33ff */
[----:B-1----:R-:W-:Y:S02]  /*47b0*/  MOV R2, UR6 ;  /* 0x0000000600027c02 */ /* 0x002fe40008000f00 */
[----:B------:R-:W1:Y:S07]  /*47c0*/  REDUX UR5, R0 ;  /* 0x00000000000573c4 */ /* 0x000e6e0000000000 */
[----:B------:R2:W-:Y:S01]  /*47d0*/  @P0 ATOMS.AND RZ, [UR4+0x14], R2 ;  /* 0x00001402ffff098c */ /* 0x0005e2000a800004 */
[----:B-1----:R-:W-:-:S05]  /*47e0*/  IMAD.U32 R0, RZ, RZ, UR5 ;  /* 0x00000005ff007e24 */ /* 0x002fca000f8e00ff */
[----:B------:R2:W-:Y:S01]  /*47f0*/  @P0 ATOMS.AND RZ, [UR4+0x18], R0 ;  /* 0x00001800ffff098c */ /* 0x0005e2000a800004 */
[----:B------:R-:W-:Y:S05]  /*4800*/  BRA `(.L_x_83) ;  /* 0x0000000000147947 */ /* 0x000fea0003800000 */
.L_x_82:
[----:B------:R-:W-:Y:S02]  /*4810*/  MOV R2, 0x4830 ;  /* 0x0000483000027802 */ /* 0x000fe40000000f00 */
[----:B-1-3-5:R-:W-:Y:S05]  /*4820*/  CALL.REL.NOINC `($__internal_0_$__cuda_sm10x_tcgen05_guardrail_trap_col_being_dealloced_not_returned_by_alloc) ;  /* 0x000000b0004c7944 */ /* 0x02afea0003c00000 */
[----:B------:R-:W-:Y:S05]  /*4830*/  BRA `(.L_x_83) ;  /* 0x0000000000087947 */ /* 0x000fea0003800000 */
.L_x_81:
[----:B------:R-:W-:Y:S02]  /*4840*/  MOV R2, 0x4860 ;  /* 0x0000486000027802 */ /* 0x000fe40000000f00 */
[----:B-1-3-5:R-:W-:Y:S05]  /*4850*/  CALL.REL.NOINC `($__internal_2_$__cuda_sm10x_tcgen05_guardrail_trap_unallocated_columns_being_dealloced) ;  /* 0x000000b000587944 */ /* 0x02afea0003c00000 */
.L_x_83:
[----:B------:R-:W-:Y:S01]  /*4860*/  NOP ;  /* 0x0000000000007918 */ /* 0x000fe20000000000 */
[----:B------:R-:W-:Y:S05]  /*4870*/  EXIT ;  /* 0x000000000000794d */ /* 0x000fea0003800000 */
.L_x_67:
[----:B------:R-:W-:-:S09]  /*4880*/  UISETP.NE.OR UP6, UPT, UR11, 0x3, !UP6 ;  /* 0x000000030b00788c */ /* 0x000fd2000f7c5670 */
[----:B------:R-:W-:Y:S05]  /*4890*/  BRA.U UP6, `(.L_x_84) ;  /* 0x0000001906347547 */ /* 0x000fea000b800000 */
[----:B------:R-:W1:Y:S01]  /*48a0*/  LDC R0, c[0x0][0xf30] ;  /* 0x0003cc00ff007b82 */ /* 0x000e620000000800 */
[----:B------:R-:W-:Y:S01]  /*48b0*/  UMOV UR5, 0x400 ;  /* 0x0000040000057882 */ /* 0x000fe20000000000 */
[----:B------:R-:W-:Y:S01]  /*48c0*/  CS2R R30, SRZ ;  /* 0x00000000001e7805 */ /* 0x000fe2000001ff00 */
[----:B------:R-:W-:Y:S01]  /*48d0*/  ULEA UR5, UR37, UR5, 0x18 ;  /* 0x0000000525057291 */ /* 0x000fe2000f8ec0ff */
[----:B------:R-:W-:Y:S01]  /*48e0*/  IMAD.MOV.U32 R27, RZ, RZ, 0x1000 ;  /* 0x00001000ff1b7424 */ /* 0x000fe200078e00ff */
[----:B------:R-:W-:Y:S02]  /*48f0*/  UPLOP3.LUT UP0, UPT, UPT, UPT, UPT, 0x40, 0x4 ;  /* 0x000000000004789c */ /* 0x000fe40003f0e870 */
[----:B------:R-:W-:Y:S01]  /*4900*/  UIADD3 UR57, UPT, UPT, UR5, 0xb0, URZ ;  /* 0x000000b005397890 */ /* 0x000fe2000fffe0ff */
[----:B------:R-:W2:Y:S01]  /*4910*/  LDC R26, c[0x0][0x370] ;  /* 0x0000dc00ff1a7b82 */ /* 0x000ea20000000800 */
[----:B------:R-:W-:Y:S02]  /*4920*/  UIADD3 UR49, UPT, UPT, UR5, 0xb8, URZ ;  /* 0x000000b805317890 */ /* 0x000fe4000fffe0ff */
[----:B------:R-:W-:-:S02]  /*4930*/  UIADD3 UR41, UPT, UPT, UR5, 0xc0, URZ ;  /* 0x000000c005297890 */ /* 0x000fc4000fffe0ff */
[----:B------:R-:W-:-:S03]  /*4940*/  UIADD3 UR25, UPT, UPT, UR5, 0xc8, URZ ;  /* 0x000000c805197890 */ /* 0x000fc6000fffe0ff */
[----:B------:R-:W3:Y:S08]  /*4950*/  LDC R3, c[0x0][0xf0c] ;  /* 0x0003c300ff037b82 */ /* 0x000ef00000000800 */
[----:B------:R-:W4:Y:S01]  /*4960*/  LDC R24, c[0x0][0xf20] ;  /* 0x0003c800ff187b82 */ /* 0x000f220000000800 */
[----:B-1----:R-:W-:-:S07]  /*4970*/  ISETP.NE.AND P1, PT, R0, 0x1, PT ;  /* 0x000000010000780c */ /* 0x002fce0003f25270 */
[----:B------:R-:W1:Y:S08]  /*4980*/  LDC.64 R32, c[0x0][0x348] ;  /* 0x0000d200ff207b82 */ /* 0x000e700000000a00 */
[----:B------:R-:W1:Y:S08]  /*4990*/  LDC.64 R14, c[0x0][0xc88] ;  /* 0x00032200ff0e7b82 */ /* 0x000e700000000a00 */
[----:B------:R-:W1:Y:S08]  /*49a0*/  LDC.64 R18, c[0x0][0xf10] ;  /* 0x0003c400ff127b82 */ /* 0x000e700000000a00 */
[----:B------:R-:W1:Y:S08]  /*49b0*/  LDC.64 R6, c[0x0][0xf18] ;  /* 0x0003c600ff067b82 */ /* 0x000e700000000a00 */
[----:B------:R-:W1:Y:S08]  /*49c0*/  LDC.64 R4, c[0x0][0xf28] ;  /* 0x0003ca00ff047b82 */ /* 0x000e700000000a00 */
[----:B------:R-:W1:Y:S08]  /*49d0*/  LDC.64 R16, c[0x0][0xc90] ;  /* 0x00032400ff107b82 */ /* 0x000e700000000a00 */
[----:B--234-:R-:W1:Y:S02]  /*49e0*/  LDC R25, c[0x0][0x374] ;  /* 0x0000dd00ff197b82 */ /* 0x01ce640000000800 */
.L_x_99:
[C---:B------:R-:W-:Y:S02]  /*49f0*/  LEA R0, R31.reuse, UR5, 0x3 ;  /* 0x000000051f007c11 */ /* 0x040fe4000f8e18ff */
[----:B------:R-:W-:Y:S02]  /*4a00*/  SHF.L.U32 R2, R30, 0x1f, RZ ;  /* 0x0000001f1e027819 */ /* 0x000fe400000006ff */
[----:B------:R-:W-:Y:S02]  /*4a10*/  LEA R20, R31, UR5, 0x4 ;  /* 0x000000051f147c11 */ /* 0x000fe4000f8e20ff */
[----:B--2---:R-:W2:Y:S02]  /*4a20*/  SYNCS.PHASECHK.TRANS64.TRYWAIT P0, [R0+URZ+0x100], R2 ;  /* 0x00010002000075a7 */ /* 0x004ea400080011ff */
[----:B--2---:R-:W-:Y:S05]  /*4a30*/  @!P0 BRA `(.L_x_85) ;  /* 0x000000a400c88947 */ /* 0x004fea0003800000 */
.L_x_237:
[----:B------:R-:W-:Y:S01]  /*4a40*/  ISETP.GE.AND P0, PT, R43, 0x1, PT ;  /* 0x000000012b00780c */ /* 0x000fe20003f06270 */
[----:B------:R-:W3:Y:S01]  /*4a50*/  LDS.128 R20, [R20+0x170] ;  /* 0x0001700014147984 */ /* 0x000ee20000000c00 */
[----:B-1----:R-:W-:Y:S01]  /*4a60*/  ISETP.NE.U32.AND P5, PT, R16, RZ, PT ;  /* 0x000000ff1000720c */ /* 0x002fe20003fa5070 */
[----:B--2---:R-:W-:Y:S01]  /*4a70*/  VIADD R0, R0, 0x110 ;  /* 0x0000011000007836 */ /* 0x004fe20000000000 */
[----:B------:R-:W-:Y:S01]  /*4a80*/  ISETP.NE.U32.AND P4, PT, R16, RZ, PT ;  /* 0x000000ff1000720c */ /* 0x000fe20003f85070 */
[----:B------:R-:W-:Y:S01]  /*4a90*/  IMAD.MOV.U32 R28, RZ, RZ, 0x1 ;  /* 0x00000001ff1c7424 */ /* 0x000fe200078e00ff */
[C---:B------:R-:W-:Y:S01]  /*4aa0*/  ISETP.NE.AND.EX P5, PT, R17.reuse, RZ, PT, P5 ;  /* 0x000000ff1100720c */ /* 0x040fe20003fa5350 */
[----:B------:R-:W-:Y:S01]  /*4ab0*/  USHF.L.U32 UR58, UR12, 0x7, URZ ;  /* 0x000000070c3a7899 */ /* 0x000fe200080006ff */
[----:B------:R-:W-:Y:S01]  /*4ac0*/  PRMT R0, RZ, 0x654, R0 ;  /* 0x00000654ff007816 */ /* 0x000fe20000000000 */
[----:B------:R-:W-:Y:S01]  /*4ad0*/  @!PT LDS RZ, [RZ] ;  /* 0x00000000fffff984 */ /* 0x000fe20000000800 */
[----:B------:R-:W-:Y:S01]  /*4ae0*/  @!PT LDS RZ, [RZ] ;  /* 0x00000000fffff984 */ /* 0x000fe20000000800 */
[----:B------:R-:W-:Y:S01]  /*4af0*/  @!PT LDS RZ, [RZ] ;  /* 0x00000000fffff984 */ /* 0x000fe20000000800 */
[----:B------:R-:W-:Y:S01]  /*4b00*/  @!PT LDS RZ, [RZ] ;  /* 0x00000000fffff984 */ /* 0x000fe20000000800 */
[----:B------:R1:W-:Y:S06]  /*4b10*/  MEMBAR.ALL.CTA ;  /* 0x0000000000007992 */ /* 0x0003ec0000008000 */
[----:B-1----:R-:W1:Y:S01]  /*4b20*/  FENCE.VIEW.ASYNC.S ;  /* 0x00000000000073c6 */ /* 0x002e620000000000 */
[----:B------:R-:W-:Y:S01]  /*4b30*/  ISETP.NE.AND.EX P4, PT, R17, RZ, PT, P4 ;  /* 0x000000ff1100720c */ /* 0x000fe20003f85340 */
[----:B------:R-:W-:Y:S01]  /*4b40*/  USHF.L.U32 UR59, UR20, 0x7, URZ ;  /* 0x00000007143b7899 */ /* 0x000fe200080006ff */
[----:B------:R-:W-:Y:S01]  /*4b50*/  SHF.L.U32 R28, R28, 0x1f, RZ ;  /* 0x0000001f1c1c7819 */ /* 0x000fe200000006ff */
[----:B-1----:R1:W-:Y:S01]  /*4b60*/  SYNCS.ARRIVE.TRANS64.RED.A1T0 RZ, [R0+URZ], RZ ;  /* 0x000000ff00ff79a7 */ /* 0x0023e200081004ff */
[----:B---3--:R-:W-:Y:S11]  /*4b70*/  LOP3.LUT P3, RZ, R22, 0x1, RZ, 0xc0, !PT ;  /* 0x0000000116ff7812 */ /* 0x008ff6000786c0ff */
[----:B------:R-:W-:Y:S02]  /*4b80*/  @!UPT UIADD3 URZ, UPT, UPT, URZ, URZ, URZ ;  /* 0x000000fffffff290 */ /* 0x000fe4000fffe0ff */
[----:B------:R-:W-:Y:S02]  /*4b90*/  @P3 MOV R11, R20 ;  /* 0x00000014000b3202 */ /* 0x000fe40000000f00 */
[----:B------:R-:W-:Y:S01]  /*4ba0*/  @P3 LOP3.LUT R10, R21, 0xffff, RZ, 0xc0, !PT ;  /* 0x0000ffff150a3812 */ /* 0x000fe200078ec0ff */
[----:B-1----:R-:W-:Y:S06]  /*4bb0*/  @!P0 BRA `(.L_x_86) ;  /* 0x0000000000a48947 */ /* 0x002fec0003800000 */
[-C--:B------:R-:W-:Y:S01]  /*4bc0*/  IMAD.HI.U32 R0, R25, R7.reuse, RZ ;  /* 0x0000000719007227 */ /* 0x080fe200078e00ff */
[----:B------:R-:W-:Y:S02]  /*4bd0*/  ISETP.NE.AND P0, PT, R6, 0x1, PT ;  /* 0x000000010600780c */ /* 0x000fe40003f05270 */
[----:B------:R-:W-:Y:S01]  /*4be0*/  ISETP.NE.AND P2, PT, R43, 0x1, PT ;  /* 0x000000012b00780c */ /* 0x000fe20003f45270 */
[----:B------:R-:W-:Y:S01]  /*4bf0*/  IMAD.HI.U32 R9, R26, R18, RZ ;  /* 0x000000121a097227 */ /* 0x000fe200078e00ff */
[----:B------:R-:W-:Y:S02]  /*4c00*/  SHF.R.U32.HI R0, RZ, R24, R0 ;  /* 0x00000018ff007219 */ /* 0x000fe40000011600 */
[----:B------:R-:W-:Y:S01]  /*4c10*/  ISETP.NE.AND P6, PT, R3, 0x1, PT ;  /* 0x000000010300780c */ /* 0x000fe20003fc5270 */
[----:B------:R-:W-:Y:S01]  /*4c20*/  IMAD.HI.U32 R13, R10, R7, RZ ;  /* 0x000000070a0d7227 */ /* 0x000fe200078e00ff */
[----:B------:R-:W-:Y:S02]  /*4c30*/  SHF.R.U32.HI R9, RZ, R19, R9 ;  /* 0x00000013ff097219 */ /* 0x000fe40000011609 */
[----:B------:R-:W-:Y:S01]  /*4c40*/  SEL R0, R25, R0, !P0 ;  /* 0x0000000019007207 */ /* 0x000fe20004000000 */
[----:B------:R-:W-:Y:S01]  /*4c50*/  IMAD.HI.U32 R12, R11, R18, RZ ;  /* 0x000000120b0c7227 */ /* 0x000fe200078e00ff */
[----:B------:R-:W-:Y:S03]  /*4c60*/  SEL R9, R26, R9, !P6 ;  /* 0x000000091a097207 */ /* 0x000fe60007000000 */
[-C--:B------:R-:W-:Y:S01]  /*4c70*/  IMAD.HI.U32 R8, R0, R4.reuse, RZ ;  /* 0x0000000400087227 */ /* 0x080fe200078e00ff */
[----:B------:R-:W-:Y:S03]  /*4c80*/  SHF.R.U32.HI R12, RZ, R19, R12 ;  /* 0x00000013ff0c7219 */ /* 0x000fe6000001160c */
[----:B------:R-:W-:Y:S01]  /*4c90*/  IMAD.HI.U32 R2, R9, R4, RZ ;  /* 0x0000000409027227 */ /* 0x000fe200078e00ff */
[-C--:B------:R-:W-:Y:S02]  /*4ca0*/  @P2 SHF.R.U32.HI R0, RZ, R5.reuse, R8 ;  /* 0x00000005ff002219 */ /* 0x080fe40000011608 */
[----:B------:R-:W-:Y:S02]  /*4cb0*/  SHF.R.U32.HI R8, RZ, R24, R13 ;  /* 0x00000018ff087219 */ /* 0x000fe4000001160d */
[----:B------:R-:W-:Y:S01]  /*4cc0*/  @P2 SHF.R.U32.HI R9, RZ, R5, R2 ;  /* 0x00000005ff092219 */ /* 0x000fe20000011602 */
[----:B------:R-:W-:Y:S01]  /*4cd0*/  IMAD R0, R43, R0, RZ ;  /* 0x000000002b007224 */ /* 0x000fe200078e02ff */
[----:B------:R-:W-:Y:S02]  /*4ce0*/  SEL R8, R10, R8, !P0 ;  /* 0x000000080a087207 */ /* 0x000fe40004000000 */
[----:B------:R-:W-:Y:S01]  /*4cf0*/  SEL R2, R11, R12, !P6 ;  /* 0x0000000c0b027207 */ /* 0x000fe20007000000 */
[C---:B------:R-:W-:Y:S01]  /*4d00*/  IMAD R12, R43.reuse, R9, RZ ;  /* 0x000000092b0c7224 */ /* 0x040fe200078e02ff */
[C---:B------:R-:W-:Y:S01]  /*4d10*/  ISETP.GE.AND P0, PT, R8.reuse, R0, PT ;  /* 0x000000000800720c */ /* 0x040fe20003f06270 */
[----:B------:R-:W-:Y:S03]  /*4d20*/  IMAD.HI.U32 R0, R8, R4, RZ ;  /* 0x0000000408007227 */ /* 0x000fe600078e00ff */
[----:B------:R-:W-:Y:S02]  /*4d30*/  ISETP.GE.OR P0, PT, R2, R12, P0 ;  /* 0x0000000c0200720c */ /* 0x000fe40000706670 */
[-C--:B------:R-:W-:Y:S04]  /*4d40*/  SHF.R.U32.HI R0, RZ, R5.reuse, R0 ;  /* 0x00000005ff007219 */ /* 0x080fe80000011600 */
[----:B------:R-:W-:Y:S05]  /*4d50*/  SEL R13, R8, R0, !P2 ;  /* 0x00000000080d7207 */ /* 0x000fea0005000000 */
[----:B------:R-:W-:Y:S02]  /*4d60*/  IMAD.MOV R12, RZ, RZ, -R13 ;  /* 0x000000ffff0c7224 */ /* 0x000fe400078e0a0d */
[C---:B------:R-:W-:Y:S04]  /*4d70*/  @!P0 IMAD.HI.U32 R0, R2.reuse, R4, RZ ;  /* 0x0000000402008227 */ /* 0x040fe800078e00ff */
[----:B------:R-:W-:Y:S01]  /*4d80*/  IMAD R12, R43, R12, R8 ;  /* 0x0000000c2b0c7224 */ /* 0x000fe200078e0208 */
[----:B------:R-:W-:Y:S04]  /*4d90*/  @!P0 SHF.R.U32.HI R0, RZ, R5, R0 ;  /* 0x00000005ff008219 */ /* 0x000fe80000011600 */
[----:B------:R-:W-:Y:S04]  /*4da0*/  @!P0 SEL R0, R2, R0, !P2 ;  /* 0x0000000002008207 */ /* 0x000fe80005000000 */
[----:B------:R-:W-:Y:S01]  /*4db0*/  @!P0 IADD3 R13, PT, PT, R13, -R0, RZ ;  /* 0x800000000d0d8210 */ /* 0x000fe20007ffe0ff */
[----:B------:R-:W-:Y:S01]  /*4dc0*/  @!P0 IMAD R0, R9, R12, R0 ;  /* 0x0000000c09008224 */ /* 0x000fe200078e0200 */
[----:B------:R-:W-:Y:S01]  /*4dd0*/  IADD3 R9, PT, PT, -R8, RZ, RZ ;  /* 0x000000ff08097210 */ /* 0x000fe20007ffe1ff */
[--C-:B------:R-:W-:Y:S02]  /*4de0*/  IMAD.MOV R12, RZ, RZ, -R2.reuse ;  /* 0x000000ffff0c7224 */ /* 0x100fe400078e0a02 */
[----:B------:R-:W-:Y:S02]  /*4df0*/  @!P0 IMAD R8, R13, R43, R2 ;  /* 0x0000002b0d088224 */ /* 0x000fe400078e0202 */
[----:B------:R-:W-:Y:S02]  /*4e00*/  @!P0 IMAD.MOV.U32 R2, RZ, RZ, R0 ;  /* 0x000000ffff028224 */ /* 0x000fe400078e0000 */
[----:B------:R-:W-:Y:S02]  /*4e10*/  IMAD R11, R3, R12, R11 ;  /* 0x0000000c030b7224 */ /* 0x000fe400078e020b */
[----:B------:R-:W-:Y:S02]  /*4e20*/  IMAD R10, R6, R9, R10 ;  /* 0x00000009060a7224 */ /* 0x000fe400078e020a */
[----:B------:R-:W-:Y:S02]  /*4e30*/  IMAD R11, R2, R3, R11 ;  /* 0x00000003020b7224 */ /* 0x000fe400078e020b */
[----:B------:R-:W-:Y:S02]  /*4e40*/  IMAD R10, R8, R6, R10 ;  /* 0x00000006080a7224 */ /* 0x000fe400078e020a */
.L_x_86:
[----:B------:R-:W-:Y:S05]  /*4e50*/  BRA.U UP0, `(.L_x_87) ;  /* 0x0000000100107547 */ /* 0x000fea000b800000 */
[----:B------:R-:W-:Y:S04]  /*4e60*/  MOV R2, UR4 ;  /* 0x0000000400027c02 */ /* 0x000fe80008000f00 */
[----:B------:R-:W-:Y:S04]  /*4e70*/  SHF.L.U32 R2, R2, 0x1f, RZ ;  /* 0x0000001f02027819 */ /* 0x000fe800000006ff */
[----:B------:R-:W1:Y:S02]  /*4e80*/  SYNCS.PHASECHK.TRANS64.TRYWAIT P0, [UR5+0xf8], R2 ;  /* 0x0000f802ff0075a7 */ /* 0x000e640008001105 */
[----:B-1----:R-:W-:Y:S05]  /*4e90*/  @!P0 BRA `(.L_x_88) ;  /* 0x000000a000c48947 */ /* 0x002fea0003800000 */
.L_x_87:
[----:B------:R-:W-:Y:S05]  /*4ea0*/  @!P5 BRA `(.L_x_89) ;  /* 0x00000000002cd947 */ /* 0x000fea0003800000 */
[----:B------:R-:W-:Y:S01]  /*4eb0*/  ISETP.NE.U32.AND P0, PT, R14, RZ, PT ;  /* 0x000000ff0e00720c */ /* 0x000fe20003f05070 */
[----:B------:R-:W-:Y:S03]  /*4ec0*/  IMAD.MOV.U32 R90, RZ, RZ, 0x1 ;  /* 0x00000001ff5a7424 */ /* 0x000fe600078e00ff */
[----:B------:R-:W-:Y:S11]  /*4ed0*/  ISETP.NE.AND.EX P0, PT, R15, RZ, PT, P0 ;  /* 0x000000ff0f00720c */ /* 0x000ff60003f05300 */
[----:B------:R-:W-:Y:S02]  /*4ee0*/  @!UPT UIADD3 URZ, UPT, UPT, URZ, URZ, URZ ;  /* 0x000000fffffff290 */ /* 0x000fe4000fffe0ff */
[----:B------:R-:W2:Y:S01]  /*4ef0*/  @P0 LDC.64 R8, c[0x0][0xc88] ;  /* 0x00032200ff080b82 */ /* 0x000ea20000000a00 */
[----:B-1----:R-:W-:Y:S04]  /*4f00*/  @P0 IMAD R0, R16, UR36, RZ ;  /* 0x0000002410000c24 */ /* 0x002fe8000f8e02ff */
[----:B--2---:R-:W-:Y:S04]  /*4f10*/  @P0 IMAD.WIDE R8, R0, 0x4, R8 ;  /* 0x0000000400080825 */ /* 0x004fe800078e0208 */
[----:B------:R-:W-:Y:S01]  /*4f20*/  HFMA2 R0, -RZ, RZ, 0, 5.9604644775390625e-08 ;  /* 0x00000001ff007431 */ /* 0x000fe200000001ff */
[----:B-----5:R2:W5:Y:S04]  /*4f30*/  @P0 LDG.E R53, desc[UR46][R8.64] ;  /* 0x0000002e08350981 */ /* 0x020568000c1e1900 */
[----:B------:R-:W-:Y:S01]  /*4f40*/  @!P0 PRMT R90, R0, 0x7610, R90 ;  /* 0x00007610005a8816 */ /* 0x000fe2000000005a */
[----:B--2---:R-:W3:Y:S06]  /*4f50*/  @!P0 LDC R53, c[0x0][0xc80] ;  /* 0x00032000ff358b82 */ /* 0x004eec0000000800 */
.L_x_89:
[----:B---3-5:R-:W-:Y:S01]  /*4f60*/  @!P4 FSETP.EQ.AND P0, PT, R53, RZ, PT ;  /* 0x000000ff3500c20b */ /* 0x028fe20003f02000 */
[----:B------:R-:W-:Y:S01]  /*4f70*/  @!UPT UIADD3 URZ, UPT, UPT, URZ, URZ, URZ ;  /* 0x000000fffffff290 */ /* 0x000fe2000fffe0ff */
[----:B------:R-:W-:Y:S11]  /*4f80*/  @!P4 BRA `(.L_x_90) ;  /* 0x000000000018c947 */ /* 0x000ff60003800000 */
[----:B------:R-:W-:Y:S02]  /*4f90*/  LOP3.LUT P2, RZ, R90, 0xff, RZ, 0xc0, !PT ;  /* 0x000000ff5aff7812 */ /* 0x000fe4000784c0ff */
[----:B------:R-:W-:Y:S04]  /*4fa0*/  ISETP.NE.U32.AND P0, PT, R14, RZ, PT ;  /* 0x000000ff0e00720c */ /* 0x000fe80003f05070 */
[----:B------:R-:W-:Y:S04]  /*4fb0*/  ISETP.NE.AND.EX P0, PT, R15, RZ, PT, P0 ;  /* 0x000000ff0f00720c */ /* 0x000fe80003f05300 */
[----:B------:R-:W-:Y:S03]  /*4fc0*/  PLOP3.LUT P0, PT, P0, PT, PT, 0x8, 0x80 ;  /* 0x000000000080781c */ /* 0x000fe6000070e170 */
[----:B------:R-:W-:Y:S11]  /*4fd0*/  @P2 FSETP.EQ.AND P0, PT, R53, RZ, PT ;  /* 0x000000ff3500220b */ /* 0x000ff60003f02000 */
[----:B------:R-:W-:Y:S02]  /*4fe0*/  @!UPT UIADD3 URZ, UPT, UPT, URZ, URZ, URZ ;  /* 0x000000fffffff290 */ /* 0x000fe4000fffe0ff */
.L_x_90:
[----:B------:R-:W2:Y:S01]  /*4ff0*/  SYNCS.PHASECHK.TRANS64.TRYWAIT P2, [UR5+0xd0], R28 ;  /* 0x0000d01cff0075a7 */ /* 0x000ea20008041105 */
[----:B------:R-:W-:Y:S04]  /*5000*/  ELECT P4, URZ, PT ;  /* 0x0000000000ff782f */ /* 0x000fe80003880000 */
[----:B------:R-:W-:Y:S11]  /*5010*/  PLOP3.LUT P4, PT, P0, P4, PT, 0xf2, 0x2f ;  /* 0x00000000002f781c */ /* 0x000ff60000789e72 */
[----:B------:R-:W-:Y:S02]  /*5020*/  @!UPT UIADD3 URZ, UPT, UPT, URZ, URZ, URZ ;  /* 0x000000fffffff290 */ /* 0x000fe4000fffe0ff */
[----:B------:R-:W-:Y:S05]  /*5030*/  @!P4 IADD3 R8, P0, PT, R32, 0x980, RZ ;  /* 0x000009802008c810 */ /* 0x000fea0007f1e0ff */
[----:B-1----:R-:W-:Y:S01]  /*5040*/  @!P4 IMAD.X R2, RZ, RZ, R33, P0 ;  /* 0x000000ffff02c224 */ /* 0x002fe200000e0621 */
[----:B--2---:R-:W-:Y:S07]  /*5050*/  @!P2 BRA `(.L_x_91) ;  /* 0x000000a0006ca947 */ /* 0x004fee0003800000 */
.L_x_240:
[----:B------:R-:W-:Y:S01]  /*5060*/  @!P4 R2UR UR7, R8 ;  /* 0x000000000807c2ca */ /* 0x000fe200000e0000 */
[----:B------:R-:W-:Y:S01]  /*5070*/  VOTEU.ALL UP0, P4 ;  /* 0x0000000000ff7886 */ /* 0x000fe20002000000 */
[----:B------:R-:W-:Y:S01]  /*5080*/  @!P4 R2UR UR6, R2 ;  /* 0x000000000206c2ca */ /* 0x000fe200000e0000 */
[----:B------:R-:W-:Y:S01]  /*5090*/  VOTEU.ALL UP1, P4 ;  /* 0x0000000000ff7886 */ /* 0x000fe20002020000 */
[----:B------:R-:W-:Y:S01]  /*50a0*/  UMOV UR60, UR36 ;  /* 0x00000024003c7c82 */ /* 0x000fe20008000000 */
[----:B-1----:R-:W-:Y:S01]  /*50b0*/  @!P4 IMAD.MOV.U32 R0, RZ, RZ, 0x1000 ;  /* 0x00001000ff00c424 */ /* 0x002fe200078e00ff */
[----:B------:R-:W-:Y:S02]  /*50c0*/  @!UP0 UIADD3 UR56, UPT, UPT, UR5, 0x200, URZ ;  /* 0x0000020005388890 */ /* 0x000fe4000fffe0ff */
[----:B------:R-:W-:Y:S02]  /*50d0*/  @!UP0 UIADD3 UR10, UPT, UPT, UR58, 0x40, URZ ;  /* 0x000000403a0a8890 */ /* 0x000fe4000fffe0ff */
[----:B------:R-:W-:Y:S01]  /*50e0*/  @!UP0 UIADD3 UR8, UPT, UPT, UR5, 0xa00, URZ ;  /* 0x00000a0005088890 */ /* 0x000fe2000fffe0ff */
[----:B------:R-:W-:Y:S02]  /*50f0*/  VOTEU.ALL UP0, P4 ;  /* 0x0000000000ff7886 */ /* 0x000fe40002000000 */
[----:B------:R-:W-:Y:S01]  /*5100*/  IMAD.U32 R8, RZ, RZ, UR7 ;  /* 0x00000007ff087e24 */ /* 0x000fe2000f8e00ff */
[----:B------:R-:W-:Y:S01]  /*5110*/  UMOV UR7, 0x10000000 ;  /* 0x1000000000077882 */ /* 0x000fe20000000000 */
[----:B------:R-:W-:Y:S01]  /*5120*/  IMAD.U32 R9, RZ, RZ, UR6 ;  /* 0x00000006ff097e24 */ /* 0x000fe2000f8e00ff */
[----:B------:R-:W-:Y:S01]  /*5130*/  UMOV UR6, 0x0 ;  /* 0x0000000000067882 */ /* 0x000fe20000000000 */
[----:B------:R-:W-:Y:S01]  /*5140*/  UMOV UR9, UR57 ;  /* 0x0000003900097c82 */ /* 0x000fe20008000000 */
[----:B------:R-:W-:Y:S01]  /*5150*/  @!P4 R2UR UR16, R8 ;  /* 0x000000000810c2ca */ /* 0x000fe200000e0000 */
[----:B------:R-:W-:Y:S01]  /*5160*/  UMOV UR11, UR59 ;  /* 0x0000003b000b7c82 */ /* 0x000fe20008000000 */
[----:B------:R-:W-:Y:S01]  /*5170*/  @!P4 R2UR UR17, R9 ;  /* 0x000000000911c2ca */ /* 0x000fe200000e0000 */
[----:B------:R-:W-:Y:S01]  /*5180*/  UMOV UR12, UR36 ;  /* 0x00000024000c7c82 */ /* 0x000fe20008000000 */
[----:B------:R-:W-:Y:S01]  /*5190*/  UPRMT UR14, UR37, 0x654, UR57 ;  /* 0x00000654250e7896 */ /* 0x000fe20008000039 */
[----:B------:R-:W-:Y:S05]  /*51a0*/  @!P4 IADD3 R8, P0, PT, R32, 0x980, RZ ;  /* 0x000009802008c810 */ /* 0x000fea0007f1e0ff */
[----:B------:R-:W-:Y:S05]  /*51b0*/  @!P4 IMAD.X R2, RZ, RZ, R33, P0 ;  /* 0x000000ffff02c224 */ /* 0x000fea00000e0621 */
[----:B------:R1:W-:Y:S01]  /*51c0*/  @!UP1 UTMALDG.3D [UR56], [UR16], desc[UR6] ;  /* 0x00000638100095b4 */ /* 0x0003e20008011000 */
[----:B------:R1:W-:Y:S01]  /*51d0*/  @!UP0 UTMALDG.3D [UR8], [UR16], desc[UR6] ;  /* 0x00000608100085b4 */ /* 0x0003e20008011000 */
[----:B------:R1:W-:Y:S01]  /*51e0*/  @!P4 SYNCS.ARRIVE.TRANS64.RED.A0TR RZ, [UR5+0xb0], R0 ;  /* 0x0000b000ffffc9a7 */ /* 0x0003e20008300405 */
[----:B------:R-:W-:Y:S01]  /*51f0*/  SYNCS.ARRIVE.TRANS64.RED.A1T0 RZ, [UR14], RZ ;  /* 0x000000ffffff79a7 */ /* 0x000fe2000810040e */
[----:B------:R-:W2:Y:S02]  /*5200*/  SYNCS.PHASECHK.TRANS64.TRYWAIT P2, [UR5+0xd8], R28 ;  /* 0x0000d81cff0075a7 */ /* 0x000ea40008041105 */
[----:B-12---:R-:W-:Y:S05]  /*5210*/  @!P2 BRA `(.L_x_92) ;  /* 0x000000a00014a947 */ /* 0x006fea0003800000 */
.L_x_242:
[----:B------:R-:W-:Y:S01]  /*5220*/  @!P4 R2UR UR7, R8 ;  /* 0x000000000807c2ca */ /* 0x000fe200000e0000 */
[----:B------:R-:W-:Y:S01]  /*5230*/  VOTEU.ALL UP0, P4 ;  /* 0x0000000000ff7886 */ /* 0x000fe20002000000 */
[----:B------:R-:W-:Y:S01]  /*5240*/  @!P4 R2UR UR6, R2 ;  /* 0x000000000206c2ca */ /* 0x000fe200000e0000 */
[----:B------:R-:W-:Y:S01]  /*5250*/  VOTEU.ALL UP1, P4 ;  /* 0x0000000000ff7886 */ /* 0x000fe20002020000 */
[----:B------:R-:W-:Y:S01]  /*5260*/  UMOV UR50, UR58 ;  /* 0x0000003a00327c82 */ /* 0x000fe20008000000 */
[----:B------:R-:W-:Y:S01]  /*5270*/  UMOV UR52, UR36 ;  /* 0x0000002400347c82 */ /* 0x000fe20008000000 */
[----:B------:R-:W-:Y:S01]  /*5280*/  @!UP0 UIADD3 UR51, UPT, UPT, UR59, 0x40, URZ ;  /* 0x000000403b338890 */ /* 0x000fe2000fffe0ff */
[----:B-1----:R-:W-:Y:S01]  /*5290*/  @!P4 IMAD.MOV.U32 R0, RZ, RZ, 0x1000 ;  /* 0x00001000ff00c424 */ /* 0x002fe200078e00ff */
[----:B------:R-:W-:Y:S02]  /*52a0*/  @!UP0 UIADD3 UR48, UPT, UPT, UR5, 0x1200, URZ ;  /* 0x0000120005308890 */ /* 0x000fe4000fffe0ff */
[----:B------:R-:W-:Y:S02]  /*52b0*/  @!UP0 UIADD3 UR10, UPT, UPT, UR58, 0x40, URZ ;  /* 0x000000403a0a8890 */ /* 0x000fe4000fffe0ff */
[----:B------:R-:W-:Y:S01]  /*52c0*/  @!UP0 UIADD3 UR8, UPT, UPT, UR5, 0x1a00, URZ ;  /* 0x00001a0005088890 */ /* 0x000fe2000fffe0ff */
[----:B------:R-:W-:Y:S01]  /*52d0*/  IMAD.U32 R8, RZ, RZ, UR7 ;  /* 0x00000007ff087e24 */ /* 0x000fe2000f8e00ff */
[----:B------:R-:W-:Y:S01]  /*52e0*/  UMOV UR7, 0x10000000 ;  /* 0x1000000000077882 */ /* 0x000fe20000000000 */
[----:B------:R-:W-:Y:S01]  /*52f0*/  IMAD.U32 R9, RZ, RZ, UR6 ;  /* 0x00000006ff097e24 */ /* 0x000fe2000f8e00ff */
[----:B------:R-:W-:Y:S01]  /*5300*/  UMOV UR6, 0x0 ;  /* 0x0000000000067882 */ /* 0x000fe20000000000 */
[----:B------:R-:W-:Y:S01]  /*5310*/  VOTEU.ALL UP0, P4 ;  /* 0x0000000000ff7886 */ /* 0x000fe20002000000 */
[----:B------:R-:W-:Y:S01]  /*5320*/  @!P4 R2UR UR16, R8 ;  /* 0x000000000810c2ca */ /* 0x000fe200000e0000 */
[----:B------:R-:W-:Y:S01]  /*5330*/  UMOV UR9, UR49 ;  /* 0x0000003100097c82 */ /* 0x000fe20008000000 */
[----:B------:R-:W-:Y:S01]  /*5340*/  @!P4 R2UR UR17, R9 ;  /* 0x000000000911c2ca */ /* 0x000fe200000e0000 */
[----:B------:R-:W-:Y:S01]  /*5350*/  UMOV UR12, UR36 ;  /* 0x00000024000c7c82 */ /* 0x000fe20008000000 */
[----:B------:R-:W-:Y:S01]  /*5360*/  UMOV UR11, UR51 ;  /* 0x00000033000b7c82 */ /* 0x000fe20008000000 */
[----:B------:R-:W-:Y:S01]  /*5370*/  UPRMT UR13, UR37, 0x654, UR49 ;  /* 0x00000654250d7896 */ /* 0x000fe20008000031 */
[----:B------:R-:W-:Y:S05]  /*5380*/  @!P4 IADD3 R8, P0, PT, R32, 0x980, RZ ;  /* 0x000009802008c810 */ /* 0x000fea0007f1e0ff */
[----:B------:R-:W-:Y:S04]  /*5390*/  @!P4 IMAD.X R2, RZ, RZ, R33, P0 ;  /* 0x000000ffff02c224 */ /* 0x000fe800000e0621 */
[----:B------:R1:W-:Y:S01]  /*53a0*/  @!UP1 UTMALDG.3D [UR48], [UR16], desc[UR6] ;  /* 0x00000630100095b4 */ /* 0x0003e20008011000 */
[----:B------:R1:W-:Y:S01]  /*53b0*/  @!UP0 UTMALDG.3D [UR8], [UR16], desc[UR6] ;  /* 0x00000608100085b4 */ /* 0x0003e20008011000 */
[----:B------:R1:W-:Y:S01]  /*53c0*/  @!P4 SYNCS.ARRIVE.TRANS64.RED.A0TR RZ, [UR5+0xb8], R0 ;  /* 0x0000b800ffffc9a7 */ /* 0x0003e20008300405 */
[----:B------:R-:W-:Y:S01]  /*53d0*/  SYNCS.ARRIVE.TRANS64.RED.A1T0 RZ, [UR13], RZ ;  /* 0x000000ffffff79a7 */ /* 0x000fe2000810040d */
[----:B------:R-:W2:Y:S02]  /*53e0*/  SYNCS.PHASECHK.TRANS64.TRYWAIT P2, [UR5+0xe0], R28 ;  /* 0x0000e01cff0075a7 */ /* 0x000ea40008041105 */
[----:B-12---:R-:W-:Y:S05]  /*53f0*/  @!P2 BRA `(.L_x_93) ;  /* 0x0000009c00b4a947 */ /* 0x006fea0003800000 */
.L_x_244:
[----:B------:R-:W-:Y:S01]  /*5400*/  @!P4 R2UR UR7, R8 ;  /* 0x000000000807c2ca */ /* 0x000fe200000e0000 */
[----:B------:R-:W-:Y:S01]  /*5410*/  VOTEU.ALL UP0, P4 ;  /* 0x0000000000ff7886 */ /* 0x000fe20002000000 */
[----:B------:R-:W-:Y:S01]  /*5420*/  @!P4 R2UR UR6, R2 ;  /* 0x000000000206c2ca */ /* 0x000fe200000e0000 */
[----:B------:R-:W-:Y:S01]  /*5430*/  UIADD3 UR42, UPT, UPT, UR58, 0x10, URZ ;  /* 0x000000103a2a7890 */ /* 0x000fe2000fffe0ff */
[----:B-1----:R-:W-:Y:S01]  /*5440*/  @!P4 IMAD.MOV.U32 R0, RZ, RZ, 0x1000 ;  /* 0x00001000ff00c424 */ /* 0x002fe200078e00ff */
[----:B------:R-:W-:Y:S01]  /*5450*/  VOTEU.ALL UP1, P4 ;  /* 0x0000000000ff7886 */ /* 0x000fe20002020000 */
[----:B------:R-:W-:Y:S01]  /*5460*/  @!UP0 UIADD3 UR40, UPT, UPT, UR5, 0x2200, URZ ;  /* 0x0000220005288890 */ /* 0x000fe2000fffe0ff */
[----:B------:R-:W-:Y:S01]  /*5470*/  UMOV UR16, 0x0 ;  /* 0x0000000000107882 */ /* 0x000fe20000000000 */
[----:B------:R-:W-:Y:S01]  /*5480*/  UMOV UR17, 0x10000000 ;  /* 0x1000000000117882 */ /* 0x000fe20000000000 */
[----:B------:R-:W-:Y:S01]  /*5490*/  UMOV UR43, UR59 ;  /* 0x0000003b002b7c82 */ /* 0x000fe20008000000 */
[----:B------:R-:W-:Y:S01]  /*54a0*/  UMOV UR44, UR36 ;  /* 0x00000024002c7c82 */ /* 0x000fe20008000000 */
[----:B------:R-:W-:Y:S02]  /*54b0*/  @!UP0 UIADD3 UR10, UPT, UPT, UR58, 0x50, URZ ;  /* 0x000000503a0a8890 */ /* 0x000fe4000fffe0ff */
[----:B------:R-:W-:Y:S01]  /*54c0*/  IMAD.U32 R8, RZ, RZ, UR7 ;  /* 0x00000007ff087e24 */ /* 0x000fe2000f8e00ff */
[----:B------:R-:W-:Y:S01]  /*54d0*/  @!UP0 UIADD3 UR8, UPT, UPT, UR5, 0x2a00, URZ ;  /* 0x00002a0005088890 */ /* 0x000fe2000fffe0ff */
[----:B------:R-:W-:Y:S01]  /*54e0*/  IMAD.U32 R9, RZ, RZ, UR6 ;  /* 0x00000006ff097e24 */ /* 0x000fe2000f8e00ff */
[----:B------:R-:W-:Y:S01]  /*54f0*/  VOTEU.ALL UP0, P4 ;  /* 0x0000000000ff7886 */ /* 0x000fe20002000000 */
        /* <DEDUP_REMOVED lines=14> */
.L_x_246:
[----:B------:R-:W-:Y:S01]  /*55e0*/  @!P4 R2UR UR8, R8 ;  /* 0x000000000808c2ca */ /* 0x000fe200000e0000 */
[----:B------:R-:W-:Y:S01]  /*55f0*/  VOTEU.ALL UP0, P4 ;  /* 0x0000000000ff7886 */ /* 0x000fe20002000000 */
[----:B------:R-:W-:Y:S01]  /*5600*/  @!P4 R2UR UR6, R2 ;  /* 0x000000000206c2ca */ /* 0x000fe200000e0000 */
[----:B------:R-:W-:Y:S01]  /*5610*/  VOTEU.ALL UP1, P4 ;  /* 0x0000000000ff7886 */ /* 0x000fe20002020000 */
[----:B------:R-:W-:Y:S01]  /*5620*/  UMOV UR16, 0x0 ;  /* 0x0000000000107882 */ /* 0x000fe20000000000 */
[----:B------:R-:W-:Y:S01]  /*5630*/  UMOV UR17, 0x10000000 ;  /* 0x1000000000117882 */ /* 0x000fe20000000000 */
[----:B------:R-:W-:Y:S01]  /*5640*/  @!UP0 UIADD3 UR27, UPT, UPT, UR59, 0x40, URZ ;  /* 0x000000403b1b8890 */ /* 0x000fe2000fffe0ff */
[----:B-1----:R-:W-:Y:S01]  /*5650*/  @!P4 IMAD.MOV.U32 R0, RZ, RZ, 0x1000 ;  /* 0x00001000ff00c424 */ /* 0x002fe200078e00ff */
[----:B------:R-:W-:Y:S01]  /*5660*/  @!UP0 UIADD3 UR24, UPT, UPT, UR5, 0x3200, URZ ;  /* 0x0000320005188890 */ /* 0x000fe2000fffe0ff */
[----:B------:R-:W-:Y:S01]  /*5670*/  SHF.L.U32 R34, RZ, 0x1f, RZ ;  /* 0x0000001fff227819 */ /* 0x000fe200000006ff */
[----:B------:R-:W-:Y:S01]  /*5680*/  UMOV UR26, UR42 ;  /* 0x0000002a001a7c82 */ /* 0x000fe20008000000 */
[----:B------:R-:W-:Y:S01]  /*5690*/  UMOV UR28, UR36 ;  /* 0x00000024001c7c82 */ /* 0x000fe20008000000 */
[----:B------:R-:W-:Y:S01]  /*56a0*/  @!UP0 UIADD3 UR10, UPT, UPT, UR58, 0x50, URZ ;  /* 0x000000503a0a8890 */ /* 0x000fe2000fffe0ff */
        /* <DEDUP_REMOVED lines=18> */
.L_x_248:
        /* <DEDUP_REMOVED lines=11> */
[----:B------:R-:W-:Y:S02]  /*5880*/  UMOV UR20, UR36 ;  /* 0x0000002400147c82 */ /* 0x000fe40008000000 */
[----:B------:R-:W-:Y:S01]  /*5890*/  IMAD.U32 R8, RZ, RZ, UR9 ;  /* 0x00000009ff087e24 */ /* 0x000fe2000f8e00ff */
[----:B------:R-:W-:Y:S01]  /*58a0*/  @!UP0 UIADD3 UR10, UPT, UPT, UR58, 0x60, URZ ;  /* 0x000000603a0a8890 */ /* 0x000fe2000fffe0ff */
[----:B------:R-:W-:Y:S01]  /*58b0*/  IMAD.U32 R9, RZ, RZ, UR8 ;  /* 0x00000008ff097e24 */ /* 0x000fe2000f8e00ff */
[----:B------:R-:W-:Y:S02]  /*58c0*/  @!UP0 UIADD3 UR8, UPT, UPT, UR5, 0xa00, URZ ;  /* 0x00000a0005088890 */ /* 0x000fe4000fffe0ff */
[----:B------:R-:W-:Y:S01]  /*58d0*/  @!P4 R2UR UR26, R8 ;  /* 0x00000000081ac2ca */ /* 0x000fe200000e0000 */
[----:B------:R-:W-:Y:S01]  /*58e0*/  VOTEU.ALL UP0, P4 ;  /* 0x0000000000ff7886 */ /* 0x000fe20002000000 */
[----:B------:R-:W-:Y:S01]  /*58f0*/  @!P4 R2UR UR27, R9 ;  /* 0x00000000091bc2ca */ /* 0x000fe200000e0000 */
[----:B------:R-:W-:Y:S01]  /*5900*/  UMOV UR9, UR57 ;  /* 0x0000003900097c82 */ /* 0x000fe20008000000 */
[----:B------:R-:W-:Y:S01]  /*5910*/  UMOV UR11, UR59 ;  /* 0x0000003b000b7c82 */ /* 0x000fe20008000000 */
[----:B------:R-:W-:Y:S01]  /*5920*/  UMOV UR12, UR36 ;  /* 0x00000024000c7c82 */ /* 0x000fe20008000000 */
        /* <DEDUP_REMOVED lines=8> */
.L_x_250:
        /* <DEDUP_REMOVED lines=9> */
[----:B------:R-:W-:Y:S01]  /*5a40*/  UMOV UR17, UR49 ;  /* 0x0000003100117c82 */ /* 0x000fe20008000000 */
[----:B------:R-:W-:Y:S01]  /*5a50*/  UMOV UR20, UR36 ;  /* 0x0000002400147c82 */ /* 0x000fe20008000000 */
[----:B------:R-:W-:Y:S02]  /*5a60*/  @!UP0 UIADD3 UR10, UPT, UPT, UR58, 0x60, URZ ;  /* 0x000000603a0a8890 */ /* 0x000fe4000fffe0ff */
[----:B------:R-:W-:Y:S01]  /*5a70*/  IMAD.U32 R8, RZ, RZ, UR9 ;  /* 0x00000009ff087e24 */ /* 0x000fe2000f8e00ff */
[----:B------:R-:W-:Y:S01]  /*5a80*/  UMOV UR9, UR49 ;  /* 0x0000003100097c82 */ /* 0x000fe20008000000 */
[----:B------:R-:W-:Y:S01]  /*5a90*/  IMAD.U32 R9, RZ, RZ, UR8 ;  /* 0x00000008ff097e24 */ /* 0x000fe2000f8e00ff */
[----:B------:R-:W-:Y:S02]  /*5aa0*/  @!UP0 UIADD3 UR8, UPT, UPT, UR5, 0x1a00, URZ ;  /* 0x00001a0005088890 */ /* 0x000fe4000fffe0ff */
[----:B------:R-:W-:Y:S01]  /*5ab0*/  @!P4 R2UR UR22, R8 ;  /* 0x000000000816c2ca */ /* 0x000fe200000e0000 */
[----:B------:R-:W-:Y:S01]  /*5ac0*/  VOTEU.ALL UP0, P4 ;  /* 0x0000000000ff7886 */ /* 0x000fe20002000000 */
[----:B------:R-:W-:Y:S01]  /*5ad0*/  @!P4 R2UR UR23, R9 ;  /* 0x000000000917c2ca */ /* 0x000fe200000e0000 */
[----:B------:R-:W-:Y:S01]  /*5ae0*/  UMOV UR12, UR36 ;  /* 0x00000024000c7c82 */ /* 0x000fe20008000000 */
[----:B------:R-:W-:Y:S01]  /*5af0*/  UMOV UR11, UR19 ;  /* 0x00000013000b7c82 */ /* 0x000fe20008000000 */
        /* <DEDUP_REMOVED lines=8> */
.L_x_252:
[----:B------:R-:W2:Y:S01]  /*5b80*/  LDC.64 R12, c[0x0][0xf18] ;  /* 0x0003c600ff0c7b82 */ /* 0x000ea20000000a00 */
[----:B------:R-:W-:Y:S01]  /*5b90*/  @!P4 R2UR UR8, R2 ;  /* 0x000000000208c2ca */ /* 0x000fe200000e0000 */
[----:B------:R-:W-:Y:S01]  /*5ba0*/  VOTEU.ALL UP0, P4 ;  /* 0x0000000000ff7886 */ /* 0x000fe20002000000 */
[----:B------:R-:W-:Y:S01]  /*5bb0*/  @!P4 R2UR UR9, R8 ;  /* 0x000000000809c2ca */ /* 0x000fe200000e0000 */
[----:B------:R-:W-:Y:S01]  /*5bc0*/  UIADD3 UR34, UPT, UPT, UR58, 0x30, URZ ;  /* 0x000000303a227890 */ /* 0x000fe2000fffe0ff */
[----:B-1----:R-:W-:Y:S03]  /*5bd0*/  @!P4 IMAD.MOV.U32 R0, RZ, RZ, 0x1000 ;  /* 0x00001000ff00c424 */ /* 0x002fe600078e00ff */
[----:B------:R-:W1:Y:S01]  /*5be0*/  @!P1 LDC R2, c[0x0][0xf0c] ;  /* 0x0003c300ff029b82 */ /* 0x000e620000000800 */
[----:B------:R-:W-:Y:S01]  /*5bf0*/  @!UP0 UIADD3 UR32, UPT, UPT, UR5, 0x2200, URZ ;  /* 0x0000220005208890 */ /* 0x000fe2000fffe0ff */
[----:B------:R-:W-:Y:S01]  /*5c00*/  @P3 SHF.R.U32.HI R29, RZ, 0x10, R21 ;  /* 0x00000010ff1d3819 */ /* 0x000fe20000011615 */
[----:B------:R-:W-:Y:S01]  /*5c10*/  VOTEU.ALL UP1, P4 ;  /* 0x0000000000ff7886 */ /* 0x000fe20002020000 */
[----:B------:R-:W-:Y:S01]  /*5c20*/  UMOV UR14, 0x0 ;  /* 0x00000000000e7882 */ /* 0x000fe20000000000 */
[----:B------:R-:W-:Y:S01]  /*5c30*/  UMOV UR15, 0x10000000 ;  /* 0x10000000000f7882 */ /* 0x000fe20000000000 */
[----:B------:R-:W-:Y:S01]  /*5c40*/  UMOV UR33, UR41 ;  /* 0x0000002900217c82 */ /* 0x000fe20008000000 */
[----:B------:R-:W-:Y:S01]  /*5c50*/  UMOV UR35, UR59 ;  /* 0x0000003b00237c82 */ /* 0x000fe20008000000 */
[----:B------:R-:W-:Y:S01]  /*5c60*/  IMAD.U32 R9, RZ, RZ, UR8 ;  /* 0x00000008ff097e24 */ /* 0x000fe2000f8e00ff */
[----:B------:R-:W-:Y:S01]  /*5c70*/  @!UP0 UIADD3 UR10, UPT, UPT, UR58, 0x70, URZ ;  /* 0x000000703a0a8890 */ /* 0x000fe2000fffe0ff */
[----:B------:R-:W-:Y:S01]  /*5c80*/  IMAD.U32 R8, RZ, RZ, UR9 ;  /* 0x00000009ff087e24 */ /* 0x000fe2000f8e00ff */
[----:B------:R-:W-:Y:S01]  /*5c90*/  @!UP0 UIADD3 UR8, UPT, UPT, UR5, 0x2a00, URZ ;  /* 0x00002a0005088890 */ /* 0x000fe2000fffe0ff */
[----:B------:R-:W-:Y:S01]  /*5ca0*/  VIADD R31, R31, 0x1 ;  /* 0x000000011f1f7836 */ /* 0x000fe20000000000 */
[----:B------:R-:W-:Y:S01]  /*5cb0*/  @!P4 R2UR UR17, R9 ;  /* 0x000000000911c2ca */ /* 0x000fe200000e0000 */
[----:B------:R-:W-:Y:S01]  /*5cc0*/  VOTEU.ALL UP0, P4 ;  /* 0x0000000000ff7886 */ /* 0x000fe20002000000 */
[----:B------:R-:W-:Y:S01]  /*5cd0*/  @!P4 R2UR UR16, R8 ;  /* 0x000000000810c2ca */ /* 0x000fe200000e0000 */
[----:B------:R-:W-:Y:S01]  /*5ce0*/  UMOV UR9, UR41 ;  /* 0x0000002900097c82 */ /* 0x000fe20008000000 */
[----:B------:R-:W3:Y:S01]  /*5cf0*/  LDC.64 R8, c[0x0][0xf10] ;  /* 0x0003c400ff087b82 */ /* 0x000ee20000000a00 */
[----:B------:R-:W-:Y:S01]  /*5d00*/  UMOV UR11, UR59 ;  /* 0x0000003b000b7c82 */ /* 0x000fe20008000000 */
[----:B------:R-:W-:Y:S09]  /*5d10*/  UMOV UR12, UR36 ;  /* 0x00000024000c7c82 */ /* 0x000ff20008000000 */
[----:B------:R4:W-:Y:S01]  /*5d20*/  @!UP1 UTMALDG.3D [UR32], [UR16], desc[UR14] ;  /* 0x00000e20100095b4 */ /* 0x0009e20008011000 */
[----:B------:R4:W-:Y:S01]  /*5d30*/  @!UP0 UTMALDG.3D [UR8], [UR16], desc[UR14] ;  /* 0x00000e08100085b4 */ /* 0x0009e20008011000 */
[----:B------:R5:W-:Y:S01]  /*5d40*/  @!P4 SYNCS.ARRIVE.TRANS64.RED.A0TR RZ, [UR5+0xc0], R0 ;  /* 0x0000c000ffffc9a7 */ /* 0x000be20008300405 */
[C---:B---3--:R-:W-:Y:S01]  /*5d50*/  @!P1 IMAD.HI.U32 R8, R11.reuse, R8, RZ ;  /* 0x000000080b089227 */ /* 0x048fe200078e00ff */
[----:B--2---:R-:W-:Y:S02]  /*5d60*/  @!P1 ISETP.NE.AND P0, PT, R12, 0x1, PT ;  /* 0x000000010c00980c */ /* 0x004fe40003f05270 */
[----:B-1----:R-:W-:Y:S01]  /*5d70*/  @!P1 ISETP.NE.AND P2, PT, R2, 0x1, PT ;  /* 0x000000010200980c */ /* 0x002fe20003f45270 */
[C---:B------:R-:W-:Y:S01]  /*5d80*/  @!P1 IMAD.HI.U32 R13, R10.reuse, R13, RZ ;  /* 0x0000000d0a0d9227 */ /* 0x040fe200078e00ff */
[----:B------:R-:W-:Y:S04]  /*5d90*/  @!P1 SHF.R.U32.HI R8, RZ, R9, R8 ;  /* 0x00000009ff089219 */ /* 0x000fe80000011608 */
[----:B------:R-:W-:Y:S01]  /*5da0*/  @!P1 SEL R8, R11, R8, !P2 ;  /* 0x000000080b089207 */ /* 0x000fe20005000000 */
[----:B------:R-:W-:Y:S01]  /*5db0*/  SYNCS.ARRIVE.TRANS64.RED.A1T0 RZ, [UR7], RZ ;  /* 0x000000ffffff79a7 */ /* 0x000fe20008100407 */
[----:B------:R-:W1:Y:S01]  /*5dc0*/  SYNCS.PHASECHK.TRANS64.TRYWAIT P5, [UR5+0xe8], R34 ;  /* 0x0000e822ff0075a7 */ /* 0x000e6200080a1105 */
[----:B-----5:R-:W2:Y:S02]  /*5dd0*/  @!P1 LDC R0, c[0x0][0xf20] ;  /* 0x0003c800ff009b82 */ /* 0x020ea40000000800 */
[----:B--2---:R-:W-:Y:S04]  /*5de0*/  @!P1 SHF.R.U32.HI R0, RZ, R0, R13 ;  /* 0x00000000ff009219 */ /* 0x004fe8000001160d */
[----:B------:R-:W-:Y:S05]  /*5df0*/  @!P1 SEL R9, R10, R0, !P0 ;  /* 0x000000000a099207 */ /* 0x000fea0004000000 */
[----:B------:R-:W-:Y:S02]  /*5e00*/  @!P1 IMAD.IADD R0, R9, 0x1, -R8 ;  /* 0x0000000109009824 */ /* 0x000fe400078e0a08 */
[----:B------:R-:W-:Y:S02]  /*5e10*/  @!P1 IMAD.IADD R8, R8, 0x1, -R9 ;  /* 0x0000000108089824 */ /* 0x000fe400078e0a09 */
[----:B------:R-:W-:Y:S02]  /*5e20*/  @!P1 IMAD R11, R0, R2, R11 ;  /* 0x00000002000b9224 */ /* 0x000fe400078e020b */
[----:B------:R-:W-:Y:S01]  /*5e30*/  @!P1 IMAD R10, R8, R12, R10 ;  /* 0x0000000c080a9224 */ /* 0x000fe200078e020a */
[----:B-1--4-:R-:W-:Y:S06]  /*5e40*/  @!P5 BRA `(.L_x_98) ;  /* 0x000000940098d947 */ /* 0x012fec0003800000 */
.L_x_254:
[----:B------:R-:W-:Y:S01]  /*5e50*/  @!P4 IADD3 R2, P0, PT, R32, 0x980, RZ ;  /* 0x000009802002c810 */ /* 0x000fe20007f1e0ff */
[----:B------:R-:W-:Y:S01]  /*5e60*/  VOTEU.ALL UP0, P4 ;  /* 0x0000000000ff7886 */ /* 0x000fe20002000000 */
[----:B------:R-:W-:Y:S01]  /*5e70*/  VOTEU.ALL UP1, P4 ;  /* 0x0000000000ff7886 */ /* 0x000fe20002020000 */
[----:B------:R-:W-:Y:S01]  /*5e80*/  UMOV UR9, 0x10000000 ;  /* 0x1000000000097882 */ /* 0x000fe20000000000 */
[----:B------:R-:W-:Y:S01]  /*5e90*/  @!P4 R2UR UR8, R2 ;  /* 0x000000000208c2ca */ /* 0x000fe200000e0000 */
[----:B-1----:R-:W-:Y:S01]  /*5ea0*/  @!P4 IMAD.X R0, RZ, RZ, R33, P0 ;  /* 0x000000ffff00c224 */ /* 0x002fe200000e0621 */
[----:B------:R-:W-:Y:S01]  /*5eb0*/  @!UP0 UIADD3 UR35, UPT, UPT, UR59, 0x40, URZ ;  /* 0x000000403b238890 */ /* 0x000fe2000fffe0ff */
[----:B------:R-:W-:Y:S01]  /*5ec0*/  VIADD R2, R10, UR38 ;  /* 0x000000260a027c36 */ /* 0x000fe20008000000 */
[----:B------:R-:W-:Y:S01]  /*5ed0*/  @!UP0 UIADD3 UR32, UPT, UPT, UR5, 0x3200, URZ ;  /* 0x0000320005208890 */ /* 0x000fe2000fffe0ff */
[----:B------:R-:W-:Y:S01]  /*5ee0*/  ISETP.NE.AND P0, PT, R31, 0x2, PT ;  /* 0x000000021f00780c */ /* 0x000fe20003f05270 */
[----:B------:R-:W-:Y:S01]  /*5ef0*/  UMOV UR33, UR25 ;  /* 0x0000001900217c82 */ /* 0x000fe20008000000 */
[----:B------:R-:W-:Y:S01]  /*5f00*/  @!P4 R2UR UR7, R0 ;  /* 0x000000000007c2ca */ /* 0x000fe200000e0000 */
[----:B------:R-:W-:Y:S01]  /*5f10*/  @!UP0 UIADD3 UR26, UPT, UPT, UR58, 0x70, URZ ;  /* 0x000000703a1a8890 */ /* 0x000fe2000fffe0ff */
[----:B------:R-:W-:Y:S01]  /*5f20*/  VIADD R0, R11, UR39 ;  /* 0x000000270b007c36 */ /* 0x000fe20008000000 */
[----:B------:R-:W-:Y:S01]  /*5f30*/  @!UP0 UIADD3 UR24, UPT, UPT, UR5, 0x3a00, URZ ;  /* 0x00003a0005188890 */ /* 0x000fe2000fffe0ff */
[----:B------:R-:W-:Y:S01]  /*5f40*/  R2UR UR12, R2 ;  /* 0x00000000020c72ca */ /* 0x000fe200000e0000 */
[----:B------:R-:W-:Y:S01]  /*5f50*/  VOTEU.ALL UP0, P4 ;  /* 0x0000000000ff7886 */ /* 0x000fe20002000000 */
[----:B------:R-:W-:Y:S01]  /*5f60*/  IMAD.U32 R8, RZ, RZ, UR8 ;  /* 0x00000008ff087e24 */ /* 0x000fe2000f8e00ff */
[----:B------:R-:W-:Y:S01]  /*5f70*/  UMOV UR8, 0x0 ;  /* 0x0000000000087882 */ /* 0x000fe20000000000 */
[----:B------:R-:W-:Y:S01]  /*5f80*/  UMOV UR28, UR36 ;  /* 0x00000024001c7c82 */ /* 0x000fe20008000000 */
[----:B------:R-:W-:Y:S01]  /*5f90*/  UMOV UR27, UR35 ;  /* 0x00000023001b7c82 */ /* 0x000fe20008000000 */
[----:B------:R-:W-:Y:S02]  /*5fa0*/  R2UR UR20, R0 ;  /* 0x00000000001472ca */ /* 0x000fe400000e0000 */
[----:B------:R-:W-:Y:S01]  /*5fb0*/  @!P4 R2UR UR10, R8 ;  /* 0x00000000080ac2ca */ /* 0x000fe200000e0000 */
[----:B------:R-:W-:Y:S01]  /*5fc0*/  IMAD.U32 R9, RZ, RZ, UR7 ;  /* 0x00000007ff097e24 */ /* 0x000fe2000f8e00ff */
[----:B------:R-:W-:Y:S02]  /*5fd0*/  SEL R0, RZ, 0x1, P0 ;  /* 0x00000001ff007807 */ /* 0x000fe40000000000 */
[----:B------:R-:W-:Y:S02]  /*5fe0*/  SEL R31, R31, RZ, P0 ;  /* 0x000000ff1f1f7207 */ /* 0x000fe40000000000 */
[----:B------:R-:W-:Y:S02]  /*5ff0*/  @!P4 R2UR UR11, R9 ;  /* 0x00000000090bc2ca */ /* 0x000fe400000e0000 */
[----:B------:R-:W-:Y:S11]  /*6000*/  LOP3.LUT R30, R30, R0, RZ, 0x3c, !PT ;  /* 0x000000001e1e7212 */ /* 0x000ff600078e3cff */
[----:B------:R1:W-:Y:S01]  /*6010*/  @!UP1 UTMALDG.3D [UR32], [UR10], desc[UR8] ;  /* 0x000008200a0095b4 */ /* 0x0003e20008011000 */
[----:B------:R2:W-:Y:S01]  /*6020*/  @!UP0 UTMALDG.3D [UR24], [UR10], desc[UR8] ;  /* 0x000008180a0085b4 */ /* 0x0005e20008011000 */
[----:B------:R2:W-:Y:S01]  /*6030*/  @!P4 SYNCS.ARRIVE.TRANS64.RED.A0TR RZ, [UR5+0xc8], R27 ;  /* 0x0000c81bffffc9a7 */ /* 0x0005e20008300405 */
[----:B------:R-:W-:Y:S01]  /*6040*/  UPLOP3.LUT UP0, UPT, UPT, UPT, UPT, 0x80, 0x8 ;  /* 0x000000000008789c */ /* 0x000fe20003f0f070 */
[----:B------:R-:W-:Y:S01]  /*6050*/  SYNCS.ARRIVE.TRANS64.RED.A1T0 RZ, [UR6], RZ ;  /* 0x000000ffffff79a7 */ /* 0x000fe20008100406 */
[----:B-1----:R-:W-:Y:S01]  /*6060*/  @P3 R2UR UR36, R29 ;  /* 0x000000001d2432ca */ /* 0x002fe200000e0000 */
[----:B------:R-:W-:Y:S03]  /*6070*/  @!UPT UIADD3 URZ, UPT, UPT, URZ, URZ, URZ ;  /* 0x000000fffffff290 */ /* 0x000fe6000fffe0ff */
[----:B------:R-:W-:Y:S11]  /*6080*/  @P3 BRA `(.L_x_99) ;  /* 0xffffffe800583947 */ /* 0x000ff6000383ffff */
[----:B------:R-:W1:Y:S02]  /*6090*/  SYNCS.PHASECHK.TRANS64.TRYWAIT P0, [UR5+0xd0], R28 ;  /* 0x0000d01cff0075a7 */ /* 0x000e640008001105 */
[----:B-1----:R-:W-:Y:S05]  /*60a0*/  @!P0 BRA `(.L_x_100) ;  /* 0x0000009400188947 */ /* 0x002fea0003800000 */
.L_x_256:
[----:B------:R-:W3:Y:S02]  /*60b0*/  SYNCS.PHASECHK.TRANS64.TRYWAIT P0, [UR5+0xd8], R28 ;  /* 0x0000d81cff0075a7 */ /* 0x000ee40008001105 */
[----:B---3--:R-:W-:Y:S05]  /*60c0*/  @!P0 BRA `(.L_x_101) ;  /* 0x0000009400288947 */ /* 0x008fea0003800000 */
.L_x_258:
[----:B------:R-:W3:Y:S01]  /*60d0*/  SYNCS.PHASECHK.TRANS64.TRYWAIT P0, [UR5+0xe0], R28 ;  /* 0x0000e01cff0075a7 */ /* 0x000ee20008001105 */
[----:B-1----:R-:W-:Y:S01]  /*60e0*/  HFMA2 R0, -RZ, RZ, 0, 5.9604644775390625e-08 ;  /* 0x00000001ff007431 */ /* 0x002fe200000001ff */
[----:B---3--:R-:W-:Y:S06]  /*60f0*/  @!P0 BRA `(.L_x_102) ;  /* 0x0000009400348947 */ /* 0x008fec0003800000 */
.L_x_260:
[----:B-1----:R-:W-:Y:S02]  /*6100*/  MOV R2, UR5 ;  /* 0x0000000500027c02 */ /* 0x002fe40008000f00 */
[----:B------:R-:W-:-:S07]  /*6110*/  SHF.L.U32 R0, R0, 0x1f, RZ ;  /* 0x0000001f00007819 */ /* 0x000fce00000006ff */
.L_x_103:
[----:B-1----:R1:W3:Y:S02]  /*6120*/  SYNCS.PHASECHK.TRANS64.TRYWAIT P0, [R2+URZ+0xe8], R0 ;  /* 0x0000e800020075a7 */ /* 0x0022e400080011ff */
[----:B---3--:R-:W-:Y:S05]  /*6130*/  @!P0 NANOSLEEP.SYNCS 0x989680 ;  /* 0x009896800000895d */ /* 0x008fea0003900000 */
[----:B------:R-:W3:Y:S02]  /*6140*/  @!P0 SYNCS.PHASECHK.TRANS64 P0, [R2+URZ+0xe8], R0 ;  /* 0x0000e800020085a7 */ /* 0x000ee400080010ff */
[----:B--23--:R-:W-:Y:S05]  /*6150*/  @P0 EXIT ;  /* 0x000000000000094d */ /* 0x00cfea0003800000 */
[----:B------:R-:W-:Y:S05]  /*6160*/  BRA `(.L_x_103) ;  /* 0xfffffffc00ec7947 */ /* 0x000fea000383ffff */
.L_x_84:
[----:B------:R-:W-:-:S06]  /*6170*/  UISETP.GE.AND UP0, UPT, UR11, 0x4, UPT ;  /* 0x000000040b00788c */ /* 0x000fcc000bf06270 */
[----:B------:R-:W-:-:S13]  /*6180*/  PLOP3.LUT P0, PT, PT, PT, UP0, 0x80, 0x8 ;  /* 0x000000000008781c */ /* 0x000fda0003f0f008 */
[----:B------:R-:W-:Y:S05]  /*6190*/  @!P0 EXIT ;  /* 0x000000000000894d */ /* 0x000fea0003800000 */
[----:B------:R-:W-:Y:S01]  /*61a0*/  BAR.SYNC.DEFER_BLOCKING 0x6, 0xa0 ;  /* 0x0182800000007b1d */ /* 0x000fe20000010000 */
[C---:B------:R-:W-:Y:S01]  /*61b0*/  IMAD.SHL.U32 R101, R0.reuse, 0x10, RZ ;  /* 0x0000001000657824 */ /* 0x040fe200078e00ff */
[C---:B------:R-:W-:Y:S01]  /*61c0*/  LOP3.LUT R102, R103.reuse, 0x3, RZ, 0xc0, !PT ;  /* 0x0000000367667812 */ /* 0x040fe200078ec0ff */
[C---:B------:R-:W-:Y:S01]  /*61d0*/  IMAD.U32 R5, R0.reuse, 0x10000, RZ ;  /* 0x0001000000057824 */ /* 0x040fe200078e00ff */
[----:B------:R-:W-:Y:S01]  /*61e0*/  CS2R R96, SRZ ;  /* 0x0000000000607805 */ /* 0x000fe2000001ff00 */
[----:B------:R-:W-:Y:S01]  /*61f0*/  IMAD.SHL.U32 R0, R0, 0x2, RZ ;  /* 0x0000000200007824 */ /* 0x000fe200078e00ff */
[----:B------:R-:W-:Y:S02]  /*6200*/  UMOV UR52, 0x400 ;  /* 0x0000040000347882 */ /* 0x000fe40000000000 */
[----:B------:R-:W1:Y:S01]  /*6210*/  LDC R94, c[0x0][0x370] ;  /* 0x0000dc00ff5e7b82 */ /* 0x000e620000000800 */
[----:B------:R-:W-:Y:S01]  /*6220*/  ULEA UR52, UR37, UR52, 0x18 ;  /* 0x0000003425347291 */ /* 0x000fe2000f8ec0ff */
[----:B------:R-:W-:Y:S01]  /*6230*/  IMAD.SHL.U32 R2, R103, 0x200, RZ ;  /* 0x0000020067027824 */ /* 0x000fe200078e00ff */
[C---:B------:R-:W-:Y:S01]  /*6240*/  LOP3.LUT R4, R101.reuse, 0x40, RZ, 0xc0, !PT ;  /* 0x0000004065047812 */ /* 0x040fe200078ec0ff */
[----:B------:R-:W-:Y:S01]  /*6250*/  IMAD.MOV.U32 R98, RZ, RZ, RZ ;  /* 0x000000ffff627224 */ /* 0x000fe200078e00ff */
[----:B------:R-:W-:Y:S01]  /*6260*/  LOP3.LUT R3, R101, 0x1b0, RZ, 0xc0, !PT ;  /* 0x000001b065037812 */ /* 0x000fe200078ec0ff */
[----:B------:R-:W-:Y:S01]  /*6270*/  UIADD3 UR4, UPT, UPT, UR52, 0x200, URZ ;  /* 0x0000020034047890 */ /* 0x000fe2000fffe0ff */
[----:B------:R-:W-:Y:S01]  /*6280*/  LOP3.LUT R0, R4, 0x8, R0, 0xf8, !PT ;  /* 0x0000000804007812 */ /* 0x000fe200078ef800 */
[----:B------:R-:W2:Y:S01]  /*6290*/  LDC R49, c[0x0][0xf0c] ;  /* 0x0003c300ff317b82 */ /* 0x000ea20000000800 */
[----:B------:R-:W-:Y:S01]  /*62a0*/  LOP3.LUT R2, R3, 0x200, R2, 0xf8, !PT ;  /* 0x0000020003027812 */ /* 0x000fe200078ef802 */
[----:B------:R-:W-:Y:S01]  /*62b0*/  IMAD.MOV.U32 R106, RZ, RZ, RZ ;  /* 0x000000ffff6a7224 */ /* 0x000fe200078e00ff */
[----:B------:R-:W-:Y:S01]  /*62c0*/  LOP3.LUT R5, R5, 0x200000, RZ, 0xc0, !PT ;  /* 0x0020000005057812 */ /* 0x000fe200078ec0ff */
[----:B------:R-:W-:Y:S01]  /*62d0*/  IMAD.U32 R92, RZ, RZ, UR4 ;  /* 0x00000004ff5c7e24 */ /* 0x000fe2000f8e00ff */
[----:B------:R-:W-:Y:S01]  /*62e0*/  LOP3.LUT P0, RZ, R101, 0x40, RZ, 0xc0, !PT ;  /* 0x0000004065ff7812 */ /* 0x000fe2000780c0ff */
[----:B------:R-:W3:Y:S01]  /*62f0*/  LDCU.64 UR54, c[0x0][0x348] ;  /* 0x00006900ff3677ac */ /* 0x000ee20008000a00 */
[----:B------:R-:W-:Y:S01]  /*6300*/  LOP3.LUT R100, R2, R0, RZ, 0xfc, !PT ;  /* 0x0000000002647212 */ /* 0x000fe200078efcff */
[----:B------:R-:W4:Y:S01]  /*6310*/  LDC R91, c[0x0][0xf20] ;  /* 0x0003c800ff5b7b82 */ /* 0x000f220000000800 */
[----:B------:R-:W3:Y:S01]  /*6320*/  LDS R99, [UR52+0x190] ;  /* 0x00019034ff637984 */ /* 0x000ee20008000800 */
[----:B------:R-:W-:Y:S01]  /*6330*/  P2R R0, PR, RZ, 0x1 ;  /* 0x00000001ff007803 */ /* 0x000fe20000000000 */
[----:B------:R-:W1:Y:S01]  /*6340*/  LDCU.64 UR44, c[0x0][0xc88] ;  /* 0x00019100ff2c77ac */ /* 0x000e620008000a00 */
[----:B------:R-:W-:-:S04]  /*6350*/  UMOV UR53, URZ ;  /* 0x000000ff00357c82 */ /* 0x000fc80008000000 */
[----:B------:R-:W1:Y:S01]  /*6360*/  LDC R48, c[0x0][0xf30] ;  /* 0x0003cc00ff307b82 */ /* 0x000e620000000800 */
[----:B------:R-:W-:-:S07]  /*6370*/  UMOV UR56, URZ ;  /* 0x000000ff00387c82 */ /* 0x000fce0008000000 */
[----:B------:R-:W1:Y:S08]  /*6380*/  LDC.64 R84, c[0x0][0xc88] ;  /* 0x00032200ff547b82 */ /* 0x000e700000000a00 */
[----:B------:R-:W1:Y:S08]  /*6390*/  LDC.64 R88, c[0x0][0xf10] ;  /* 0x0003c400ff587b82 */ /* 0x000e700000000a00 */
[----:B------:R-:W1:Y:S08]  /*63a0*/  LDC.64 R46, c[0x0][0xf18] ;  /* 0x0003c600ff2e7b82 */ /* 0x000e700000000a00 */
[----:B------:R-:W1:Y:S01]  /*63b0*/  LDC.64 R44, c[0x0][0xf28] ;  /* 0x0003ca00ff2c7b82 */ /* 0x000e620000000a00 */
[----:B---3--:R-:W-:-:S07]  /*63c0*/  IMAD.IADD R99, R99, 0x1, R5 ;  /* 0x0000000163637824 */ /* 0x008fce00078e0205 */
[----:B------:R-:W3:Y:S08]  /*63d0*/  LDC.64 R86, c[0x0][0xc90] ;  /* 0x00032400ff567b82 */ /* 0x000ef00000000a00 */
[----:B------:R-:W1:Y:S08]  /*63e0*/  LDC.64 R82, c[0x0][0xcb0] ;  /* 0x00032c00ff527b82 */ /* 0x000e700000000a00 */
[----:B------:R-:W1:Y:S08]  /*63f0*/  LDC.64 R80, c[0x0][0xca8] ;  /* 0x00032a00ff507b82 */ /* 0x000e700000000a00 */
[----:B--2-4-:R-:W1:Y:S02]  /*6400*/  LDC R93, c[0x0][0x374] ;  /* 0x0000dd00ff5d7b82 */ /* 0x014e640000000800 */
.L_x_195:
[----:B------:R-:W-:Y:S02]  /*6410*/  LEA R0, R106, UR52, 0x3 ;  /* 0x000000346a007c11 */ /* 0x000fe4000f8e18ff */
[----:B------:R-:W-:Y:S02]  /*6420*/  SHF.L.U32 R2, R96, 0x1f, RZ ;  /* 0x0000001f60027819 */ /* 0x000fe400000006ff */
[----:B------:R-:W-:Y:S02]  /*6430*/  LEA R16, R106, UR52, 0x4 ;  /* 0x000000346a107c11 */ /* 0x000fe4000f8e20ff */
[----:B------:R-:W2:Y:S02]  /*6440*/  SYNCS.PHASECHK.TRANS64.TRYWAIT P0, [R0+URZ+0x100], R2 ;  /* 0x00010002000075a7 */ /* 0x000ea400080011ff */
[----:B-12---:R-:W-:Y:S05]  /*6450*/  @!P0 BRA `(.L_x_104) ;  /* 0x0000009000748947 */ /* 0x006fea0003800000 */
.L_x_261:
[----:B------:R-:W4:Y:S01]  /*6460*/  LDC.64 R10, c[0x0][0xf10] ;  /* 0x0003c400ff0a7b82 */ /* 0x000f220000000a00 */
[----:B------:R-:W3:Y:S01]  /*6470*/  LDS.128 R16, [R16+0x170] ;  /* 0x0001700010107984 */ /* 0x000ee20000000c00 */
[----:B-1----:R-:W-:Y:S01]  /*6480*/  ISETP.NE.AND P1, PT, R48, 0x1, PT ;  /* 0x000000013000780c */ /* 0x002fe20003f25270 */
[----:B--2---:R-:W-:Y:S01]  /*6490*/  VIADD R0, R0, 0x110 ;  /* 0x0000011000007836 */ /* 0x004fe20000000000 */
[----:B------:R-:W-:Y:S04]  /*64a0*/  ISETP.GE.AND P0, PT, R43, 0x1, PT ;  /* 0x000000012b00780c */ /* 0x000fe80003f06270 */
[----:B------:R-:W1:Y:S01]  /*64b0*/  LDC.64 R8, c[0x0][0xf18] ;  /* 0x0003c600ff087b82 */ /* 0x000e620000000a00 */
[----:B------:R-:W-:Y:S01]  /*64c0*/  PRMT R0, RZ, 0x654, R0 ;  /* 0x00000654ff007816 */ /* 0x000fe20000000000 */
[----:B------:R-:W-:Y:S01]  /*64d0*/  @!PT LDS RZ, [RZ] ;  /* 0x00000000fffff984 */ /* 0x000fe20000000800 */
[----:B------:R-:W-:Y:S01]  /*64e0*/  @!PT LDS RZ, [RZ] ;  /* 0x00000000fffff984 */ /* 0x000fe20000000800 */
[----:B------:R-:W-:Y:S01]  /*64f0*/  @!PT LDS RZ, [RZ] ;  /* 0x00000000fffff984 */ /* 0x000fe20000000800 */
[----:B------:R-:W-:Y:S01]  /*6500*/  @!PT LDS RZ, [RZ] ;  /* 0x00000000fffff984 */ /* 0x000fe20000000800 */
[----:B------:R2:W-:Y:S06]  /*6510*/  MEMBAR.ALL.CTA ;  /* 0x0000000000007992 */ /* 0x0005ec0000008000 */
[----:B--2---:R-:W2:Y:S01]  /*6520*/  FENCE.VIEW.ASYNC.S ;  /* 0x00000000000073c6 */ /* 0x004ea20000000000 */
[----:B------:R-:W1:Y:S08]  /*6530*/  @!P1 LDC R12, c[0x0][0xf20] ;  /* 0x0003c800ff0c9b82 */ /* 0x000e700000000800 */
[----:B------:R-:W1:Y:S01]  /*6540*/  @!P1 LDC R7, c[0x0][0xf0c] ;  /* 0x0003c300ff079b82 */ /* 0x000e620000000800 */
[----:B--2---:R2:W-:Y:S01]  /*6550*/  SYNCS.ARRIVE.TRANS64.RED.A1T0 RZ, [R0+URZ], RZ ;  /* 0x000000ff00ff79a7 */ /* 0x0045e200081004ff */
[----:B---3--:R-:W-:Y:S04]  /*6560*/  LOP3.LUT P4, RZ, R18, 0x1, RZ, 0xc0, !PT ;  /* 0x0000000112ff7812 */ /* 0x008fe8000788c0ff */
[----:B------:R-:W-:Y:S09]  /*6570*/  P2R R104, PR, RZ, 0x10 ;  /* 0x00000010ff687803 */ /* 0x000ff20000000000 */
[----:B------:R-:W-:Y:S02]  /*6580*/  @P4 MOV R51, R16 ;  /* 0x0000001000334202 */ /* 0x000fe40000000f00 */
[----:B------:R-:W-:Y:S01]  /*6590*/  @P4 LOP3.LUT R50, R17, 0xffff, RZ, 0xc0, !PT ;  /* 0x0000ffff11324812 */ /* 0x000fe200078ec0ff */
[----:B--2-4-:R-:W-:Y:S06]  /*65a0*/  @!P0 BRA `(.L_x_105) ;  /* 0x0000000000a48947 */ /* 0x014fec0003800000 */
[----:B------:R-:W-:Y:S01]  /*65b0*/  IMAD.HI.U32 R0, R93, R47, RZ ;  /* 0x0000002f5d007227 */ /* 0x000fe200078e00ff */
[----:B------:R-:W-:Y:S02]  /*65c0*/  ISETP.NE.AND P0, PT, R46, 0x1, PT ;  /* 0x000000012e00780c */ /* 0x000fe40003f05270 */
[----:B------:R-:W-:Y:S01]  /*65d0*/  ISETP.NE.AND P2, PT, R43, 0x1, PT ;  /* 0x000000012b00780c */ /* 0x000fe20003f45270 */
[----:B------:R-:W-:Y:S01]  /*65e0*/  IMAD.HI.U32 R4, R94, R88, RZ ;  /* 0x000000585e047227 */ /* 0x000fe200078e00ff */
[----:B------:R-:W-:Y:S02]  /*65f0*/  SHF.R.U32.HI R0, RZ, R91, R0 ;  /* 0x0000005bff007219 */ /* 0x000fe40000011600 */
[----:B------:R-:W-:Y:S01]  /*6600*/  ISETP.NE.AND P3, PT, R49, 0x1, PT ;  /* 0x000000013100780c */ /* 0x000fe20003f65270 */
[----:B------:R-:W-:Y:S01]  /*6610*/  IMAD.HI.U32 R6, R50, R47, RZ ;  /* 0x0000002f32067227 */ /* 0x000fe200078e00ff */
[-C--:B------:R-:W-:Y:S02]  /*6620*/  SHF.R.U32.HI R4, RZ, R89.reuse, R4 ;  /* 0x00000059ff047219 */ /* 0x080fe40000011604 */
[----:B------:R-:W-:Y:S01]  /*6630*/  SEL R0, R93, R0, !P0 ;  /* 0x000000005d007207 */ /* 0x000fe20004000000 */
[----:B------:R-:W-:Y:S01]  /*6640*/  IMAD.HI.U32 R5, R51, R88, RZ ;  /* 0x0000005833057227 */ /* 0x000fe200078e00ff */
[----:B------:R-:W-:Y:S03]  /*6650*/  SEL R4, R94, R4, !P3 ;  /* 0x000000045e047207 */ /* 0x000fe60005800000 */
[-C--:B------:R-:W-:Y:S01]  /*6660*/  IMAD.HI.U32 R3, R0, R44.reuse, RZ ;  /* 0x0000002c00037227 */ /* 0x080fe200078e00ff */
[----:B------:R-:W-:Y:S03]  /*6670*/  SHF.R.U32.HI R5, RZ, R89, R5 ;  /* 0x00000059ff057219 */ /* 0x000fe60000011605 */
[----:B------:R-:W-:Y:S01]  /*6680*/  IMAD.HI.U32 R2, R4, R44, RZ ;  /* 0x0000002c04027227 */ /* 0x000fe200078e00ff */
[----:B------:R-:W-:Y:S02]  /*6690*/  @P2 SHF.R.U32.HI R0, RZ, R45, R3 ;  /* 0x0000002dff002219 */ /* 0x000fe40000011603 */
[----:B------:R-:W-:Y:S02]  /*66a0*/  SHF.R.U32.HI R3, RZ, R91, R6 ;  /* 0x0000005bff037219 */ /* 0x000fe40000011606 */
[----:B------:R-:W-:Y:S01]  /*66b0*/  @P2 SHF.R.U32.HI R4, RZ, R45, R2 ;  /* 0x0000002dff042219 */ /* 0x000fe20000011602 */
[----:B------:R-:W-:Y:S01]  /*66c0*/  IMAD R0, R43, R0, RZ ;  /* 0x000000002b007224 */ /* 0x000fe200078e02ff */
[----:B------:R-:W-:Y:S02]  /*66d0*/  SEL R3, R50, R3, !P0 ;  /* 0x0000000332037207 */ /* 0x000fe40004000000 */
[----:B------:R-:W-:Y:S01]  /*66e0*/  SEL R2, R51, R5, !P3 ;  /* 0x0000000533027207 */ /* 0x000fe20005800000 */
[----:B------:R-:W-:Y:S01]  /*66f0*/  IMAD R5, R43, R4, RZ ;  /* 0x000000042b057224 */ /* 0x000fe200078e02ff */
[C---:B------:R-:W-:Y:S01]  /*6700*/  ISETP.GE.AND P0, PT, R3.reuse, R0, PT ;  /* 0x000000000300720c */ /* 0x040fe20003f06270 */
[C---:B------:R-:W-:Y:S03]  /*6710*/  IMAD.HI.U32 R0, R3.reuse, R44, RZ ;  /* 0x0000002c03007227 */ /* 0x040fe600078e00ff */
[C---:B------:R-:W-:Y:S02]  /*6720*/  ISETP.GE.OR P0, PT, R2.reuse, R5, P0 ;  /* 0x000000050200720c */ /* 0x040fe40000706670 */
[----:B------:R-:W-:Y:S04]  /*6730*/  SHF.R.U32.HI R0, RZ, R45, R0 ;  /* 0x0000002dff007219 */ /* 0x000fe80000011600 */
        /* <DEDUP_REMOVED lines=15> */
[----:B------:R-:W-:Y:S07]  /*6830*/  IMAD R50, R3, R46, R50 ;  /* 0x0000002e03327224 */ /* 0x000fee00078e0232 */
.L_x_105:
[----:B-1----:R-:W-:Y:S01]  /*6840*/  @!P1 IMAD.HI.U32 R2, R50, R9, RZ ;  /* 0x0000000932029227 */ /* 0x002fe200078e00ff */
[----:B------:R-:W-:Y:S01]  /*6850*/  @!P1 ISETP.NE.AND P0, PT, R8, 0x1, PT ;  /* 0x000000010800980c */ /* 0x000fe20003f05270 */
[----:B------:R-:W-:Y:S01]  /*6860*/  USHF.L.U32 UR42, UR20, 0x7, URZ ;  /* 0x00000007142a7899 */ /* 0x000fe200080006ff */
[----:B------:R-:W-:Y:S01]  /*6870*/  @!P1 ISETP.NE.AND P2, PT, R7, 0x1, PT ;  /* 0x000000010700980c */ /* 0x000fe20003f45270 */
[C---:B------:R-:W-:Y:S01]  /*6880*/  @!P1 IMAD.HI.U32 R0, R51.reuse, R10, RZ ;  /* 0x0000000a33009227 */ /* 0x040fe200078e00ff */
[----:B------:R-:W-:Y:S01]  /*6890*/  @!P1 SHF.R.U32.HI R2, RZ, R12, R2 ;  /* 0x0000000cff029219 */ /* 0x000fe20000011602 */
[----:B------:R-:W-:Y:S01]  /*68a0*/  USHF.L.U32 UR41, UR12, 0x7, URZ ;  /* 0x000000070c297899 */ /* 0x000fe200080006ff */
[----:B------:R-:W-:Y:S01]  /*68b0*/  @P4 SHF.R.U32.HI R95, RZ, 0x10, R17 ;  /* 0x00000010ff5f4819 */ /* 0x000fe20000011611 */
[----:B------:R-:W-:Y:S01]  /*68c0*/  VIADD R106, R106, 0x1 ;  /* 0x000000016a6a7836 */ /* 0x000fe20000000000 */
[----:B------:R-:W-:Y:S01]  /*68d0*/  @!P1 SEL R2, R50, R2, !P0 ;  /* 0x0000000232029207 */ /* 0x000fe20004000000 */
[----:B------:R-:W-:Y:S01]  /*68e0*/  BSSY.RECONVERGENT B6, `(.L_x_106) ;  /* 0x0000028000067945 */ /* 0x000fe20003800200 */
[----:B------:R-:W-:Y:S02]  /*68f0*/  @!P1 SHF.R.U32.HI R0, RZ, R11, R0 ;  /* 0x0000000bff009219 */ /* 0x000fe40000011600 */
[----:B------:R-:W-:Y:S02]  /*6900*/  LOP3.LUT P0, RZ, R92, 0x90, RZ, 0xc0, !PT ;  /* 0x000000905cff7812 */ /* 0x000fe4000780c0ff */
[----:B------:R-:W-:Y:S05]  /*6910*/  @!P1 SEL R3, R51, R0, !P2 ;  /* 0x0000000033039207 */ /* 0x000fea0005000000 */
[----:B------:R-:W-:Y:S02]  /*6920*/  @!P1 IMAD.IADD R0, R2, 0x1, -R3 ;  /* 0x0000000102009824 */ /* 0x000fe400078e0a03 */
[----:B------:R-:W-:Y:S02]  /*6930*/  @!P1 IMAD.IADD R2, R3, 0x1, -R2 ;  /* 0x0000000103029824 */ /* 0x000fe400078e0a02 */
[----:B------:R-:W-:Y:S02]  /*6940*/  @!P1 IMAD R51, R0, R7, R51 ;  /* 0x0000000700339224 */ /* 0x000fe400078e0233 */
[----:B------:R-:W-:Y:S01]  /*6950*/  @!P1 IMAD R50, R2, R8, R50 ;  /* 0x0000000802329224 */ /* 0x000fe200078e0232 */
[----:B------:R-:W-:Y:S06]  /*6960*/  @!P0 BRA `(.L_x_107) ;  /* 0x00000000007c8947 */ /* 0x000fec0003800000 */
[----:B------:R-:W1:Y:S01]  /*6970*/  LDCU.64 UR8, c[0x4][0x80] ;  /* 0x01001000ff0877ac */ /* 0x000e620008000a00 */
[----:B------:R-:W-:Y:S01]  /*6980*/  MOV R2, 0x0 ;  /* 0x0000000000027802 */ /* 0x000fe20000000f00 */
[----:B------:R-:W-:Y:S02]  /*6990*/  HFMA2 R12, -RZ, RZ, 0, 5.9604644775390625e-08 ;  /* 0x00000001ff0c7431 */ /* 0x000fe400000001ff */
[----:B------:R-:W-:Y:S01]  /*69a0*/  IMAD.MOV.U32 R8, RZ, RZ, 0x70 ;  /* 0x00000070ff087424 */ /* 0x000fe200078e00ff */
[----:B------:R2:W3:Y:S01]  /*69b0*/  LDC.64 R14, c[0x4][R2] ;  /* 0x01000000020e7b82 */ /* 0x0004e20000000a00 */
[----:B------:R-:W4:Y:S01]  /*69c0*/  LDCU.64 UR6, c[0x4][0x88] ;  /* 0x01001100ff0677ac */ /* 0x000f220008000a00 */
[----:B------:R-:W-:Y:S01]  /*69d0*/  IMAD.MOV.U32 R13, RZ, RZ, RZ ;  /* 0x000000ffff0d7224 */ /* 0x000fe200078e00ff */
[----:B------:R-:W2:Y:S01]  /*69e0*/  LDCU.64 UR4, c[0x4][0x8] ;  /* 0x01000100ff0477ac */ /* 0x000ea20008000a00 */
[----:B-1----:R-:W-:Y:S01]  /*69f0*/  MOV R5, UR9 ;  /* 0x0000000900057c02 */ /* 0x002fe20008000f00 */
[----:B------:R-:W-:Y:S01]  /*6a00*/  IMAD.U32 R4, RZ, RZ, UR8 ;  /* 0x00000008ff047e24 */ /* 0x000fe2000f8e00ff */
[----:B----4-:R-:W-:Y:S01]  /*6a10*/  MOV R7, UR7 ;  /* 0x0000000700077c02 */ /* 0x010fe20008000f00 */
[----:B------:R-:W-:Y:S01]  /*6a20*/  IMAD.U32 R6, RZ, RZ, UR6 ;  /* 0x00000006ff067e24 */ /* 0x000fe2000f8e00ff */
[----:B--2---:R-:W-:Y:S01]  /*6a30*/  MOV R11, UR5 ;  /* 0x00000005000b7c02 */ /* 0x004fe20008000f00 */
[----:B------:R-:W-:Y:S02]  /*6a40*/  IMAD.U32 R10, RZ, RZ, UR4 ;  /* 0x00000004ff0a7e24 */ /* 0x000fe4000f8e00ff */
[----:B------:R-:W-:Y:S07]  /*6a50*/  LEPC R20, `(.L_x_108) ;  /* 0x000000001014794e */ /* 0x000fee0000000000 */
[----:B---3-5:R-:W-:Y:S05]  /*6a60*/  CALL.ABS.NOINC R14 ;  /* 0x000000000e007343 */ /* 0x028fea0003c00000 */
.L_x_108:
[----:B------:R-:W1:Y:S01]  /*6a70*/  LDCU.64 UR8, c[0x4][0x80] ;  /* 0x01001000ff0877ac */ /* 0x000e620008000a00 */
[----:B------:R-:W2:Y:S01]  /*6a80*/  LDC.64 R2, c[0x4][R2] ;  /* 0x0100000002027b82 */ /* 0x000ea20000000a00 */
[----:B------:R-:W-:Y:S02]  /*6a90*/  HFMA2 R12, -RZ, RZ, 0, 5.9604644775390625e-08 ;  /* 0x00000001ff0c7431 */ /* 0x000fe400000001ff */
[----:B------:R-:W-:Y:S02]  /*6aa0*/  IMAD.MOV.U32 R8, RZ, RZ, 0x70 ;  /* 0x00000070ff087424 */ /* 0x000fe400078e00ff */
[----:B------:R-:W-:Y:S01]  /*6ab0*/  IMAD.MOV.U32 R13, RZ, RZ, RZ ;  /* 0x000000ffff0d7224 */ /* 0x000fe200078e00ff */
[----:B------:R-:W3:Y:S01]  /*6ac0*/  LDCU.64 UR6, c[0x4][0x88] ;  /* 0x01001100ff0677ac */ /* 0x000ee20008000a00 */
[----:B------:R-:W4:Y:S01]  /*6ad0*/  LDCU.64 UR4, c[0x4][0x8] ;  /* 0x01000100ff0477ac */ /* 0x000f220008000a00 */
[----:B-1----:R-:W-:Y:S02]  /*6ae0*/  MOV R4, UR8 ;  /* 0x0000000800047c02 */ /* 0x002fe40008000f00 */
[----:B------:R-:W-:Y:S02]  /*6af0*/  MOV R5, UR9 ;  /* 0x0000000900057c02 */ /* 0x000fe40008000f00 */
[----:B---3--:R-:W-:Y:S01]  /*6b00*/  MOV R7, UR7 ;  /* 0x0000000700077c02 */ /* 0x008fe20008000f00 */
[----:B------:R-:W-:Y:S01]  /*6b10*/  IMAD.U32 R6, RZ, RZ, UR6 ;  /* 0x00000006ff067e24 */ /* 0x000fe2000f8e00ff */
[----:B----4-:R-:W-:Y:S01]  /*6b20*/  MOV R11, UR5 ;  /* 0x00000005000b7c02 */ /* 0x010fe20008000f00 */
[----:B------:R-:W-:Y:S02]  /*6b30*/  IMAD.U32 R10, RZ, RZ, UR4 ;  /* 0x00000004ff0a7e24 */ /* 0x000fe4000f8e00ff */
[----:B------:R-:W-:Y:S07]  /*6b40*/  LEPC R20, `(.L_x_107) ;  /* 0x000000001014794e */ /* 0x000fee0000000000 */
[----:B--2---:R-:W-:Y:S05]  /*6b50*/  CALL.ABS.NOINC R2 ;  /* 0x0000000002007343 */ /* 0x004fea0003c00000 */
.L_x_107:
[----:B------:R-:W-:Y:S05]  /*6b60*/  BSYNC.RECONVERGENT B6 ;  /* 0x0000000000067941 */ /* 0x000fea0003800200 */
.L_x_106:
[C---:B------:R-:W-:Y:S02]  /*6b70*/  ISETP.NE.U32.AND P3, PT, R86.reuse, RZ, PT ;  /* 0x000000ff5600720c */ /* 0x040fe40003f65070 */
[----:B------:R-:W-:Y:S02]  /*6b80*/  ISETP.NE.U32.AND P0, PT, RZ, UR44, PT ;  /* 0x0000002cff007c0c */ /* 0x000fe4000bf05070 */
[C---:B------:R-:W-:Y:S02]  /*6b90*/  ISETP.NE.AND.EX P3, PT, R87.reuse, RZ, PT, P3 ;  /* 0x000000ff5700720c */ /* 0x040fe40003f65330 */
[----:B------:R-:W-:Y:S02]  /*6ba0*/  ISETP.NE.U32.AND P4, PT, R86, RZ, PT ;  /* 0x000000ff5600720c */ /* 0x000fe40003f85070 */
[----:B------:R-:W-:Y:S02]  /*6bb0*/  ISETP.NE.AND.EX P0, PT, RZ, UR45, PT, P0 ;  /* 0x0000002dff007c0c */ /* 0x000fe4000bf05300 */
[----:B------:R-:W-:Y:S02]  /*6bc0*/  ISETP.NE.U32.AND P2, PT, R82, RZ, PT ;  /* 0x000000ff5200720c */ /* 0x000fe40003f45070 */
[----:B------:R-:W-:Y:S02]  /*6bd0*/  ISETP.NE.U32.AND P1, PT, RZ, UR44, PT ;  /* 0x0000002cff007c0c */ /* 0x000fe4000bf25070 */
[----:B------:R-:W-:Y:S03]  /*6be0*/  ISETP.NE.AND.EX P4, PT, R87, RZ, P0, P4 ;  /* 0x000000ff5700720c */ /* 0x000fe60000785340 */
[----:B------:R-:W-:Y:S10]  /*6bf0*/  @!P3 BRA `(.L_x_109) ;  /* 0x00000000002cb947 */ /* 0x000ff40003800000 */
[----:B------:R-:W-:Y:S01]  /*6c00*/  ISETP.NE.U32.AND P0, PT, R84, RZ, PT ;  /* 0x000000ff5400720c */ /* 0x000fe20003f05070 */
[----:B------:R-:W-:Y:S03]  /*6c10*/  IMAD.MOV.U32 R90, RZ, RZ, 0x1 ;  /* 0x00000001ff5a7424 */ /* 0x000fe600078e00ff */
[----:B------:R-:W-:Y:S11]  /*6c20*/  ISETP.NE.AND.EX P0, PT, R85, RZ, PT, P0 ;  /* 0x000000ff5500720c */ /* 0x000ff60003f05300 */
[----:B------:R-:W-:Y:S02]  /*6c30*/  @!UPT UIADD3 URZ, UPT, UPT, URZ, URZ, URZ ;  /* 0x000000fffffff290 */ /* 0x000fe4000fffe0ff */
[----:B------:R-:W1:Y:S01]  /*6c40*/  @P0 LDC.64 R2, c[0x0][0xc88] ;  /* 0x00032200ff020b82 */ /* 0x000e620000000a00 */
[----:B------:R-:W-:Y:S04]  /*6c50*/  @P0 IMAD R0, R86, UR36, RZ ;  /* 0x0000002456000c24 */ /* 0x000fe8000f8e02ff */
[----:B-1----:R-:W-:Y:S04]  /*6c60*/  @P0 IMAD.WIDE R2, R0, 0x4, R2 ;  /* 0x0000000400020825 */ /* 0x002fe800078e0202 */
[----:B------:R-:W-:Y:S01]  /*6c70*/  HFMA2 R0, -RZ, RZ, 0, 5.9604644775390625e-08 ;  /* 0x00000001ff007431 */ /* 0x000fe200000001ff */
[----:B-----5:R1:W5:Y:S04]  /*6c80*/  @P0 LDG.E R53, desc[UR46][R2.64] ;  /* 0x0000002e02350981 */ /* 0x020368000c1e1900 */
[----:B------:R-:W-:Y:S01]  /*6c90*/  @!P0 PRMT R90, R0, 0x7610, R90 ;  /* 0x00007610005a8816 */ /* 0x000fe2000000005a */
[----:B-1----:R-:W2:Y:S06]  /*6ca0*/  @!P0 LDC R53, c[0x0][0xc80] ;  /* 0x00032000ff358b82 */ /* 0x002eac0000000800 */
.L_x_109:
[----:B------:R-:W-:Y:S02]  /*6cb0*/  ISETP.NE.AND.EX P2, PT, R83, RZ, PT, P2 ;  /* 0x000000ff5300720c */ /* 0x000fe40003f45320 */
[----:B------:R-:W-:Y:S02]  /*6cc0*/  PLOP3.LUT P0, PT, PT, PT, PT, 0x8, 0x80 ;  /* 0x000000000080781c */ /* 0x000fe40003f0e170 */
[----:B------:R-:W-:Y:S02]  /*6cd0*/  ISETP.NE.AND.EX P1, PT, RZ, UR45, PT, P1 ;  /* 0x0000002dff007c0c */ /* 0x000fe4000bf25310 */
[----:B------:R-:W-:Y:S07]  /*6ce0*/  @!P4 PLOP3.LUT P0, PT, P3, PT, PT, 0x80, 0x8 ;  /* 0x000000000008c81c */ /* 0x000fee0001f0f070 */
[----:B------:R-:W-:Y:S06]  /*6cf0*/  @!P2 BRA `(.L_x_110) ;  /* 0x000000000020a947 */ /* 0x000fec0003800000 */
[----:B------:R-:W-:Y:S04]  /*6d00*/  ISETP.NE.U32.AND P2, PT, R80, RZ, PT ;  /* 0x000000ff5000720c */ /* 0x000fe80003f45070 */
[----:B------:R-:W-:Y:S11]  /*6d10*/  ISETP.NE.AND.EX P2, PT, R81, RZ, PT, P2 ;  /* 0x000000ff5100720c */ /* 0x000ff60003f45320 */
[----:B------:R-:W-:Y:S02]  /*6d20*/  @!UPT UIADD3 URZ, UPT, UPT, URZ, URZ, URZ ;  /* 0x000000fffffff290 */ /* 0x000fe4000fffe0ff */
[----:B------:R-:W1:Y:S01]  /*6d30*/  @P2 LDC.64 R2, c[0x0][0xca8] ;  /* 0x00032a00ff022b82 */ /* 0x000e620000000a00 */
[----:B------:R-:W-:Y:S04]  /*6d40*/  @P2 IMAD R0, R82, UR36, RZ ;  /* 0x0000002452002c24 */ /* 0x000fe8000f8e02ff */
[----:B-1----:R-:W-:Y:S05]  /*6d50*/  @P2 IMAD.WIDE R2, R0, 0x4, R2 ;  /* 0x0000000400022825 */ /* 0x002fea00078e0202 */
[----:B-----5:R1:W5:Y:S02]  /*6d60*/  @P2 LDG.E R52, desc[UR46][R2.64] ;  /* 0x0000002e02342981 */ /* 0x020364000c1e1900 */
[----:B-1----:R-:W3:Y:S02]  /*6d70*/  @!P2 LDC R52, c[0x0][0xca0] ;  /* 0x00032800ff34ab82 */ /* 0x002ee40000000800 */
.L_x_110:
[----:B--2--5:R-:W-:Y:S01]  /*6d80*/  FSETP.NEU.AND P2, PT, R53, RZ, PT ;  /* 0x000000ff3500720b */ /* 0x024fe20003f4d000 */
[----:B------:R-:W-:Y:S01]  /*6d90*/  IMAD.MOV.U32 R69, RZ, RZ, 0x10 ;  /* 0x00000010ff457424 */ /* 0x000fe200078e00ff */
[----:B------:R-:W-:Y:S01]  /*6da0*/  SEL R2, RZ, 0xffffffff, P1 ;  /* 0xffffffffff027807 */ /* 0x000fe20000800000 */
[----:B------:R-:W-:Y:S01]  /*6db0*/  IMAD R59, R98, 0x80, R99 ;  /* 0x00000080623b7824 */ /* 0x000fe200078e0263 */
[----:B------:R-:W-:Y:S01]  /*6dc0*/  @!P4 LOP3.LUT P1, RZ, R90, 0xff, RZ, 0xc0, !PT ;  /* 0x000000ff5affc812 */ /* 0x000fe2000782c0ff */
[----:B------:R-:W-:Y:S01]  /*6dd0*/  IMAD.SHL.U32 R108, R100, 0x2, RZ ;  /* 0x00000002646c7824 */ /* 0x000fe200078e00ff */
[----:B------:R-:W-:Y:S01]  /*6de0*/  @!P4 SEL R0, RZ, 0xffffffff, P2 ;  /* 0xffffffffff00c807 */ /* 0x000fe20001000000 */
[----:B------:R-:W-:Y:S01]  /*6df0*/  BSSY B1, `(.L_x_111) ;  /* 0x0000038000017945 */ /* 0x000fe20003800000 */
[----:B------:R-:W-:Y:S01]  /*6e00*/  LEA R58, R98, UR52, 0x3 ;  /* 0x00000034623a7c11 */ /* 0x000fe2000f8e18ff */
[----:B------:R-:W-:Y:S01]  /*6e10*/  VIADD R107, R108, UR52 ;  /* 0x000000346c6b7c36 */ /* 0x000fe20008000000 */
[----:B------:R-:W-:Y:S01]  /*6e20*/  @P0 SEL R0, R2, R0, !P1 ;  /* 0x0000000002000207 */ /* 0x000fe20004800000 */
[----:B------:R-:W-:Y:S01]  /*6e30*/  IMAD.MOV.U32 R70, RZ, RZ, 0x1 ;  /* 0x00000001ff467424 */ /* 0x000fe200078e00ff */
[----:B------:R-:W-:Y:S01]  /*6e40*/  SHF.L.U32 R3, R97, 0x1f, RZ ;  /* 0x0000001f61037819 */ /* 0x000fe200000006ff */
[----:B------:R-:W-:Y:S01]  /*6e50*/  IMAD.MOV.U32 R68, RZ, RZ, RZ ;  /* 0x000000ffff447224 */ /* 0x000fe200078e00ff */
[----:B------:R-:W-:Y:S02]  /*6e60*/  @!P4 LOP3.LUT R0, R0, 0x1, RZ, 0xc0, !PT ;  /* 0x000000010000c812 */ /* 0x000fe400078ec0ff */
[----:B------:R-:W-:Y:S02]  /*6e70*/  CS2R R78, SRZ ;  /* 0x00000000004e7805 */ /* 0x000fe4000001ff00 */
[----:B------:R-:W-:Y:S02]  /*6e80*/  LOP3.LUT P6, RZ, R101, 0x40, RZ, 0xc0, !PT ;  /* 0x0000004065ff7812 */ /* 0x000fe400078cc0ff */
[----:B------:R-:W-:Y:S02]  /*6e90*/  CS2R R76, SRZ ;  /* 0x00000000004c7805 */ /* 0x000fe4000001ff00 */
[----:B------:R-:W-:Y:S02]  /*6ea0*/  ISETP.NE.U32.OR P5, PT, R0, 0x1, P4 ;  /* 0x000000010000780c */ /* 0x000fe400027a5470 */
[----:B------:R-:W-:Y:S02]  /*6eb0*/  CS2R R74, SRZ ;  /* 0x00000000004a7805 */ /* 0x000fe4000001ff00 */
[----:B------:R-:W-:Y:S02]  /*6ec0*/  SEL R69, R69, 0xfffffff0, !P6 ;  /* 0xfffffff045457807 */ /* 0x000fe40007000000 */
[----:B------:R-:W-:Y:S02]  /*6ed0*/  CS2R R72, SRZ ;  /* 0x0000000000487805 */ /* 0x000fe4000001ff00 */
[----:B------:R-:W-:Y:S02]  /*6ee0*/  P2R R109, PR, RZ, 0x20 ;  /* 0x00000020ff6d7803 */ /* 0x000fe40000000000 */
[----:B------:R-:W-:Y:S02]  /*6ef0*/  CS2R R66, SRZ ;  /* 0x0000000000427805 */ /* 0x000fe4000001ff00 */
[----:B------:R-:W-:Y:S02]  /*6f00*/  CS2R R64, SRZ ;  /* 0x0000000000407805 */ /* 0x000fe4000001ff00 */
[----:B------:R-:W-:Y:S02]  /*6f10*/  CS2R R62, SRZ ;  /* 0x00000000003e7805 */ /* 0x000fe4000001ff00 */
[----:B------:R-:W-:Y:S01]  /*6f20*/  CS2R R60, SRZ ;  /* 0x00000000003c7805 */ /* 0x000fe2000001ff00 */
[----:B------:R-:W-:Y:S01]  /*6f30*/  IMAD.IADD R107, R107, 0x1, R69 ;  /* 0x000000016b6b7824 */ /* 0x000fe200078e0245 */
[----:B------:R-:W-:Y:S04]  /*6f40*/  @P5 SHF.L.U32 R0, RZ, 0x1f, RZ ;  /* 0x0000001fff005819 */ /* 0x000fe800000006ff */
[----:B------:R1:W2:Y:S01]  /*6f50*/  @P5 SYNCS.PHASECHK.TRANS64.TRYWAIT P1, [UR52+0xb0], R0 ;  /* 0x0000b000ff0055a7 */ /* 0x0002a20008021134 */
[----:B------:R4:W3:Y:S01]  /*6f60*/  SYNCS.PHASECHK.TRANS64.TRYWAIT P0, [R58+URZ+0x120], R3 ;  /* 0x000120033a0075a7 */ /* 0x0008e200080011ff */
[----:B-1----:R-:W-:Y:S02]  /*6f70*/  SEL R0, RZ, 0xffffffff, P2 ;  /* 0xffffffffff007807 */ /* 0x002fe40001000000 */
[----:B------:R-:W-:Y:S04]  /*6f80*/  LOP3.LUT P2, R105, R90, 0xff, RZ, 0xc0, !PT ;  /* 0x000000ff5a697812 */ /* 0x000fe8000784c0ff */
[----:B------:R-:W-:Y:S04]  /*6f90*/  @P3 SEL R0, R2, R0, !P2 ;  /* 0x0000000002003207 */ /* 0x000fe80005000000 */
[----:B------:R-:W-:Y:S04]  /*6fa0*/  LOP3.LUT R0, R0, 0x1, RZ, 0xc0, !PT ;  /* 0x0000000100007812 */ /* 0x000fe800078ec0ff */
[----:B------:R-:W-:Y:S02]  /*6fb0*/  ISETP.NE.U32.AND P2, PT, R0, 0x1, PT ;  /* 0x000000010000780c */ /* 0x000fe40003f45070 */
[----:B------:R-:W-:Y:S02]  /*6fc0*/  SHF.R.U32.HI R0, RZ, 0x15, R59 ;  /* 0x00000015ff007819 */ /* 0x000fe4000001163b */
[----:B------:R-:W-:Y:S02]  /*6fd0*/  P2R R71, PR, RZ, 0x4 ;  /* 0x00000004ff477803 */ /* 0x000fe40000000000 */
[----:B------:R-:W-:Y:S02]  /*6fe0*/  LOP3.LUT R2, R0, 0x3, RZ, 0xc0, !PT ;  /* 0x0000000300027812 */ /* 0x000fe400078ec0ff */
[----:B--2---:R-:W-:Y:S01]  /*6ff0*/  @P5 SEL R70, RZ, 0x1, !P1 ;  /* 0x00000001ff465807 */ /* 0x004fe20004800000 */
[----:B---34-:R-:W-:Y:S06]  /*7000*/  @!P5 BRA `(.L_x_112) ;  /* 0x000000000058d947 */ /* 0x018fec0003800000 */
[----:B------:R-:W-:Y:S01]  /*7010*/  IMAD.MOV.U32 R79, RZ, RZ, RZ ;  /* 0x000000ffff4f7224 */ /* 0x000fe200078e00ff */
[----:B------:R-:W-:Y:S01]  /*7020*/  ISETP.NE.AND P1, PT, R70, RZ, PT ;  /* 0x000000ff4600720c */ /* 0x000fe20003f25270 */
[----:B------:R-:W-:Y:S01]  /*7030*/  BSSY B0, `(.L_x_113) ;  /* 0x000000c000007945 */ /* 0x000fe20003800000 */
[----:B------:R-:W-:Y:S02]  /*7040*/  CS2R R62, SRZ ;  /* 0x00000000003e7805 */ /* 0x000fe4000001ff00 */
[----:B------:R-:W-:Y:S02]  /*7050*/  CS2R R60, SRZ ;  /* 0x00000000003c7805 */ /* 0x000fe4000001ff00 */
[----:B------:R-:W-:Y:S02]  /*7060*/  CS2R R66, SRZ ;  /* 0x0000000000427805 */ /* 0x000fe4000001ff00 */
[----:B------:R-:W-:Y:S02]  /*7070*/  CS2R R64, SRZ ;  /* 0x0000000000407805 */ /* 0x000fe4000001ff00 */
[----:B------:R-:W-:Y:S02]  /*7080*/  CS2R R74, SRZ ;  /* 0x00000000004a7805 */ /* 0x000fe4000001ff00 */
[----:B------:R-:W-:Y:S02]  /*7090*/  CS2R R72, SRZ ;  /* 0x0000000000487805 */ /* 0x000fe4000001ff00 */
[----:B------:R-:W-:Y:S01]  /*70a0*/  CS2R R76, SRZ ;  /* 0x00000000004c7805 */ /* 0x000fe2000001ff00 */
[----:B------:R-:W-:Y:S06]  /*70b0*/  @P1 BRA `(.L_x_114) ;  /* 0x00000000000c1947 */ /* 0x000fec0003800000 */
[----:B------:R-:W-:Y:S04]  /*70c0*/  SHF.L.U32 R5, RZ, 0x1f, RZ ;  /* 0x0000001fff057819 */ /* 0x000fe800000006ff */
[----:B------:R-:W1:Y:S02]  /*70d0*/  SYNCS.PHASECHK.TRANS64.TRYWAIT P1, [UR52+0xb0], R5 ;  /* 0x0000b005ff0075a7 */ /* 0x000e640008021134 */
[----:B-1----:R-:W-:Y:S05]  /*70e0*/  @!P1 BRA `(.L_x_115) ;  /* 0x0000008400649947 */ /* 0x002fea0003800000 */
.L_x_114:
[----:B------:R-:W-:Y:S05]  /*70f0*/  BSYNC B0 ;  /* 0x0000000000007941 */ /* 0x000fea0003800000 */
.L_x_113:
[----:B------:R-:W-:Y:S01]  /*7100*/  ISETP.NE.AND P1, PT, R71, RZ, PT ;  /* 0x000000ff4700720c */ /* 0x000fe20003f25270 */
[----:B------:R-:W-:Y:S11]  /*7110*/  HFMA2 R68, -RZ, RZ, 0, 5.9604644775390625e-08 ;  /* 0x00000001ff447431 */ /* 0x000ff600000001ff */
[----:B------:R-:W-:Y:S01]  /*7120*/  @!UPT UIADD3 URZ, UPT, UPT, URZ, URZ, URZ ;  /* 0x000000fffffff290 */ /* 0x000fe2000fffe0ff */
[----:B------:R2:W3:Y:S04]  /*7130*/  @P1 LDS.128 R60, [R108+UR52+0x200] ;  /* 0x000200346c3c1984 */ /* 0x0004e80008000c00 */
[----:B------:R2:W4:Y:S04]  /*7140*/  @P1 LDS.128 R64, [R107+0x200] ;  /* 0x000200006b401984 */ /* 0x0005280000000c00 */
[----:B------:R2:W1:Y:S04]  /*7150*/  @P1 LDS.128 R72, [R108+UR52+0xa00] ;  /* 0x000a00346c481984 */ /* 0x0004680008000c00 */
[----:B------:R2:W1:Y:S02]  /*7160*/  @P1 LDS.128 R76, [R107+0xa00] ;  /* 0x000a00006b4c1984 */ /* 0x0004640000000c00 */
.L_x_112:
[----:B------:R-:W-:Y:S05]  /*7170*/  BSYNC B1 ;  /* 0x0000000000017941 */ /* 0x000fea0003800000 */
.L_x_111:
[----:B------:R-:W-:Y:S02]  /*7180*/  ISETP.NE.AND P1, PT, R102, R2, PT ;  /* 0x000000026600720c */ /* 0x000fe40003f25270 */
[----:B------:R-:W-:Y:S01]  /*7190*/  MOV R39, RZ ;  /* 0x000000ff00277202 */ /* 0x000fe20000000f00 */
[----:B------:R-:W-:Y:S10]  /*71a0*/  @P0 BRA `(.L_x_116) ;  /* 0x0000000000080947 */ /* 0x000ff40003800000 */
[----:B------:R-:W5:Y:S02]  /*71b0*/  SYNCS.PHASECHK.TRANS64.TRYWAIT P0, [R58+URZ+0x120], R3 ;  /* 0x000120033a0075a7 */ /* 0x000f6400080011ff */
[----:B-----5:R-:W-:Y:S05]  /*71c0*/  @!P0 BRA `(.L_x_117) ;  /* 0x0000008400448947 */ /* 0x020fea0003800000 */
.L_x_116:
[----:B------:R-:W-:Y:S01]  /*71d0*/  IMAD.MOV.U32 R38, RZ, RZ, RZ ;  /* 0x000000ffff267224 */ /* 0x000fe200078e00ff */
[----:B------:R-:W-:Y:S02]  /*71e0*/  CS2R R36, SRZ ;  /* 0x0000000000247805 */ /* 0x000fe4000001ff00 */
        /* <DEDUP_REMOVED lines=13> */
[----:B-1----:R-:W-:Y:S01]  /*72c0*/  CS2R R4, SRZ ;  /* 0x0000000000047805 */ /* 0x002fe2000001ff00 */
[----:B------:R-:W-:Y:S06]  /*72d0*/  @P1 BRA `(.L_x_118) ;  /* 0x0000000000bc1947 */ /* 0x000fec0003800000 */
[----:B------:R-:W-:Y:S11]  /*72e0*/  LOP3.LUT P0, RZ, R0, 0x3, R103, 0x48, !PT ;  /* 0x0000000300ff7812 */ /* 0x000ff60007804867 */
[----:B------:R-:W-:Y:S02]  /*72f0*/  @!UPT UIADD3 URZ, UPT, UPT, URZ, URZ, URZ ;  /* 0x000000fffffff290 */ /* 0x000fe4000fffe0ff */
[----:B------:R-:W-:Y:S05]  /*7300*/  @!P0 BRA `(.L_x_119) ;  /* 0x0000000000408947 */ /* 0x000fea0003800000 */
[----:B------:R-:W1:Y:S01]  /*7310*/  LDCU.64 UR8, c[0x4][0x70] ;  /* 0x01000e00ff0877ac */ /* 0x000e620008000a00 */
[----:B------:R-:W-:Y:S01]  /*7320*/  MOV R15, 0x0 ;  /* 0x00000000000f7802 */ /* 0x000fe20000000f00 */
[----:B------:R-:W-:Y:S02]  /*7330*/  HFMA2 R12, -RZ, RZ, 0, 5.9604644775390625e-08 ;  /* 0x00000001ff0c7431 */ /* 0x000fe400000001ff */
[----:B------:R-:W-:Y:S02]  /*7340*/  IMAD.MOV.U32 R8, RZ, RZ, 0x192 ;  /* 0x00000192ff087424 */ /* 0x000fe400078e00ff */
[----:B------:R-:W-:Y:S01]  /*7350*/  IMAD.MOV.U32 R13, RZ, RZ, RZ ;  /* 0x000000ffff0d7224 */ /* 0x000fe200078e00ff */
[----:B------:R-:W5:Y:S01]  /*7360*/  LDCU.64 UR6, c[0x4][0x78] ;  /* 0x01000f00ff0677ac */ /* 0x000f620008000a00 */
[----:B------:R-:W2:Y:S01]  /*7370*/  LDC.64 R14, c[0x4][R15] ;  /* 0x010000000f0e7b82 */ /* 0x000ea20000000a00 */
[----:B------:R-:W3:Y:S01]  /*7380*/  LDCU.64 UR4, c[0x4][0x10] ;  /* 0x01000200ff0477ac */ /* 0x000ee20008000a00 */
[----:B-1----:R-:W-:Y:S01]  /*7390*/  MOV R5, UR9 ;  /* 0x0000000900057c02 */ /* 0x002fe20008000f00 */
[----:B------:R-:W-:Y:S01]  /*73a0*/  IMAD.U32 R4, RZ, RZ, UR8 ;  /* 0x00000008ff047e24 */ /* 0x000fe2000f8e00ff */
[----:B-----5:R-:W-:Y:S01]  /*73b0*/  MOV R7, UR7 ;  /* 0x0000000700077c02 */ /* 0x020fe20008000f00 */
[----:B------:R-:W-:Y:S01]  /*73c0*/  IMAD.U32 R6, RZ, RZ, UR6 ;  /* 0x00000006ff067e24 */ /* 0x000fe2000f8e00ff */
[----:B---3--:R-:W-:Y:S01]  /*73d0*/  MOV R11, UR5 ;  /* 0x00000005000b7c02 */ /* 0x008fe20008000f00 */
[----:B------:R-:W-:Y:S02]  /*73e0*/  IMAD.U32 R10, RZ, RZ, UR4 ;  /* 0x00000004ff0a7e24 */ /* 0x000fe4000f8e00ff */
[----:B------:R-:W-:Y:S07]  /*73f0*/  LEPC R20, `(.L_x_119) ;  /* 0x000000001014794e */ /* 0x000fee0000000000 */
[----:B--2-4-:R-:W-:Y:S05]  /*7400*/  CALL.ABS.NOINC R14 ;  /* 0x000000000e007343 */ /* 0x014fea0003c00000 */
.L_x_119:
[----:B------:R-:W-:Y:S05]  /*7410*/  WARPSYNC.ALL ;  /* 0x0000000000007948 */ /* 0x000fea0003800000 */
[C---:B------:R-:W-:Y:S01]  /*7420*/  R2UR UR4, R59.reuse ;  /* 0x000000003b0472ca */ /* 0x040fe200000e0000 */
[----:B------:R-:W-:Y:S05]  /*7430*/  VIADD R0, R59, 0x40 ;  /* 0x000000403b007836 */ /* 0x000fea0000000000 */
[----:B------:R-:W-:Y:S04]  /*7440*/  SHF.R.U32.HI R0, RZ, 0x15, R0 ;  /* 0x00000015ff007819 */ /* 0x000fe80000011600 */
[----:B------:R-:W-:Y:S03]  /*7450*/  LOP3.LUT P0, RZ, R0, 0x3, R103, 0x48, !PT ;  /* 0x0000000300ff7812 */ /* 0x000fe60007804867 */
[----:B------:R-:W1:Y:S10]  /*7460*/  LDTM.x16 R24, tmem[UR4] ;  /* 0x00000004001879ee */ /* 0x000e740008240000 */
[----:B-1----:R-:W-:Y:S05]  /*7470*/  @!P0 BRA `(.L_x_120) ;  /* 0x0000000000408947 */ /* 0x002fea0003800000 */
        /* <DEDUP_REMOVED lines=16> */
.L_x_120:
[----:B------:R-:W-:Y:S05]  /*7580*/  WARPSYNC.ALL ;  /* 0x0000000000007948 */ /* 0x000fea0003800000 */
[----:B------:R-:W-:Y:S11]  /*7590*/  R2UR UR4, R59 ;  /* 0x000000003b0472ca */ /* 0x000ff600000e0000 */
[----:B------:R-:W-:Y:S02]  /*75a0*/  @!UPT UIADD3 URZ, UPT, UPT, URZ, URZ, URZ ;  /* 0x000000fffffff290 */ /* 0x000fe4000fffe0ff */
[----:B------:R-:W1:Y:S02]  /*75b0*/  LDTM.x16 R4, tmem[UR4+0x40] ;  /* 0x00004004000479ee */ /* 0x000e640008240000 */
[----:B-1----:R-:W-:Y:S01]  /*75c0*/  NOP ;  /* 0x0000000000007918 */ /* 0x002fe20000000000 */
.L_x_118:
[----:B---3--:R-:W-:Y:S01]  /*75d0*/  SHF.L.U32 R20, R60, 0x10, RZ ;  /* 0x000000103c147819 */ /* 0x008fe200000006ff */
[----:B------:R-:W-:Y:S01]  /*75e0*/  FMUL R0, R52, R24 ;  /* 0x0000001834007220 */ /* 0x000fe20000400000 */
[----:B------:R-:W-:Y:S01]  /*75f0*/  ISETP.NE.AND P0, PT, R102, R2, PT ;  /* 0x000000026600720c */ /* 0x000fe20003f05270 */
[----:B------:R-:W-:Y:S01]  /*7600*/  FMUL R2, R52, R25 ;  /* 0x0000001934027220 */ /* 0x000fe20000400000 */
[----:B------:R-:W-:Y:S01]  /*7610*/  LOP3.LUT R21, R60, 0xffff0000, RZ, 0xc0, !PT ;  /* 0xffff00003c157812 */ /* 0x000fe200078ec0ff */
[----:B------:R-:W-:Y:S01]  /*7620*/  FFMA R0, R53, R20, R0 ;  /* 0x0000001435007223 */ /* 0x000fe20000000000 */
[C---:B------:R-:W-:Y:S01]  /*7630*/  SHF.L.U32 R22, R61.reuse, 0x10, RZ ;  /* 0x000000103d167819 */ /* 0x040fe200000006ff */
[----:B------:R-:W-:Y:S01]  /*7640*/  FMUL R3, R52, R26 ;  /* 0x0000001a34037220 */ /* 0x000fe20000400000 */
[----:B------:R-:W-:Y:S01]  /*7650*/  LOP3.LUT R23, R61, 0xffff0000, RZ, 0xc0, !PT ;  /* 0xffff00003d177812 */ /* 0x000fe200078ec0ff */
[C---:B------:R-:W-:Y:S01]  /*7660*/  FFMA R2, R53.reuse, R21, R2 ;  /* 0x0000001535027223 */ /* 0x040fe20000000002 */
[----:B------:R-:W-:Y:S01]  /*7670*/  SHF.L.U32 R40, R62, 0x10, RZ ;  /* 0x000000103e287819 */ /* 0x000fe200000006ff */
[----:B------:R-:W-:Y:S01]  /*7680*/  FMUL R20, R52, R27 ;  /* 0x0000001b34147220 */ /* 0x000fe20000400000 */
[----:B------:R-:W-:Y:S01]  /*7690*/  LOP3.LUT R41, R62, 0xffff0000, RZ, 0xc0, !PT ;  /* 0xffff00003e297812 */ /* 0x000fe200078ec0ff */
[----:B------:R-:W-:Y:S01]  /*76a0*/  FFMA R3, R53, R22, R3 ;  /* 0x0000001635037223 */ /* 0x000fe20000000003 */
[----:B------:R-:W-:Y:S01]  /*76b0*/  F2FP.BF16.F32.PACK_AB R112, R2, R0 ;  /* 0x000000000270723e */ /* 0x000fe200000010ff */
[C---:B------:R-:W-:Y:S01]  /*76c0*/  FMUL R21, R52.reuse, R28 ;  /* 0x0000001c34157220 */ /* 0x040fe20000400000 */
[----:B------:R-:W-:Y:S01]  /*76d0*/  LOP3.LUT R42, R77, 0xffff0000, RZ, 0xc0, !PT ;  /* 0xffff00004d2a7812 */ /* 0x000fe200078ec0ff */
[----:B------:R-:W-:Y:S01]  /*76e0*/  FMUL R22, R52, R29 ;  /* 0x0000001d34167220 */ /* 0x000fe20000400000 */
[----:B------:R-:W-:Y:S01]  /*76f0*/  SHF.L.U32 R54, R78, 0x10, RZ ;  /* 0x000000104e367819 */ /* 0x000fe200000006ff */
[----:B------:R-:W-:Y:S01]  /*7700*/  FFMA R20, R53, R23, R20 ;  /* 0x0000001735147223 */ /* 0x000fe20000000014 */
[----:B------:R-:W-:Y:S01]  /*7710*/  SHF.L.U32 R23, R63, 0x10, RZ ;  /* 0x000000103f177819 */ /* 0x000fe200000006ff */
[----:B------:R-:W-:Y:S01]  /*7720*/  FFMA R21, R53, R40, R21 ;  /* 0x0000002835157223 */ /* 0x000fe20000000015 */
[----:B------:R-:W-:Y:S01]  /*7730*/  LOP3.LUT R40, R63, 0xffff0000, RZ, 0xc0, !PT ;  /* 0xffff00003f287812 */ /* 0x000fe200078ec0ff */
[C---:B------:R-:W-:Y:S01]  /*7740*/  FFMA R22, R53.reuse, R41, R22 ;  /* 0x0000002935167223 */ /* 0x040fe20000000016 */
[----:B------:R-:W-:Y:S01]  /*7750*/  F2FP.BF16.F32.PACK_AB R113, R20, R3 ;  /* 0x000000031471723e */ /* 0x000fe200000010ff */
[----:B------:R-:W-:Y:S01]  /*7760*/  FMUL R0, R52, R30 ;  /* 0x0000001e34007220 */ /* 0x000fe20000400000 */
[----:B----4-:R-:W-:Y:S01]  /*7770*/  LOP3.LUT R41, R66, 0xffff0000, RZ, 0xc0, !PT ;  /* 0xffff000042297812 */ /* 0x010fe200078ec0ff */
[----:B------:R-:W-:Y:S01]  /*7780*/  FMUL R2, R52, R31 ;  /* 0x0000001f34027220 */ /* 0x000fe20000400000 */
[----:B------:R-:W-:Y:S01]  /*7790*/  F2FP.BF16.F32.PACK_AB R114, R22, R21 ;  /* 0x000000151672723e */ /* 0x000fe200000010ff */
[C---:B------:R-:W-:Y:S01]  /*77a0*/  FFMA R0, R53.reuse, R23, R0 ;  /* 0x0000001735007223 */ /* 0x040fe20000000000 */
[C---:B------:R-:W-:Y:S01]  /*77b0*/  SHF.L.U32 R22, R64.reuse, 0x10, RZ ;  /* 0x0000001040167819 */ /* 0x040fe200000006ff */
[----:B------:R-:W-:Y:S01]  /*77c0*/  FFMA R2, R53, R40, R2 ;  /* 0x0000002835027223 */ /* 0x000fe20000000002 */
[----:B------:R-:W-:Y:S01]  /*77d0*/  LOP3.LUT R23, R64, 0xffff0000, RZ, 0xc0, !PT ;  /* 0xffff000040177812 */ /* 0x000fe200078ec0ff */
[C---:B------:R-:W-:Y:S01]  /*77e0*/  FMUL R3, R52.reuse, R32 ;  /* 0x0000002034037220 */ /* 0x040fe20000400000 */
[----:B------:R-:W-:Y:S01]  /*77f0*/  SHF.L.U32 R40, R65, 0x10, RZ ;  /* 0x0000001041287819 */ /* 0x000fe200000006ff */
[----:B------:R-:W-:Y:S01]  /*7800*/  FMUL R20, R52, R33 ;  /* 0x0000002134147220 */ /* 0x000fe20000400000 */
[----:B------:R-:W-:Y:S01]  /*7810*/  F2FP.BF16.F32.PACK_AB R115, R2, R0 ;  /* 0x000000000273723e */ /* 0x000fe200000010ff */
[----:B------:R-:W-:Y:S01]  /*7820*/  FMUL R21, R52, R34 ;  /* 0x0000002234157220 */ /* 0x000fe20000400000 */
[----:B------:R-:W-:Y:S01]  /*7830*/  LOP3.LUT R55, R78, 0xffff0000, RZ, 0xc0, !PT ;  /* 0xffff00004e377812 */ /* 0x000fe200078ec0ff */
[----:B------:R-:W-:Y:S01]  /*7840*/  FFMA R3, R53, R22, R3 ;  /* 0x0000001635037223 */ /* 0x000fe20000000003 */
[----:B------:R-:W-:Y:S01]  /*7850*/  SHF.L.U32 R56, R79, 0x10, RZ ;  /* 0x000000104f387819 */ /* 0x000fe200000006ff */
[----:B------:R-:W-:Y:S01]  /*7860*/  FFMA R20, R53, R23, R20 ;  /* 0x0000001735147223 */ /* 0x000fe20000000014 */
[----:B------:R-:W-:Y:S01]  /*7870*/  LOP3.LUT R23, R65, 0xffff0000, RZ, 0xc0, !PT ;  /* 0xffff000041177812 */ /* 0x000fe200078ec0ff */
[----:B------:R-:W-:Y:S01]  /*7880*/  FFMA R21, R53, R40, R21 ;  /* 0x0000002835157223 */ /* 0x000fe20000000015 */
[----:B------:R-:W-:Y:S01]  /*7890*/  SHF.L.U32 R40, R66, 0x10, RZ ;  /* 0x0000001042287819 */ /* 0x000fe200000006ff */
[----:B------:R-:W-:Y:S01]  /*78a0*/  FMUL R0, R52, R35 ;  /* 0x0000002334007220 */ /* 0x000fe20000400000 */
[----:B------:R-:W-:Y:S01]  /*78b0*/  F2FP.BF16.F32.PACK_AB R116, R20, R3 ;  /* 0x000000031474723e */ /* 0x000fe200000010ff */
[C---:B------:R-:W-:Y:S01]  /*78c0*/  FMUL R2, R52.reuse, R36 ;  /* 0x0000002434027220 */ /* 0x040fe20000400000 */
[----:B------:R-:W-:Y:S01]  /*78d0*/  LOP3.LUT R57, R79, 0xffff0000, RZ, 0xc0, !PT ;  /* 0xffff00004f397812 */ /* 0x000fe200078ec0ff */
[----:B------:R-:W-:Y:S01]  /*78e0*/  FMUL R22, R52, R37 ;  /* 0x0000002534167220 */ /* 0x000fe20000400000 */
[----:B------:R-:W-:Y:S01]  /*78f0*/  ISETP.NE.AND P1, PT, R102, RZ, PT ;  /* 0x000000ff6600720c */ /* 0x000fe20003f25270 */
[----:B------:R-:W-:Y:S01]  /*7900*/  FFMA R0, R53, R23, R0 ;  /* 0x0000001735007223 */ /* 0x000fe20000000000 */
[----:B------:R-:W-:Y:S01]  /*7910*/  SHF.L.U32 R23, R67, 0x10, RZ ;  /* 0x0000001043177819 */ /* 0x000fe200000006ff */
[----:B------:R-:W-:Y:S01]  /*7920*/  FFMA R2, R53, R40, R2 ;  /* 0x0000002835027223 */ /* 0x000fe20000000002 */
[----:B------:R-:W-:Y:S01]  /*7930*/  LOP3.LUT R40, R67, 0xffff0000, RZ, 0xc0, !PT ;  /* 0xffff000043287812 */ /* 0x000fe200078ec0ff */
[----:B------:R1:W-:Y:S01]  /*7940*/  @!P0 STS.128 [R108+UR52+0x200], R112 ;  /* 0x000200706c008988 */ /* 0x0003e20008000c34 */
[----:B------:R-:W-:Y:S01]  /*7950*/  F2FP.BF16.F32.PACK_AB R117, R0, R21 ;  /* 0x000000150075723e */ /* 0x000fe200000010ff */
[C---:B------:R-:W-:Y:S01]  /*7960*/  FFMA R22, R53.reuse, R41, R22 ;  /* 0x0000002935167223 */ /* 0x040fe20000000016 */
[----:B------:R-:W-:Y:S01]  /*7970*/  LOP3.LUT R41, R74, 0xffff0000, RZ, 0xc0, !PT ;  /* 0xffff00004a297812 */ /* 0x000fe200078ec0ff */
[C---:B------:R-:W-:Y:S01]  /*7980*/  FMUL R3, R52.reuse, R38 ;  /* 0x0000002634037220 */ /* 0x040fe20000400000 */
[C---:B------:R-:W-:Y:S01]  /*7990*/  FMUL R20, R52.reuse, R39 ;  /* 0x0000002734147220 */ /* 0x040fe20000400000 */
        /* <DEDUP_REMOVED lines=9> */
[C---:B------:R-:W-:Y:S01]  /*7a30*/  FFMA R0, R53.reuse, R22, R0 ;  /* 0x0000001635007223 */ /* 0x040fe20000000000 */
[C---:B------:R-:W-:Y:S01]  /*7a40*/  FFMA R2, R53.reuse, R23, R2 ;  /* 0x0000001735027223 */ /* 0x040fe20000000002 */
[----:B------:R-:W-:Y:S01]  /*7a50*/  F2FP.BF16.F32.PACK_AB R119, R20, R3 ;  /* 0x000000031477723e */ /* 0x000fe200000010ff */
[----:B------:R-:W-:Y:S01]  /*7a60*/  FFMA R21, R53, R40, R21 ;  /* 0x0000002835157223 */ /* 0x000fe20000000015 */
[----:B------:R-:W-:Y:S01]  /*7a70*/  LOP3.LUT R23, R73, 0xffff0000, RZ, 0xc0, !PT ;  /* 0xffff000049177812 */ /* 0x000fe200078ec0ff */
[----:B------:R-:W-:Y:S01]  /*7a80*/  FMUL R3, R52, R7 ;  /* 0x0000000734037220 */ /* 0x000fe20000400000 */
[----:B------:R-:W-:Y:S01]  /*7a90*/  SHF.L.U32 R40, R74, 0x10, RZ ;  /* 0x000000104a287819 */ /* 0x000fe200000006ff */
[----:B------:R1:W-:Y:S01]  /*7aa0*/  @!P0 STS.128 [R107+0x200], R116 ;  /* 0x000200746b008388 */ /* 0x0003e20000000c00 */
[C---:B------:R-:W-:Y:S01]  /*7ab0*/  FMUL R20, R52.reuse, R8 ;  /* 0x0000000834147220 */ /* 0x040fe20000400000 */
[----:B------:R-:W-:Y:S01]  /*7ac0*/  FMUL R22, R52, R9 ;  /* 0x0000000934167220 */ /* 0x000fe20000400000 */
[C---:B------:R-:W-:Y:S01]  /*7ad0*/  FFMA R3, R53.reuse, R23, R3 ;  /* 0x0000001735037223 */ /* 0x040fe20000000003 */
[----:B------:R-:W-:Y:S01]  /*7ae0*/  F2FP.BF16.F32.PACK_AB R120, R2, R0 ;  /* 0x000000000278723e */ /* 0x000fe200000010ff */
[----:B------:R-:W-:Y:S01]  /*7af0*/  FFMA R20, R53, R40, R20 ;  /* 0x0000002835147223 */ /* 0x000fe20000000014 */
[C---:B------:R-:W-:Y:S01]  /*7b00*/  SHF.L.U32 R23, R75.reuse, 0x10, RZ ;  /* 0x000000104b177819 */ /* 0x040fe200000006ff */
[C---:B------:R-:W-:Y:S01]  /*7b10*/  FMUL R0, R52.reuse, R10 ;  /* 0x0000000a34007220 */ /* 0x040fe20000400000 */
[----:B------:R-:W-:Y:S01]  /*7b20*/  LOP3.LUT R40, R75, 0xffff0000, RZ, 0xc0, !PT ;  /* 0xffff00004b287812 */ /* 0x000fe200078ec0ff */
[C---:B------:R-:W-:Y:S01]  /*7b30*/  FFMA R22, R53.reuse, R41, R22 ;  /* 0x0000002935167223 */ /* 0x040fe20000000016 */
[C---:B------:R-:W-:Y:S01]  /*7b40*/  FMUL R2, R52.reuse, R11 ;  /* 0x0000000b34027220 */ /* 0x040fe20000400000 */
[----:B------:R-:W-:Y:S01]  /*7b50*/  FFMA R0, R53, R23, R0 ;  /* 0x0000001735007223 */ /* 0x000fe20000000000 */
[----:B------:R-:W-:Y:S01]  /*7b60*/  F2FP.BF16.F32.PACK_AB R121, R3, R21 ;  /* 0x000000150379723e */ /* 0x000fe200000010ff */
[----:B------:R-:W-:Y:S01]  /*7b70*/  FMUL R3, R52, R12 ;  /* 0x0000000c34037220 */ /* 0x000fe20000400000 */
[----:B------:R-:W-:Y:S01]  /*7b80*/  FFMA R2, R53, R40, R2 ;  /* 0x0000002835027223 */ /* 0x000fe20000000002 */
[----:B------:R-:W-:Y:S01]  /*7b90*/  SHF.L.U32 R23, R76, 0x10, RZ ;  /* 0x000000104c177819 */ /* 0x000fe200000006ff */
[----:B------:R-:W-:Y:S01]  /*7ba0*/  FMUL R21, R52, R14 ;  /* 0x0000000e34157220 */ /* 0x000fe20000400000 */
[----:B------:R-:W-:Y:S01]  /*7bb0*/  F2FP.BF16.F32.PACK_AB R122, R22, R20 ;  /* 0x00000014167a723e */ /* 0x000fe200000010ff */
[----:B------:R-:W-:Y:S01]  /*7bc0*/  FMUL R20, R52, R13 ;  /* 0x0000000d34147220 */ /* 0x000fe20000400000 */
[----:B------:R-:W-:Y:S01]  /*7bd0*/  LOP3.LUT R40, R76, 0xffff0000, RZ, 0xc0, !PT ;  /* 0xffff00004c287812 */ /* 0x000fe200078ec0ff */
[C---:B------:R-:W-:Y:S01]  /*7be0*/  FMUL R22, R52.reuse, R15 ;  /* 0x0000000f34167220 */ /* 0x040fe20000400000 */
[----:B------:R-:W-:Y:S01]  /*7bf0*/  SHF.L.U32 R41, R77, 0x10, RZ ;  /* 0x000000104d297819 */ /* 0x000fe200000006ff */
[C---:B------:R-:W-:Y:S01]  /*7c00*/  FFMA R3, R53.reuse, R23, R3 ;  /* 0x0000001735037223 */ /* 0x040fe20000000003 */
[C---:B------:R-:W-:Y:S01]  /*7c10*/  FMUL R23, R52.reuse, R16 ;  /* 0x0000001034177220 */ /* 0x040fe20000400000 */
[C---:B------:R-:W-:Y:S01]  /*7c20*/  FFMA R20, R53.reuse, R40, R20 ;  /* 0x0000002835147223 */ /* 0x040fe20000000014 */
[C---:B------:R-:W-:Y:S01]  /*7c30*/  FMUL R40, R52.reuse, R17 ;  /* 0x0000001134287220 */ /* 0x040fe20000400000 */
[C---:B------:R-:W-:Y:S01]  /*7c40*/  FFMA R21, R53.reuse, R41, R21 ;  /* 0x0000002935157223 */ /* 0x040fe20000000015 */
[C---:B------:R-:W-:Y:S01]  /*7c50*/  FFMA R22, R53.reuse, R42, R22 ;  /* 0x0000002a35167223 */ /* 0x040fe20000000016 */
[C---:B------:R-:W-:Y:S01]  /*7c60*/  FMUL R41, R52.reuse, R18 ;  /* 0x0000001234297220 */ /* 0x040fe20000400000 */
[----:B------:R-:W-:Y:S01]  /*7c70*/  FMUL R42, R52, R19 ;  /* 0x00000013342a7220 */ /* 0x000fe20000400000 */
[----:B------:R-:W-:Y:S01]  /*7c80*/  F2FP.BF16.F32.PACK_AB R123, R2, R0 ;  /* 0x00000000027b723e */ /* 0x000fe200000010ff */
[C---:B------:R-:W-:Y:S01]  /*7c90*/  FFMA R23, R53.reuse, R54, R23 ;  /* 0x0000003635177223 */ /* 0x040fe20000000017 */
[C---:B------:R-:W-:Y:S01]  /*7ca0*/  FFMA R40, R53.reuse, R55, R40 ;  /* 0x0000003735287223 */ /* 0x040fe20000000028 */
[C---:B------:R-:W-:Y:S01]  /*7cb0*/  FFMA R41, R53.reuse, R56, R41 ;  /* 0x0000003835297223 */ /* 0x040fe20000000029 */
[----:B------:R-:W-:Y:S01]  /*7cc0*/  FFMA R42, R53, R57, R42 ;  /* 0x00000039352a7223 */ /* 0x000fe2000000002a */
[----:B------:R1:W-:Y:S01]  /*7cd0*/  @!P0 STS.128 [R108+UR52+0xa00], R120 ;  /* 0x000a00786c008988 */ /* 0x0003e20008000c34 */
[----:B------:R-:W-:Y:S02]  /*7ce0*/  F2FP.BF16.F32.PACK_AB R21, R22, R21 ;  /* 0x000000151615723e */ /* 0x000fe400000010ff */
[----:B------:R-:W-:Y:S02]  /*7cf0*/  F2FP.BF16.F32.PACK_AB R22, R40, R23 ;  /* 0x000000172816723e */ /* 0x000fe400000010ff */
[----:B------:R-:W-:Y:S02]  /*7d00*/  F2FP.BF16.F32.PACK_AB R20, R20, R3 ;  /* 0x000000031414723e */ /* 0x000fe400000010ff */
[----:B------:R-:W-:Y:S05]  /*7d10*/  F2FP.BF16.F32.PACK_AB R23, R42, R41 ;  /* 0x000000292a17723e */ /* 0x000fea00000010ff */
[----:B------:R1:W-:Y:S01]  /*7d20*/  @!P0 STS.128 [R107+0xa00], R20 ;  /* 0x000a00146b008388 */ /* 0x0003e20000000c00 */
[----:B------:R-:W-:Y:S01]  /*7d30*/  @!PT LDS RZ, [RZ] ;  /* 0x00000000fffff984 */ /* 0x000fe20000000800 */
[----:B------:R-:W-:Y:S01]  /*7d40*/  @!PT LDS RZ, [RZ] ;  /* 0x00000000fffff984 */ /* 0x000fe20000000800 */
[----:B------:R-:W-:Y:S01]  /*7d50*/  @!PT LDS RZ, [RZ] ;  /* 0x00000000fffff984 */ /* 0x000fe20000000800 */
[----:B------:R-:W-:Y:S01]  /*7d60*/  @!PT LDS RZ, [RZ] ;  /* 0x00000000fffff984 */ /* 0x000fe20000000800 */
[----:B------:R3:W-:Y:S07]  /*7d70*/  MEMBAR.ALL.CTA ;  /* 0x0000000000007992 */ /* 0x0007ee0000008000 */
[----:B---3--:R-:W3:Y:S01]  /*7d80*/  FENCE.VIEW.ASYNC.S ;  /* 0x00000000000073c6 */ /* 0x008ee20000000000 */
[----:B------:R-:W-:Y:S05]  /*7d90*/  WARPSYNC.ALL ;  /* 0x0000000000007948 */ /* 0x000fea0003800000 */
[----:B------:R-:W-:Y:S01]  /*7da0*/  BSSY.RECONVERGENT B0, `(.L_x_121) ;  /* 0x0000011000007945 */ /* 0x000fe20003800200 */
[----:B---3--:R-:W-:Y:S06]  /*7db0*/  BAR.SYNC.DEFER_BLOCKING 0x1, 0x80 ;  /* 0x0042000000007b1d */ /* 0x008fec0000010000 */
[----:B------:R-:W-:Y:S05]  /*7dc0*/  @P1 BRA `(.L_x_122) ;  /* 0x0000000000381947 */ /* 0x000fea0003800000 */
[----:B------:R-:W-:Y:S02]  /*7dd0*/  UIADD3 UR4, UPT, UPT, UR52, 0x200, URZ ;  /* 0x0000020034047890 */ /* 0x000fe4000fffe0ff */
[----:B------:R-:W-:Y:S01]  /*7de0*/  UIADD3 UR8, UP0, UPT, UR54, 0xa80, URZ ;  /* 0x00000a8036087890 */ /* 0x000fe2000ff1e0ff */
[----:B------:R-:W-:Y:S01]  /*7df0*/  UMOV UR43, UR36 ;  /* 0x00000024002b7c82 */ /* 0x000fe20008000000 */
[----:B------:R-:W-:Y:S02]  /*7e00*/  UIADD3 UR5, UPT, UPT, UR41, 0x40, URZ ;  /* 0x0000004029057890 */ /* 0x000fe4000fffe0ff */
[----:B------:R-:W-:Y:S01]  /*7e10*/  MOV R92, UR4 ;  /* 0x00000004005c7c02 */ /* 0x000fe20008000f00 */
[----:B------:R-:W-:Y:S02]  /*7e20*/  UIADD3.X UR9, UPT, UPT, URZ, UR55, URZ, UP0, !UPT ;  /* 0x00000037ff097290 */ /* 0x000fe400087fe4ff */
[----:B------:R-:W-:Y:S01]  /*7e30*/  UIADD3 UR4, UPT, UPT, UR52, 0xa00, URZ ;  /* 0x00000a0034047890 */ /* 0x000fe2000fffe0ff */
[----:B------:R-:W-:Y:S01]  /*7e40*/  R2UR UR40, R92 ;  /* 0x000000005c2872ca */ /* 0x000fe200000e0000 */
[----:B------:R-:W-:Y:S01]  /*7e50*/  UMOV UR6, UR42 ;  /* 0x0000002a00067c82 */ /* 0x000fe20008000000 */
[----:B------:R-:W-:Y:S11]  /*7e60*/  UMOV UR7, UR36 ;  /* 0x0000002400077c82 */ /* 0x000ff60008000000 */
[----:B------:R3:W-:Y:S01]  /*7e70*/  UTMASTG.3D [UR40], [UR8] ;  /* 0x00000028080073b5 */ /* 0x0007e20008010000 */
[----:B------:R3:W-:Y:S01]  /*7e80*/  UTMASTG.3D [UR4], [UR8] ;  /* 0x00000004080073b5 */ /* 0x0007e20008010000 */
[----:B------:R0:W-:Y:S01]  /*7e90*/  UTMACMDFLUSH ;  /* 0x00000000000079b7 */ /* 0x0001e20000000000 */
[----:B---3--:R-:W-:Y:S04]  /*7ea0*/  DEPBAR.LE SB0, 0x1 ;  /* 0x000080400000791a */ /* 0x008fe80000000000 */
.L_x_122:
[----:B------:R-:W-:Y:S05]  /*7eb0*/  BSYNC.RECONVERGENT B0 ;  /* 0x0000000000007941 */ /* 0x000fea0003800200 */
.L_x_121:
[----:B------:R-:W-:Y:S01]  /*7ec0*/  BAR.SYNC.DEFER_BLOCKING 0x1, 0x80 ;  /* 0x0042000000007b1d */ /* 0x000fe20000010000 */
[----:B------:R-:W-:Y:S01]  /*7ed0*/  ISETP.NE.AND P1, PT, R109, RZ, PT ;  /* 0x000000ff6d00720c */ /* 0x000fe20003f25270 */
[----:B------:R-:W-:Y:S01]  /*7ee0*/  UISETP.NE.AND UP0, UPT, UR53, URZ, UPT ;  /* 0x000000ff3500728c */ /* 0x000fe2000bf05270 */
[----:B------:R-:W-:Y:S11]  /*7ef0*/  LEA R2, R68, UR52, 0x3 ;  /* 0x0000003444027c11 */ /* 0x000ff6000f8e18ff */
[----:B------:R-:W-:Y:S01]  /*7f00*/  @P1 SHF.L.U32 R3, RZ, 0x1f, RZ ;  /* 0x0000001fff031819 */ /* 0x000fe200000006ff */
[----:B------:R-:W-:Y:S06]  /*7f10*/  BRA.U !UP0, `(.L_x_123) ;  /* 0x0000000108247547 */ /* 0x000fec000b800000 */
[----:B-1----:R-:W-:Y:S01]  /*7f20*/  IMAD.U32 R20, RZ, RZ, UR56 ;  /* 0x00000038ff147e24 */ /* 0x002fe2000f8e00ff */
[----:B------:R-:W-:Y:S01]  /*7f30*/  MOV R0, UR37 ;  /* 0x0000002500007c02 */ /* 0x000fe20008000f00 */
[----:B------:R-:W-:Y:S03]  /*7f40*/  UIADD3 UR56, UPT, UPT, UR56, 0x1, URZ ;  /* 0x0000000138387890 */ /* 0x000fe6000fffe0ff */
[----:B------:R-:W-:Y:S01]  /*7f50*/  @P1 LEA R20, R20, UR52, 0x3 ;  /* 0x0000003414141c11 */ /* 0x000fe2000f8e18ff */
[----:B------:R-:W-:Y:S04]  /*7f60*/  UISETP.NE.AND UP0, UPT, UR56, 0x4, UPT ;  /* 0x000000043800788c */ /* 0x000fe8000bf05270 */
[----:B------:R-:W-:Y:S01]  /*7f70*/  @P1 VIADD R20, R20, 0xd0 ;  /* 0x000000d014141836 */ /* 0x000fe20000000000 */
[----:B------:R-:W-:Y:S04]  /*7f80*/  USEL UR56, UR56, URZ, UP0 ;  /* 0x000000ff38387287 */ /* 0x000fe80008000000 */
[----:B------:R-:W-:Y:S04]  /*7f90*/  @P1 PRMT R0, R0, 0x654, R20 ;  /* 0x0000065400001816 */ /* 0x000fe80000000014 */
[----:B------:R3:W-:Y:S04]  /*7fa0*/  @P1 SYNCS.ARRIVE.TRANS64.RED.A1T0 RZ, [R0+URZ], RZ ;  /* 0x000000ff00ff19a7 */ /* 0x0007e800081004ff */
.L_x_123:
[----:B------:R-:W4:Y:S01]  /*7fb0*/  @P1 SYNCS.PHASECHK.TRANS64.TRYWAIT P0, [R2+URZ+0xb0], R3 ;  /* 0x0000b003020015a7 */ /* 0x000f2200080011ff */
[----:B------:R-:W-:Y:S01]  /*7fc0*/  BSSY B1, `(.L_x_124) ;  /* 0x0000014000017945 */ /* 0x000fe20003800000 */
[----:B----4-:R-:W-:Y:S03]  /*7fd0*/  @P1 SEL R70, RZ, 0x1, !P0 ;  /* 0x00000001ff461807 */ /* 0x010fe60004000000 */
[----:B------:R-:W-:Y:S05]  /*7fe0*/  @!P1 BRA `(.L_x_125) ;  /* 0x0000000000449947 */ /* 0x000fea0003800000 */
[----:B------:R-:W-:Y:S01]  /*7ff0*/  ISETP.NE.AND P1, PT, R71, RZ, PT ;  /* 0x000000ff4700720c */ /* 0x000fe20003f25270 */
[----:B------:R-:W-:Y:S01]  /*8000*/  BSSY B0, `(.L_x_126) ;  /* 0x0000009000007945 */ /* 0x000fe20003800000 */
[----:B------:R-:W-:Y:S11]  /*8010*/  ISETP.NE.AND P0, PT, R70, RZ, PT ;  /* 0x000000ff4600720c */ /* 0x000ff60003f05270 */
[----:B-1----:R-:W-:Y:S05]  /*8020*/  @P1 IMAD R20, R68, 0x1000, R108 ;  /* 0x0000100044141824 */ /* 0x002fea00078e026c */
[----:B------:R-:W-:Y:S05]  /*8030*/  @P1 IADD3 R3, PT, PT, R20, UR52, RZ ;  /* 0x0000003414031c10 */ /* 0x000fea000fffe0ff */
[----:B------:R-:W-:Y:S01]  /*8040*/  @P1 IMAD.IADD R3, R69, 0x1, R3 ;  /* 0x0000000145031824 */ /* 0x000fe200078e0203 */
[----:B------:R-:W-:Y:S06]  /*8050*/  @P0 BRA `(.L_x_127) ;  /* 0x00000000000c0947 */ /* 0x000fec0003800000 */
[----:B---3--:R-:W-:Y:S04]  /*8060*/  SHF.L.U32 R0, RZ, 0x1f, RZ ;  /* 0x0000001fff007819 */ /* 0x008fe800000006ff */
[----:B------:R-:W1:Y:S02]  /*8070*/  SYNCS.PHASECHK.TRANS64.TRYWAIT P0, [R2+URZ+0xb0], R0 ;  /* 0x0000b000020075a7 */ /* 0x000e6400080011ff */
[----:B-1----:R-:W-:Y:S05]  /*8080*/  @!P0 BRA `(.L_x_128) ;  /* 0x0000007400a88947 */ /* 0x002fea0003800000 */
.L_x_127:
[----:B------:R-:W-:Y:S05]  /*8090*/  BSYNC B0 ;  /* 0x0000000000007941 */ /* 0x000fea0003800000 */
.L_x_126:
[----:B------:R-:W-:Y:S02]  /*80a0*/  ISETP.NE.AND P0, PT, R71, RZ, PT ;  /* 0x000000ff4700720c */ /* 0x000fe40003f05270 */
[----:B------:R-:W-:Y:S11]  /*80b0*/  IADD3 R68, PT, PT, R68, 0x1, RZ ;  /* 0x0000000144447810 */ /* 0x000ff60007ffe0ff */
[----:B------:R4:W1:Y:S04]  /*80c0*/  @P0 LDS.128 R60, [R20+UR52+0x200] ;  /* 0x00020034143c0984 */ /* 0x0008680008000c00 */
[----:B------:R4:W1:Y:S04]  /*80d0*/  @P0 LDS.128 R72, [R20+UR52+0xa00] ;  /* 0x000a003414480984 */ /* 0x0008680008000c00 */
[----:B------:R4:W1:Y:S04]  /*80e0*/  @P0 LDS.128 R64, [R3+0x200] ;  /* 0x0002000003400984 */ /* 0x0008680000000c00 */
[----:B------:R4:W1:Y:S02]  /*80f0*/  @P0 LDS.128 R76, [R3+0xa00] ;  /* 0x000a0000034c0984 */ /* 0x0008640000000c00 */
.L_x_125:
[----:B------:R-:W-:Y:S05]  /*8100*/  BSYNC B1 ;  /* 0x0000000000017941 */ /* 0x000fea0003800000 */
.L_x_124:
[----:B----4-:R-:W-:Y:S05]  /*8110*/  VIADD R3, R59, 0x400000 ;  /* 0x004000003b037836 */ /* 0x010fea0000000000 */
[----:B-1-3--:R-:W-:Y:S04]  /*8120*/  SHF.R.U32.HI R0, RZ, 0x15, R3 ;  /* 0x00000015ff007819 */ /* 0x00afe80000011603 */
[----:B------:R-:W-:Y:S04]  /*8130*/  LOP3.LUT R22, R0, 0x3, RZ, 0xc0, !PT ;  /* 0x0000000300167812 */ /* 0x000fe800078ec0ff */
[----:B------:R-:W-:Y:S11]  /*8140*/  ISETP.NE.AND P0, PT, R102, R22, PT ;  /* 0x000000166600720c */ /* 0x000ff60003f05270 */
[----:B------:R-:W-:Y:S02]  /*8150*/  @!UPT UIADD3 URZ, UPT, UPT, URZ, URZ, URZ ;  /* 0x000000fffffff290 */ /* 0x000fe4000fffe0ff */
[----:B------:R-:W-:Y:S05]  /*8160*/  @P0 BRA `(.L_x_129) ;  /* 0x0000000000bc0947 */ /* 0x000fea0003800000 */
[----:B------:R-:W-:Y:S02]  /*8170*/  LOP3.LUT P0, RZ, R0, 0x3, R103, 0x48, !PT ;  /* 0x0000000300ff7812 */ /* 0x000fe40007804867 */
[----:B------:R-:W-:Y:S11]  /*8180*/  MOV R2, R3 ;  /* 0x0000000300027202 */ /* 0x000ff60000000f00 */
[----:B------:R-:W-:Y:S05]  /*8190*/  @!P0 BRA `(.L_x_130) ;  /* 0x0000000000408947 */ /* 0x000fea0003800000 */
[----:B------:R-:W1:Y:S01]  /*81a0*/  LDCU.64 UR8, c[0x4][0x70] ;  /* 0x01000e00ff0877ac */ /* 0x000e620008000a00 */
[----:B------:R-:W-:Y:S01]  /*81b0*/  MOV R15, 0x0 ;  /* 0x00000000000f7802 */ /* 0x000fe20000000f00 */
[----:B------:R-:W-:Y:S02]  /*81c0*/  HFMA2 R12, -RZ, RZ, 0, 5.9604644775390625e-08 ;  /* 0x00000001ff0c7431 */ /* 0x000fe400000001ff */
[----:B------:R-:W-:Y:S02]  /*81d0*/  IMAD.MOV.U32 R8, RZ, RZ, 0x192 ;  /* 0x00000192ff087424 */ /* 0x000fe400078e00ff */
[----:B------:R-:W-:Y:S01]  /*81e0*/  IMAD.MOV.U32 R13, RZ, RZ, RZ ;  /* 0x000000ffff0d7224 */ /* 0x000fe200078e00ff */
[----:B------:R-:W3:Y:S01]  /*81f0*/  LDCU.64 UR6, c[0x4][0x78] ;  /* 0x01000f00ff0677ac */ /* 0x000ee20008000a00 */
[----:B------:R-:W4:Y:S01]  /*8200*/  LDC.64 R14, c[0x4][R15] ;  /* 0x010000000f0e7b82 */ /* 0x000f220000000a00 */
[----:B------:R-:W5:Y:S01]  /*8210*/  LDCU.64 UR4, c[0x4][0x10] ;  /* 0x01000200ff0477ac */ /* 0x000f620008000a00 */
[----:B-1----:R-:W-:Y:S01]  /*8220*/  MOV R5, UR9 ;  /* 0x0000000900057c02 */ /* 0x002fe20008000f00 */
[----:B------:R-:W-:Y:S01]  /*8230*/  IMAD.U32 R4, RZ, RZ, UR8 ;  /* 0x00000008ff047e24 */ /* 0x000fe2000f8e00ff */
[----:B---3--:R-:W-:Y:S01]  /*8240*/  MOV R7, UR7 ;  /* 0x0000000700077c02 */ /* 0x008fe20008000f00 */
[----:B------:R-:W-:Y:S01]  /*8250*/  IMAD.U32 R6, RZ, RZ, UR6 ;  /* 0x00000006ff067e24 */ /* 0x000fe2000f8e00ff */
[----:B-----5:R-:W-:Y:S01]  /*8260*/  MOV R11, UR5 ;  /* 0x00000005000b7c02 */ /* 0x020fe20008000f00 */
[----:B------:R-:W-:Y:S02]  /*8270*/  IMAD.U32 R10, RZ, RZ, UR4 ;  /* 0x00000004ff0a7e24 */ /* 0x000fe4000f8e00ff */
[----:B------:R-:W-:Y:S07]  /*8280*/  LEPC R20, `(.L_x_130) ;  /* 0x000000001014794e */ /* 0x000fee0000000000 */
[----:B--2-4-:R-:W-:Y:S05]  /*8290*/  CALL.ABS.NOINC R14 ;  /* 0x000000000e007343 */ /* 0x014fea0003c00000 */
.L_x_130:
        /* <DEDUP_REMOVED lines=23> */
.L_x_131:
[----:B------:R-:W-:Y:S05]  /*8410*/  WARPSYNC.ALL ;  /* 0x0000000000007948 */ /* 0x000fea0003800000 */
[----:B------:R-:W-:Y:S11]  /*8420*/  R2UR UR4, R2 ;  /* 0x00000000020472ca */ /* 0x000ff600000e0000 */
[----:B------:R-:W-:Y:S02]  /*8430*/  @!UPT UIADD3 URZ, UPT, UPT, URZ, URZ, URZ ;  /* 0x000000fffffff290 */ /* 0x000fe4000fffe0ff */
[----:B------:R-:W1:Y:S02]  /*8440*/  LDTM.x16 R4, tmem[UR4+0x40] ;  /* 0x00004004000479ee */ /* 0x000e640008240000 */
[----:B-1----:R-:W-:Y:S01]  /*8450*/  NOP ;  /* 0x0000000000007918 */ /* 0x002fe20000000000 */
.L_x_129:
[----:B------:R-:W-:Y:S01]  /*8460*/  ISETP.NE.AND P2, PT, R109, RZ, PT ;  /* 0x000000ff6d00720c */ /* 0x000fe20003f45270 */
[----:B------:R-:W-:Y:S01]  /*8470*/  FMUL R0, R52, R24 ;  /* 0x0000001834007220 */ /* 0x000fe20000400000 */
[----:B------:R-:W-:Y:S01]  /*8480*/  SHF.L.U32 R3, R60, 0x10, RZ ;  /* 0x000000103c037819 */ /* 0x000fe200000006ff */
[----:B------:R-:W-:Y:S01]  /*8490*/  FMUL R2, R52, R25 ;  /* 0x0000001934027220 */ /* 0x000fe20000400000 */
[----:B------:R-:W-:Y:S02]  /*84a0*/  LOP3.LUT R20, R60, 0xffff0000, RZ, 0xc0, !PT ;  /* 0xffff00003c147812 */ /* 0x000fe400078ec0ff */
[----:B------:R-:W-:Y:S01]  /*84b0*/  SHF.L.U32 R21, R61, 0x10, RZ ;  /* 0x000000103d157819 */ /* 0x000fe200000006ff */
[C---:B------:R-:W-:Y:S01]  /*84c0*/  FFMA R0, R53.reuse, R3, R0 ;  /* 0x0000000335007223 */ /* 0x040fe20000000000 */
[----:B------:R-:W-:Y:S01]  /*84d0*/  ISETP.NE.AND P1, PT, R102, R22, PT ;  /* 0x000000166600720c */ /* 0x000fe20003f25270 */
[C---:B------:R-:W-:Y:S01]  /*84e0*/  FFMA R2, R53.reuse, R20, R2 ;  /* 0x0000001435027223 */ /* 0x040fe20000000002 */
[----:B------:R-:W-:Y:S01]  /*84f0*/  MOV R20, UR56 ;  /* 0x0000003800147c02 */ /* 0x000fe20008000f00 */
[----:B------:R-:W-:Y:S01]  /*8500*/  FMUL R3, R52, R26 ;  /* 0x0000001a34037220 */ /* 0x000fe20000400000 */
[----:B------:R-:W-:Y:S02]  /*8510*/  SHF.L.U32 R22, R62, 0x10, RZ ;  /* 0x000000103e167819 */ /* 0x000fe400000006ff */
[----:B------:R-:W-:Y:S01]  /*8520*/  @P2 LEA R20, R20, UR52, 0x3 ;  /* 0x0000003414142c11 */ /* 0x000fe2000f8e18ff */
[----:B------:R-:W-:Y:S01]  /*8530*/  FFMA R3, R53, R21, R3 ;  /* 0x0000001535037223 */ /* 0x000fe20000000003 */
[----:B------:R-:W-:Y:S01]  /*8540*/  F2FP.BF16.F32.PACK_AB R112, R2, R0 ;  /* 0x000000000270723e */ /* 0x000fe200000010ff */
[C---:B------:R-:W-:Y:S01]  /*8550*/  FMUL R0, R52.reuse, R27 ;  /* 0x0000001b34007220 */ /* 0x040fe20000400000 */
[----:B------:R-:W-:Y:S01]  /*8560*/  LOP3.LUT R21, R61, 0xffff0000, RZ, 0xc0, !PT ;  /* 0xffff00003d157812 */ /* 0x000fe200078ec0ff */
[----:B------:R-:W-:Y:S01]  /*8570*/  FMUL R2, R52, R28 ;  /* 0x0000001c34027220 */ /* 0x000fe20000400000 */
[----:B------:R-:W-:Y:S01]  /*8580*/  @P2 IADD3 R40, PT, PT, R20, 0xd0, RZ ;  /* 0x000000d014282810 */ /* 0x000fe20007ffe0ff */
[----:B------:R-:W-:Y:S01]  /*8590*/  FMUL R20, R52, R29 ;  /* 0x0000001d34147220 */ /* 0x000fe20000400000 */
[----:B------:R-:W-:Y:S01]  /*85a0*/  LOP3.LUT R23, R62, 0xffff0000, RZ, 0xc0, !PT ;  /* 0xffff00003e177812 */ /* 0x000fe200078ec0ff */
[C---:B------:R-:W-:Y:S01]  /*85b0*/  FFMA R0, R53.reuse, R21, R0 ;  /* 0x0000001535007223 */ /* 0x040fe20000000000 */
[----:B------:R-:W-:Y:S01]  /*85c0*/  MOV R110, UR37 ;  /* 0x00000025006e7c02 */ /* 0x000fe20008000f00 */
[C---:B------:R-:W-:Y:S01]  /*85d0*/  FFMA R2, R53.reuse, R22, R2 ;  /* 0x0000001635027223 */ /* 0x040fe20000000002 */
[----:B------:R-:W-:Y:S01]  /*85e0*/  LOP3.LUT R41, R66, 0xffff0000, RZ, 0xc0, !PT ;  /* 0xffff000042297812 */ /* 0x000fe200078ec0ff */
[----:B------:R-:W-:Y:S01]  /*85f0*/  FFMA R20, R53, R23, R20 ;  /* 0x0000001735147223 */ /* 0x000fe20000000014 */
[----:B------:R-:W-:Y:S01]  /*8600*/  @P2 PRMT R110, R110, 0x654, R40 ;  /* 0x000006546e6e2816 */ /* 0x000fe20000000028 */
[C---:B------:R-:W-:Y:S01]  /*8610*/  FMUL R21, R52.reuse, R30 ;  /* 0x0000001e34157220 */ /* 0x040fe20000400000 */
[C---:B------:R-:W-:Y:S01]  /*8620*/  SHF.L.U32 R23, R63.reuse, 0x10, RZ ;  /* 0x000000103f177819 */ /* 0x040fe200000006ff */
[----:B------:R-:W-:Y:S01]  /*8630*/  FMUL R22, R52, R31 ;  /* 0x0000001f34167220 */ /* 0x000fe20000400000 */
[----:B------:R-:W-:Y:S02]  /*8640*/  LOP3.LUT R40, R63, 0xffff0000, RZ, 0xc0, !PT ;  /* 0xffff00003f287812 */ /* 0x000fe400078ec0ff */
[----:B------:R-:W-:Y:S01]  /*8650*/  F2FP.BF16.F32.PACK_AB R114, R20, R2 ;  /* 0x000000021472723e */ /* 0x000fe200000010ff */
[C---:B------:R-:W-:Y:S01]  /*8660*/  FFMA R21, R53.reuse, R23, R21 ;  /* 0x0000001735157223 */ /* 0x040fe20000000015 */
[----:B------:R-:W-:Y:S01]  /*8670*/  F2FP.BF16.F32.PACK_AB R113, R0, R3 ;  /* 0x000000030071723e */ /* 0x000fe200000010ff */
[----:B------:R-:W-:Y:S01]  /*8680*/  FFMA R22, R53, R40, R22 ;  /* 0x0000002835167223 */ /* 0x000fe20000000016 */
[----:B------:R-:W-:Y:S01]  /*8690*/  SHF.L.U32 R20, R64, 0x10, RZ ;  /* 0x0000001040147819 */ /* 0x000fe200000006ff */
[----:B------:R-:W-:Y:S01]  /*86a0*/  FMUL R0, R52, R32 ;  /* 0x0000002034007220 */ /* 0x000fe20000400000 */
[----:B------:R-:W-:Y:S01]  /*86b0*/  LOP3.LUT R23, R64, 0xffff0000, RZ, 0xc0, !PT ;  /* 0xffff000040177812 */ /* 0x000fe200078ec0ff */
[C---:B------:R-:W-:Y:S01]  /*86c0*/  FMUL R2, R52.reuse, R33 ;  /* 0x0000002134027220 */ /* 0x040fe20000400000 */
[----:B------:R-:W-:Y:S01]  /*86d0*/  SHF.L.U32 R40, R65, 0x10, RZ ;  /* 0x0000001041287819 */ /* 0x000fe200000006ff */
[----:B------:R-:W-:Y:S01]  /*86e0*/  FMUL R3, R52, R34 ;  /* 0x0000002234037220 */ /* 0x000fe20000400000 */
[----:B------:R-:W-:Y:S01]  /*86f0*/  F2FP.BF16.F32.PACK_AB R115, R22, R21 ;  /* 0x000000151673723e */ /* 0x000fe200000010ff */
[----:B------:R-:W-:Y:S01]  /*8700*/  FFMA R0, R53, R20, R0 ;  /* 0x0000001435007223 */ /* 0x000fe20000000000 */
[----:B------:R-:W-:Y:S01]  /*8710*/  LOP3.LUT R42, R77, 0xffff0000, RZ, 0xc0, !PT ;  /* 0xffff00004d2a7812 */ /* 0x000fe200078ec0ff */
[----:B------:R-:W-:Y:S01]  /*8720*/  FFMA R2, R53, R23, R2 ;  /* 0x0000001735027223 */ /* 0x000fe20000000002 */
[----:B------:R-:W-:Y:S01]  /*8730*/  LOP3.LUT R23, R65, 0xffff0000, RZ, 0xc0, !PT ;  /* 0xffff000041177812 */ /* 0x000fe200078ec0ff */
[C---:B------:R-:W-:Y:S01]  /*8740*/  FFMA R3, R53.reuse, R40, R3 ;  /* 0x0000002835037223 */ /* 0x040fe20000000003 */
[----:B------:R-:W-:Y:S01]  /*8750*/  SHF.L.U32 R40, R66, 0x10, RZ ;  /* 0x0000001042287819 */ /* 0x000fe200000006ff */
[----:B------:R-:W-:Y:S01]  /*8760*/  FMUL R20, R52, R35 ;  /* 0x0000002334147220 */ /* 0x000fe20000400000 */
[----:B------:R-:W-:Y:S01]  /*8770*/  F2FP.BF16.F32.PACK_AB R116, R2, R0 ;  /* 0x000000000274723e */ /* 0x000fe200000010ff */
[----:B------:R-:W-:Y:S01]  /*8780*/  FMUL R21, R52, R36 ;  /* 0x0000002434157220 */ /* 0x000fe20000400000 */
[----:B------:R-:W-:Y:S01]  /*8790*/  SHF.L.U32 R54, R78, 0x10, RZ ;  /* 0x000000104e367819 */ /* 0x000fe200000006ff */
[----:B------:R-:W-:Y:S01]  /*87a0*/  FMUL R22, R52, R37 ;  /* 0x0000002534167220 */ /* 0x000fe20000400000 */
[----:B------:R-:W-:Y:S01]  /*87b0*/  LOP3.LUT R55, R78, 0xffff0000, RZ, 0xc0, !PT ;  /* 0xffff00004e377812 */ /* 0x000fe200078ec0ff */
[----:B------:R-:W-:Y:S01]  /*87c0*/  FFMA R20, R53, R23, R20 ;  /* 0x0000001735147223 */ /* 0x000fe20000000014 */
[----:B------:R-:W-:Y:S01]  /*87d0*/  SHF.L.U32 R23, R67, 0x10, RZ ;  /* 0x0000001043177819 */ /* 0x000fe200000006ff */
[----:B------:R-:W-:Y:S01]  /*87e0*/  FFMA R21, R53, R40, R21 ;  /* 0x0000002835157223 */ /* 0x000fe20000000015 */
[----:B------:R-:W-:Y:S01]  /*87f0*/  LOP3.LUT R40, R67, 0xffff0000, RZ, 0xc0, !PT ;  /* 0xffff000043287812 */ /* 0x000fe200078ec0ff */
[C---:B------:R-:W-:Y:S01]  /*8800*/  FFMA R22, R53.reuse, R41, R22 ;  /* 0x0000002935167223 */ /* 0x040fe20000000016 */
[----:B------:R-:W-:Y:S01]  /*8810*/  F2FP.BF16.F32.PACK_AB R117, R20, R3 ;  /* 0x000000031475723e */ /* 0x000fe200000010ff */
[----:B------:R-:W-:Y:S01]  /*8820*/  FMUL R0, R52, R38 ;  /* 0x0000002634007220 */ /* 0x000fe20000400000 */
[----:B------:R-:W-:Y:S01]  /*8830*/  LOP3.LUT R41, R74, 0xffff0000, RZ, 0xc0, !PT ;  /* 0xffff00004a297812 */ /* 0x000fe200078ec0ff */
[----:B------:R-:W-:Y:S01]  /*8840*/  FMUL R2, R52, R39 ;  /* 0x0000002734027220 */ /* 0x000fe20000400000 */
[----:B------:R-:W-:Y:S01]  /*8850*/  F2FP.BF16.F32.PACK_AB R118, R22, R21 ;  /* 0x000000151676723e */ /* 0x000fe200000010ff */
[----:B------:R1:W-:Y:S01]  /*8860*/  @!P1 STS.128 [R108+UR52+0x1200], R112 ;  /* 0x001200706c009988 */ /* 0x0003e20008000c34 */
[C---:B------:R-:W-:Y:S01]  /*8870*/  SHF.L.U32 R22, R72.reuse, 0x10, RZ ;  /* 0x0000001048167819 */ /* 0x040fe200000006ff */
[C---:B------:R-:W-:Y:S01]  /*8880*/  FFMA R0, R53.reuse, R23, R0 ;  /* 0x0000001735007223 */ /* 0x040fe20000000000 */
[----:B------:R-:W-:Y:S01]  /*8890*/  LOP3.LUT R23, R72, 0xffff0000, RZ, 0xc0, !PT ;  /* 0xffff000048177812 */ /* 0x000fe200078ec0ff */
[----:B------:R-:W-:Y:S01]  /*88a0*/  FFMA R2, R53, R40, R2 ;  /* 0x0000002835027223 */ /* 0x000fe20000000002 */
[----:B------:R-:W-:Y:S01]  /*88b0*/  SHF.L.U32 R40, R73, 0x10, RZ ;  /* 0x0000001049287819 */ /* 0x000fe200000006ff */
[C---:B------:R-:W-:Y:S01]  /*88c0*/  FMUL R3, R52.reuse, R4 ;  /* 0x0000000434037220 */ /* 0x040fe20000400000 */
[C---:B------:R-:W-:Y:S01]  /*88d0*/  SHF.L.U32 R56, R79.reuse, 0x10, RZ ;  /* 0x000000104f387819 */ /* 0x040fe200000006ff */
[----:B------:R-:W-:Y:S01]  /*88e0*/  FMUL R20, R52, R5 ;  /* 0x0000000534147220 */ /* 0x000fe20000400000 */
[----:B------:R-:W-:Y:S01]  /*88f0*/  F2FP.BF16.F32.PACK_AB R119, R2, R0 ;  /* 0x000000000277723e */ /* 0x000fe200000010ff */
[----:B------:R-:W-:Y:S01]  /*8900*/  FMUL R21, R52, R6 ;  /* 0x0000000634157220 */ /* 0x000fe20000400000 */
[----:B------:R-:W-:Y:S01]  /*8910*/  LOP3.LUT R57, R79, 0xffff0000, RZ, 0xc0, !PT ;  /* 0xffff00004f397812 */ /* 0x000fe200078ec0ff */
[C---:B------:R-:W-:Y:S01]  /*8920*/  FFMA R3, R53.reuse, R22, R3 ;  /* 0x0000001635037223 */ /* 0x040fe20000000003 */
[----:B------:R-:W-:Y:S01]  /*8930*/  FFMA R20, R53, R23, R20 ;  /* 0x0000001735147223 */ /* 0x000fe20000000014 */
[----:B------:R1:W-:Y:S01]  /*8940*/  @!P1 STS.128 [R107+0x1200], R116 ;  /* 0x001200746b009388 */ /* 0x0003e20000000c00 */
[----:B------:R-:W-:Y:S01]  /*8950*/  LOP3.LUT R23, R73, 0xffff0000, RZ, 0xc0, !PT ;  /* 0xffff000049177812 */ /* 0x000fe200078ec0ff */
[C---:B------:R-:W-:Y:S01]  /*8960*/  FFMA R21, R53.reuse, R40, R21 ;  /* 0x0000002835157223 */ /* 0x040fe20000000015 */
[----:B------:R-:W-:Y:S01]  /*8970*/  SHF.L.U32 R40, R74, 0x10, RZ ;  /* 0x000000104a287819 */ /* 0x000fe200000006ff */
[----:B------:R-:W-:Y:S01]  /*8980*/  FMUL R0, R52, R7 ;  /* 0x0000000734007220 */ /* 0x000fe20000400000 */
[----:B------:R-:W-:Y:S01]  /*8990*/  F2FP.BF16.F32.PACK_AB R120, R20, R3 ;  /* 0x000000031478723e */ /* 0x000fe200000010ff */
[----:B------:R-:W-:Y:S01]  /*89a0*/  FMUL R2, R52, R8 ;  /* 0x0000000834027220 */ /* 0x000fe20000400000 */
[----:B------:R-:W-:Y:S01]  /*89b0*/  ISETP.NE.AND P0, PT, R102, RZ, PT ;  /* 0x000000ff6600720c */ /* 0x000fe20003f05270 */
[C---:B------:R-:W-:Y:S01]  /*89c0*/  FMUL R22, R52.reuse, R9 ;  /* 0x0000000934167220 */ /* 0x040fe20000400000 */
[C---:B------:R-:W-:Y:S01]  /*89d0*/  FFMA R0, R53.reuse, R23, R0 ;  /* 0x0000001735007223 */ /* 0x040fe20000000000 */
[----:B------:R-:W-:Y:S01]  /*89e0*/  FFMA R2, R53, R40, R2 ;  /* 0x0000002835027223 */ /* 0x000fe20000000002 */
[C---:B------:R-:W-:Y:S01]  /*89f0*/  SHF.L.U32 R23, R75.reuse, 0x10, RZ ;  /* 0x000000104b177819 */ /* 0x040fe200000006ff */
[C---:B------:R-:W-:Y:S01]  /*8a00*/  FMUL R3, R52.reuse, R10 ;  /* 0x0000000a34037220 */ /* 0x040fe20000400000 */
[----:B------:R-:W-:Y:S01]  /*8a10*/  LOP3.LUT R40, R75, 0xffff0000, RZ, 0xc0, !PT ;  /* 0xffff00004b287812 */ /* 0x000fe200078ec0ff */
[C---:B------:R-:W-:Y:S01]  /*8a20*/  FFMA R22, R53.reuse, R41, R22 ;  /* 0x0000002935167223 */ /* 0x040fe20000000016 */
[----:B------:R-:W-:Y:S01]  /*8a30*/  FMUL R20, R52, R11 ;  /* 0x0000000b34147220 */ /* 0x000fe20000400000 */
[C---:B------:R-:W-:Y:S01]  /*8a40*/  FFMA R3, R53.reuse, R23, R3 ;  /* 0x0000001735037223 */ /* 0x040fe20000000003 */
        /* <DEDUP_REMOVED lines=27> */
[----:B------:R-:W-:Y:S02]  /*8c00*/  F2FP.BF16.F32.PACK_AB R23, R42, R41 ;  /* 0x000000292a17723e */ /* 0x000fe400000010ff */
[----:B------:R-:W-:Y:S02]  /*8c10*/  LEA R0, R68, UR52, 0x3 ;  /* 0x0000003444007c11 */ /* 0x000fe4000f8e18ff */
[----:B------:R-:W-:Y:S01]  /*8c20*/  @P2 SHF.L.U32 R2, RZ, 0x1f, RZ ;  /* 0x0000001fff022819 */ /* 0x000fe200000006ff */
[----:B------:R1:W-:Y:S01]  /*8c30*/  @!P1 STS.128 [R107+0x1a00], R20 ;  /* 0x001a00146b009388 */ /* 0x0003e20000000c00 */
[----:B------:R-:W-:Y:S01]  /*8c40*/  @!PT LDS RZ, [RZ] ;  /* 0x00000000fffff984 */ /* 0x000fe20000000800 */
[----:B------:R-:W-:Y:S01]  /*8c50*/  @!PT LDS RZ, [RZ] ;  /* 0x00000000fffff984 */ /* 0x000fe20000000800 */
[----:B------:R-:W-:Y:S01]  /*8c60*/  @!PT LDS RZ, [RZ] ;  /* 0x00000000fffff984 */ /* 0x000fe20000000800 */
[----:B------:R-:W-:Y:S01]  /*8c70*/  @!PT LDS RZ, [RZ] ;  /* 0x00000000fffff984 */ /* 0x000fe20000000800 */
[----:B------:R3:W-:Y:S07]  /*8c80*/  MEMBAR.ALL.CTA ;  /* 0x0000000000007992 */ /* 0x0007ee0000008000 */
[----:B---3--:R-:W3:Y:S02]  /*8c90*/  FENCE.VIEW.ASYNC.S ;  /* 0x00000000000073c6 */ /* 0x008ee40000000000 */
[----:B------:R-:W-:Y:S05]  /*8ca0*/  WARPSYNC.ALL ;  /* 0x0000000000007948 */ /* 0x000fea0003800000 */
[----:B------:R-:W-:Y:S01]  /*8cb0*/  BSSY.RECONVERGENT B0, `(.L_x_132) ;  /* 0x0000011000007945 */ /* 0x000fe20003800200 */
[----:B---3--:R-:W-:Y:S06]  /*8cc0*/  BAR.SYNC.DEFER_BLOCKING 0x1, 0x80 ;  /* 0x0042000000007b1d */ /* 0x008fec0000010000 */
[----:B------:R-:W-:Y:S05]  /*8cd0*/  @P0 BRA `(.L_x_133) ;  /* 0x0000000000380947 */ /* 0x000fea0003800000 */
[----:B------:R-:W-:Y:S02]  /*8ce0*/  UIADD3 UR12, UP0, UPT, UR54, 0xa80, URZ ;  /* 0x00000a80360c7890 */ /* 0x000fe4000ff1e0ff */
[----:B------:R-:W-:Y:S02]  /*8cf0*/  UIADD3 UR10, UPT, UPT, UR42, 0x40, URZ ;  /* 0x000000402a0a7890 */ /* 0x000fe4000fffe0ff */
[----:B------:R-:W-:Y:S02]  /*8d00*/  UIADD3 UR8, UPT, UPT, UR52, 0x1200, URZ ;  /* 0x0000120034087890 */ /* 0x000fe4000fffe0ff */
[----:B------:R-:W-:Y:S01]  /*8d10*/  UIADD3.X UR13, UPT, UPT, URZ, UR55, URZ, UP0, !UPT ;  /* 0x00000037ff0d7290 */ /* 0x000fe200087fe4ff */
[----:B------:R-:W-:Y:S01]  /*8d20*/  UMOV UR9, UR41 ;  /* 0x0000002900097c82 */ /* 0x000fe20008000000 */
[----:B------:R-:W-:Y:S01]  /*8d30*/  UMOV UR11, UR36 ;  /* 0x00000024000b7c82 */ /* 0x000fe20008000000 */
[----:B------:R-:W-:Y:S02]  /*8d40*/  UIADD3 UR5, UPT, UPT, UR41, 0x40, URZ ;  /* 0x0000004029057890 */ /* 0x000fe4000fffe0ff */
[----:B------:R-:W-:Y:S01]  /*8d50*/  UIADD3 UR4, UPT, UPT, UR52, 0x1a00, URZ ;  /* 0x00001a0034047890 */ /* 0x000fe2000fffe0ff */
[----:B------:R-:W-:Y:S03]  /*8d60*/  UMOV UR7, UR36 ;  /* 0x0000002400077c82 */ /* 0x000fe60008000000 */
[----:B------:R3:W-:Y:S01]  /*8d70*/  UTMASTG.3D [UR8], [UR12] ;  /* 0x000000080c0073b5 */ /* 0x0007e20008010000 */
[----:B------:R-:W-:Y:S04]  /*8d80*/  UMOV UR6, UR10 ;  /* 0x0000000a00067c82 */ /* 0x000fe80008000000 */
[----:B------:R3:W-:Y:S01]  /*8d90*/  UTMASTG.3D [UR4], [UR12] ;  /* 0x000000040c0073b5 */ /* 0x0007e20008010000 */
[----:B------:R0:W-:Y:S01]  /*8da0*/  UTMACMDFLUSH ;  /* 0x00000000000079b7 */ /* 0x0001e20000000000 */
[----:B---3--:R-:W-:Y:S04]  /*8db0*/  DEPBAR.LE SB0, 0x1 ;  /* 0x000080400000791a */ /* 0x008fe80000000000 */
.L_x_133:
[----:B------:R-:W-:Y:S05]  /*8dc0*/  BSYNC.RECONVERGENT B0 ;  /* 0x0000000000007941 */ /* 0x000fea0003800200 */
.L_x_132:
[----:B------:R-:W-:Y:S01]  /*8dd0*/  BAR.SYNC.DEFER_BLOCKING 0x1, 0x80 ;  /* 0x0042000000007b1d */ /* 0x000fe20000010000 */
[----:B------:R-:W-:Y:S01]  /*8de0*/  UIADD3 UR43, UPT, UPT, UR56, 0x1, URZ ;  /* 0x00000001382b7890 */ /* 0x000fe2000fffe0ff */
[----:B-1----:R-:W-:Y:S01]  /*8df0*/  VIADD R23, R59, 0x10 ;  /* 0x000000103b177836 */ /* 0x002fe20000000000 */
[----:B------:R-:W-:Y:S02]  /*8e00*/  UIADD3 UR49, UPT, UPT, UR41, 0x10, URZ ;  /* 0x0000001029317890 */ /* 0x000fe4000fffe0ff */
[----:B------:R-:W-:Y:S02]  /*8e10*/  UISETP.NE.AND UP0, UPT, UR43, 0x4, UPT ;  /* 0x000000042b00788c */ /* 0x000fe4000bf05270 */
[----:B------:R-:W-:Y:S02]  /*8e20*/  SHF.R.U32.HI R21, RZ, 0x15, R23 ;  /* 0x00000015ff157819 */ /* 0x000fe40000011617 */
[----:B------:R-:W-:Y:S02]  /*8e30*/  USEL UR43, UR43, URZ, UP0 ;  /* 0x000000ff2b2b7287 */ /* 0x000fe40008000000 */
[----:B------:R-:W-:Y:S01]  /*8e40*/  LOP3.LUT R22, R21, 0x3, RZ, 0xc0, !PT ;  /* 0x0000000315167812 */ /* 0x000fe200078ec0ff */
[----:B------:R1:W-:Y:S01]  /*8e50*/  @P2 SYNCS.ARRIVE.TRANS64.RED.A1T0 RZ, [R110+URZ], RZ ;  /* 0x000000ff6eff29a7 */ /* 0x0003e200081004ff */
[----:B------:R-:W-:Y:S01]  /*8e60*/  BSSY B1, `(.L_x_134) ;  /* 0x0000015000017945 */ /* 0x000fe20003800000 */
[----:B------:R-:W3:Y:S02]  /*8e70*/  @P2 SYNCS.PHASECHK.TRANS64.TRYWAIT P0, [R0+URZ+0xb0], R2 ;  /* 0x0000b002000025a7 */ /* 0x000ee400080011ff */
[----:B---3--:R-:W-:Y:S01]  /*8e80*/  @P2 SEL R70, RZ, 0x1, !P0 ;  /* 0x00000001ff462807 */ /* 0x008fe20004000000 */
[----:B-1----:R-:W-:Y:S06]  /*8e90*/  @!P2 BRA `(.L_x_135) ;  /* 0x000000000044a947 */ /* 0x002fec0003800000 */
[----:B------:R-:W-:Y:S01]  /*8ea0*/  ISETP.NE.AND P1, PT, R71, RZ, PT ;  /* 0x000000ff4700720c */ /* 0x000fe20003f25270 */
[----:B------:R-:W-:Y:S01]  /*8eb0*/  BSSY B0, `(.L_x_136) ;  /* 0x0000009000007945 */ /* 0x000fe20003800000 */
[----:B------:R-:W-:Y:S11]  /*8ec0*/  ISETP.NE.AND P0, PT, R70, RZ, PT ;  /* 0x000000ff4600720c */ /* 0x000ff60003f05270 */
[----:B------:R-:W-:Y:S05]  /*8ed0*/  @P1 IMAD R3, R68, 0x1000, R108 ;  /* 0x0000100044031824 */ /* 0x000fea00078e026c */
[----:B------:R-:W-:Y:S05]  /*8ee0*/  @P1 IADD3 R2, PT, PT, R3, UR52, RZ ;  /* 0x0000003403021c10 */ /* 0x000fea000fffe0ff */
[----:B------:R-:W-:Y:S01]  /*8ef0*/  @P1 IMAD.IADD R2, R69, 0x1, R2 ;  /* 0x0000000145021824 */ /* 0x000fe200078e0202 */
[----:B------:R-:W-:Y:S06]  /*8f00*/  @P0 BRA `(.L_x_137) ;  /* 0x00000000000c0947 */ /* 0x000fec0003800000 */
[----:B------:R-:W-:Y:S04]  /*8f10*/  SHF.L.U32 R20, RZ, 0x1f, RZ ;  /* 0x0000001fff147819 */ /* 0x000fe800000006ff */
[----:B------:R-:W1:Y:S02]  /*8f20*/  SYNCS.PHASECHK.TRANS64.TRYWAIT P0, [R0+URZ+0xb0], R20 ;  /* 0x0000b014000075a7 */ /* 0x000e6400080011ff */
[----:B-1----:R-:W-:Y:S05]  /*8f30*/  @!P0 BRA `(.L_x_138) ;  /* 0x0000006800108947 */ /* 0x002fea0003800000 */
.L_x_137:
[----:B------:R-:W-:Y:S05]  /*8f40*/  BSYNC B0 ;  /* 0x0000000000007941 */ /* 0x000fea0003800000 */
.L_x_136:
[----:B------:R-:W-:Y:S02]  /*8f50*/  ISETP.NE.AND P0, PT, R71, RZ, PT ;  /* 0x000000ff4700720c */ /* 0x000fe40003f05270 */
[----:B------:R-:W-:Y:S11]  /*8f60*/  IADD3 R68, PT, PT, R68, 0x1, RZ ;  /* 0x0000000144447810 */ /* 0x000ff60007ffe0ff */
[----:B------:R3:W4:Y:S04]  /*8f70*/  @P0 LDS.128 R60, [R3+UR52+0x200] ;  /* 0x00020034033c0984 */ /* 0x0007280008000c00 */
[----:B------:R3:W1:Y:S04]  /*8f80*/  @P0 LDS.128 R72, [R3+UR52+0xa00] ;  /* 0x000a003403480984 */ /* 0x0006680008000c00 */
[----:B------:R3:W1:Y:S04]  /*8f90*/  @P0 LDS.128 R64, [R2+0x200] ;  /* 0x0002000002400984 */ /* 0x0006680000000c00 */
[----:B------:R3:W1:Y:S02]  /*8fa0*/  @P0 LDS.128 R76, [R2+0xa00] ;  /* 0x000a0000024c0984 */ /* 0x0006640000000c00 */
.L_x_135:
[----:B------:R-:W-:Y:S05]  /*8fb0*/  BSYNC B1 ;  /* 0x0000000000017941 */ /* 0x000fea0003800000 */
.L_x_134:
[----:B------:R-:W-:Y:S11]  /*8fc0*/  ISETP.NE.AND P0, PT, R102, R22, PT ;  /* 0x000000166600720c */ /* 0x000ff60003f05270 */
[----:B------:R-:W-:Y:S02]  /*8fd0*/  @!UPT UIADD3 URZ, UPT, UPT, URZ, URZ, URZ ;  /* 0x000000fffffff290 */ /* 0x000fe4000fffe0ff */
[----:B------:R-:W-:Y:S05]  /*8fe0*/  @P0 BRA `(.L_x_139) ;  /* 0x0000000000bc0947 */ /* 0x000fea0003800000 */
[----:B------:R-:W-:Y:S11]  /*8ff0*/  LOP3.LUT P0, RZ, R21, 0x3, R103, 0x48, !PT ;  /* 0x0000000315ff7812 */ /* 0x000ff60007804867 */
[----:B------:R-:W-:Y:S02]  /*9000*/  @!UPT UIADD3 URZ, UPT, UPT, URZ, URZ, URZ ;  /* 0x000000fffffff290 */ /* 0x000fe4000fffe0ff */
[----:B------:R-:W-:Y:S05]  /*9010*/  @!P0 BRA `(.L_x_140) ;  /* 0x0000000000408947 */ /* 0x000fea0003800000 */
[----:B------:R-:W5:Y:S01]  /*9020*/  LDCU.64 UR8, c[0x4][0x70] ;  /* 0x01000e00ff0877ac */ /* 0x000f620008000a00 */
[----:B---3--:R-:W-:Y:S01]  /*9030*/  MOV R3, 0x0 ;  /* 0x0000000000037802 */ /* 0x008fe20000000f00 */
[----:B------:R-:W-:Y:S02]  /*9040*/  HFMA2 R12, -RZ, RZ, 0, 5.9604644775390625e-08 ;  /* 0x00000001ff0c7431 */ /* 0x000fe400000001ff */
[----:B------:R-:W-:Y:S02]  /*9050*/  IMAD.MOV.U32 R8, RZ, RZ, 0x192 ;  /* 0x00000192ff087424 */ /* 0x000fe400078e00ff */
[----:B------:R-:W-:Y:S01]  /*9060*/  IMAD.MOV.U32 R13, RZ, RZ, RZ ;  /* 0x000000ffff0d7224 */ /* 0x000fe200078e00ff */
[----:B------:R-:W3:Y:S01]  /*9070*/  LDCU.64 UR6, c[0x4][0x78] ;  /* 0x01000f00ff0677ac */ /* 0x000ee20008000a00 */
[----:B------:R-:W1:Y:S01]  /*9080*/  LDC.64 R2, c[0x4][R3] ;  /* 0x0100000003027b82 */ /* 0x000e620000000a00 */
[----:B------:R-:W2:Y:S01]  /*9090*/  LDCU.64 UR4, c[0x4][0x10] ;  /* 0x01000200ff0477ac */ /* 0x000ea20008000a00 */
[----:B-----5:R-:W-:Y:S01]  /*90a0*/  MOV R5, UR9 ;  /* 0x0000000900057c02 */ /* 0x020fe20008000f00 */
[----:B------:R-:W-:Y:S01]  /*90b0*/  IMAD.U32 R4, RZ, RZ, UR8 ;  /* 0x00000008ff047e24 */ /* 0x000fe2000f8e00ff */
[----:B---3--:R-:W-:Y:S01]  /*90c0*/  MOV R7, UR7 ;  /* 0x0000000700077c02 */ /* 0x008fe20008000f00 */
[----:B------:R-:W-:Y:S01]  /*90d0*/  IMAD.U32 R6, RZ, RZ, UR6 ;  /* 0x00000006ff067e24 */ /* 0x000fe2000f8e00ff */
[----:B--2---:R-:W-:Y:S01]  /*90e0*/  MOV R11, UR5 ;  /* 0x00000005000b7c02 */ /* 0x004fe20008000f00 */
[----:B------:R-:W-:Y:S02]  /*90f0*/  IMAD.U32 R10, RZ, RZ, UR4 ;  /* 0x00000004ff0a7e24 */ /* 0x000fe4000f8e00ff */
[----:B-1----:R-:W-:Y:S07]  /*9100*/  LEPC R20, `(.L_x_140) ;  /* 0x000000001014794e */ /* 0x002fee0000000000 */
[----:B----4-:R-:W-:Y:S05]  /*9110*/  CALL.ABS.NOINC R2 ;  /* 0x0000000002007343 */ /* 0x010fea0003c00000 */
.L_x_140:
[----:B------:R-:W-:Y:S05]  /*9120*/  WARPSYNC.ALL ;  /* 0x0000000000007948 */ /* 0x000fea0003800000 */
[C---:B------:R-:W-:Y:S01]  /*9130*/  R2UR UR4, R23.reuse ;  /* 0x00000000170472ca */ /* 0x040fe200000e0000 */
[----:B-1----:R-:W-:Y:S05]  /*9140*/  VIADD R0, R23, 0x40 ;  /* 0x0000004017007836 */ /* 0x002fea0000000000 */
[----:B------:R-:W-:Y:S04]  /*9150*/  SHF.R.U32.HI R0, RZ, 0x15, R0 ;  /* 0x00000015ff007819 */ /* 0x000fe80000011600 */
[----:B------:R-:W-:Y:S03]  /*9160*/  LOP3.LUT P0, RZ, R0, 0x3, R103, 0x48, !PT ;  /* 0x0000000300ff7812 */ /* 0x000fe60007804867 */
[----:B------:R-:W1:Y:S10]  /*9170*/  LDTM.x16 R24, tmem[UR4] ;  /* 0x00000004001879ee */ /* 0x000e740008240000 */
[----:B-1----:R-:W-:Y:S05]  /*9180*/  @!P0 BRA `(.L_x_141) ;  /* 0x0000000000408947 */ /* 0x002fea0003800000 */
[----:B------:R-:W1:Y:S01]  /*9190*/  LDCU.64 UR8, c[0x4][0x70] ;  /* 0x01000e00ff0877ac */ /* 0x000e620008000a00 */
[----:B---3--:R-:W-:Y:S01]  /*91a0*/  MOV R3, 0x0 ;  /* 0x0000000000037802 */ /* 0x008fe20000000f00 */
[----:B------:R-:W-:Y:S02]  /*91b0*/  HFMA2 R12, -RZ, RZ, 0, 5.9604644775390625e-08 ;  /* 0x00000001ff0c7431 */ /* 0x000fe400000001ff */
[----:B------:R-:W-:Y:S02]  /*91c0*/  IMAD.MOV.U32 R8, RZ, RZ, 0x192 ;  /* 0x00000192ff087424 */ /* 0x000fe400078e00ff */
[----:B------:R-:W-:Y:S01]  /*91d0*/  IMAD.MOV.U32 R13, RZ, RZ, RZ ;  /* 0x000000ffff0d7224 */ /* 0x000fe200078e00ff */
[----:B------:R-:W3:Y:S01]  /*91e0*/  LDCU.64 UR6, c[0x4][0x78] ;  /* 0x01000f00ff0677ac */ /* 0x000ee20008000a00 */
[----:B------:R-:W2:Y:S01]  /*91f0*/  LDC.64 R2, c[0x4][R3] ;  /* 0x0100000003027b82 */ /* 0x000ea20000000a00 */
        /* <DEDUP_REMOVED lines=9> */
.L_x_141:
[----:B------:R-:W-:Y:S05]  /*9290*/  WARPSYNC.ALL ;  /* 0x0000000000007948 */ /* 0x000fea0003800000 */
[----:B------:R-:W-:Y:S11]  /*92a0*/  R2UR UR4, R23 ;  /* 0x00000000170472ca */ /* 0x000ff600000e0000 */
[----:B------:R-:W-:Y:S02]  /*92b0*/  @!UPT UIADD3 URZ, UPT, UPT, URZ, URZ, URZ ;  /* 0x000000fffffff290 */ /* 0x000fe4000fffe0ff */
[----:B------:R-:W1:Y:S02]  /*92c0*/  LDTM.x16 R4, tmem[UR4+0x40] ;  /* 0x00004004000479ee */ /* 0x000e640008240000 */
[----:B-1----:R-:W-:Y:S01]  /*92d0*/  NOP ;  /* 0x0000000000007918 */ /* 0x002fe20000000000 */
.L_x_139:
[----:B------:R-:W-:Y:S01]  /*92e0*/  ISETP.NE.AND P2, PT, R109, RZ, PT ;  /* 0x000000ff6d00720c */ /* 0x000fe20003f45270 */
[----:B-1----:R-:W-:Y:S01]  /*92f0*/  FMUL R0, R52, R24 ;  /* 0x0000001834007220 */ /* 0x002fe20000400000 */
[----:B---34-:R-:W-:Y:S01]  /*9300*/  SHF.L.U32 R3, R60, 0x10, RZ ;  /* 0x000000103c037819 */ /* 0x018fe200000006ff */
        /* <DEDUP_REMOVED lines=146> */
.L_x_143:
[----:B------:R-:W-:Y:S05]  /*9c30*/  BSYNC.RECONVERGENT B0 ;  /* 0x0000000000007941 */ /* 0x000fea0003800200 */
.L_x_142:
[----:B------:R-:W-:Y:S01]  /*9c40*/  BAR.SYNC.DEFER_BLOCKING 0x1, 0x80 ;  /* 0x0042000000007b1d */ /* 0x000fe20000010000 */
[----:B------:R-:W-:Y:S04]  /*9c50*/  UIADD3 UR40, UPT, UPT, UR43, 0x1, URZ ;  /* 0x000000012b287890 */ /* 0x000fe8000fffe0ff */
[----:B------:R-:W-:Y:S04]  /*9c60*/  UISETP.NE.AND UP0, UPT, UR40, 0x4, UPT ;  /* 0x000000042800788c */ /* 0x000fe8000bf05270 */
[----:B------:R-:W-:Y:S01]  /*9c70*/  USEL UR40, UR40, URZ, UP0 ;  /* 0x000000ff28287287 */ /* 0x000fe20008000000 */
[----:B------:R3:W-:Y:S01]  /*9c80*/  @P2 SYNCS.ARRIVE.TRANS64.RED.A1T0 RZ, [R110+URZ], RZ ;  /* 0x000000ff6eff29a7 */ /* 0x0007e200081004ff */
[----:B------:R-:W-:Y:S01]  /*9c90*/  BSSY B1, `(.L_x_144) ;  /* 0x000001a000017945 */ /* 0x000fe20003800000 */
[----:B------:R-:W4:Y:S01]  /*9ca0*/  @P2 SYNCS.PHASECHK.TRANS64.TRYWAIT P0, [R0+URZ+0xb0], R2 ;  /* 0x0000b002000025a7 */ /* 0x000f2200080011ff */
[----:B---3--:R-:W-:Y:S01]  /*9cb0*/  HFMA2 R110, -RZ, RZ, 0, 0 ;  /* 0x00000000ff6e7431 */ /* 0x008fe200000001ff */
[----:B----4-:R-:W-:Y:S01]  /*9cc0*/  @P2 SEL R70, RZ, 0x1, !P0 ;  /* 0x00000001ff462807 */ /* 0x010fe20004000000 */
[----:B------:R-:W-:Y:S06]  /*9cd0*/  @!P2 BRA `(.L_x_145) ;  /* 0x000000000054a947 */ /* 0x000fec0003800000 */
[----:B------:R-:W-:Y:S01]  /*9ce0*/  ISETP.NE.AND P1, PT, R71, RZ, PT ;  /* 0x000000ff4700720c */ /* 0x000fe20003f25270 */
[----:B------:R-:W-:Y:S01]  /*9cf0*/  BSSY B0, `(.L_x_146) ;  /* 0x0000009000007945 */ /* 0x000fe20003800000 */
[----:B------:R-:W-:Y:S11]  /*9d00*/  ISETP.NE.AND P0, PT, R70, RZ, PT ;  /* 0x000000ff4600720c */ /* 0x000ff60003f05270 */
[----:B------:R-:W-:Y:S05]  /*9d10*/  @P1 IMAD R3, R68, 0x1000, R108 ;  /* 0x0000100044031824 */ /* 0x000fea00078e026c */
[----:B------:R-:W-:Y:S05]  /*9d20*/  @P1 IADD3 R2, PT, PT, R3, UR52, RZ ;  /* 0x0000003403021c10 */ /* 0x000fea000fffe0ff */
[----:B------:R-:W-:Y:S01]  /*9d30*/  @P1 IMAD.IADD R2, R69, 0x1, R2 ;  /* 0x0000000145021824 */ /* 0x000fe200078e0202 */
[----:B------:R-:W-:Y:S06]  /*9d40*/  @P0 BRA `(.L_x_147) ;  /* 0x00000000000c0947 */ /* 0x000fec0003800000 */
[----:B-1----:R-:W-:Y:S04]  /*9d50*/  SHF.L.U32 R20, RZ, 0x1f, RZ ;  /* 0x0000001fff147819 */ /* 0x002fe800000006ff */
[----:B------:R-:W1:Y:S02]  /*9d60*/  SYNCS.PHASECHK.TRANS64.TRYWAIT P0, [R0+URZ+0xb0], R20 ;  /* 0x0000b014000075a7 */ /* 0x000e6400080011ff */
[----:B-1----:R-:W-:Y:S05]  /*9d70*/  @!P0 BRA `(.L_x_148) ;  /* 0x0000005800948947 */ /* 0x002fea0003800000 */
.L_x_147:
[----:B------:R-:W-:Y:S05]  /*9d80*/  BSYNC B0 ;  /* 0x0000000000007941 */ /* 0x000fea0003800000 */
.L_x_146:
[----:B------:R-:W-:Y:S01]  /*9d90*/  ISETP.NE.AND P0, PT, R71, RZ, PT ;  /* 0x000000ff4700720c */ /* 0x000fe20003f05270 */
[----:B------:R-:W-:Y:S11]  /*9da0*/  VIADD R68, R68, 0x1 ;  /* 0x0000000144447836 */ /* 0x000ff60000000000 */
[----:B------:R-:W-:Y:S01]  /*9db0*/  @!UPT UIADD3 URZ, UPT, UPT, URZ, URZ, URZ ;  /* 0x000000fffffff290 */ /* 0x000fe2000fffe0ff */
[----:B------:R3:W4:Y:S04]  /*9dc0*/  @P0 LDS.128 R60, [R3+UR52+0x200] ;  /* 0x00020034033c0984 */ /* 0x0007280008000c00 */
[----:B------:R3:W1:Y:S04]  /*9dd0*/  @P0 LDS.128 R72, [R3+UR52+0xa00] ;  /* 0x000a003403480984 */ /* 0x0006680008000c00 */
[----:B------:R3:W1:Y:S04]  /*9de0*/  @P0 LDS.128 R64, [R2+0x200] ;  /* 0x0002000002400984 */ /* 0x0006680000000c00 */
[----:B------:R3:W1:Y:S01]  /*9df0*/  @P0 LDS.128 R76, [R2+0xa00] ;  /* 0x000a0000024c0984 */ /* 0x0006620000000c00 */
[C---:B------:R-:W-:Y:S04]  /*9e00*/  ISETP.NE.AND P0, PT, R68.reuse, 0x4, PT ;  /* 0x000000044400780c */ /* 0x040fe80003f05270 */
[----:B------:R-:W-:Y:S02]  /*9e10*/  SEL R68, R68, RZ, P0 ;  /* 0x000000ff44447207 */ /* 0x000fe40000000000 */
[----:B------:R-:W-:Y:S02]  /*9e20*/  SEL R110, RZ, 0x1, P0 ;  /* 0x00000001ff6e7807 */ /* 0x000fe40000000000 */
.L_x_145:
[----:B------:R-:W-:Y:S05]  /*9e30*/  BSYNC B1 ;  /* 0x0000000000017941 */ /* 0x000fea0003800000 */
.L_x_144:
[----:B---3--:R-:W-:Y:S05]  /*9e40*/  VIADD R3, R59, 0x400010 ;  /* 0x004000103b037836 */ /* 0x008fea0000000000 */
[----:B-1----:R-:W-:Y:S04]  /*9e50*/  SHF.R.U32.HI R0, RZ, 0x15, R3 ;  /* 0x00000015ff007819 */ /* 0x002fe80000011603 */
        /* <DEDUP_REMOVED lines=23> */
.L_x_150:
        /* <DEDUP_REMOVED lines=23> */
.L_x_151:
[----:B------:R-:W-:Y:S05]  /*a140*/  WARPSYNC.ALL ;  /* 0x0000000000007948 */ /* 0x000fea0003800000 */
[----:B------:R-:W-:Y:S11]  /*a150*/  R2UR UR4, R2 ;  /* 0x00000000020472ca */ /* 0x000ff600000e0000 */
[----:B------:R-:W-:Y:S02]  /*a160*/  @!UPT UIADD3 URZ, UPT, UPT, URZ, URZ, URZ ;  /* 0x000000fffffff290 */ /* 0x000fe4000fffe0ff */
[----:B------:R-:W1:Y:S02]  /*a170*/  LDTM.x16 R4, tmem[UR4+0x40] ;  /* 0x00004004000479ee */ /* 0x000e640008240000 */
[----:B-1----:R-:W-:Y:S01]  /*a180*/  NOP ;  /* 0x0000000000007918 */ /* 0x002fe20000000000 */
.L_x_149:
[----:B------:R-:W-:Y:S01]  /*a190*/  ISETP.NE.AND P2, PT, R109, RZ, PT ;  /* 0x000000ff6d00720c */ /* 0x000fe20003f45270 */
[----:B------:R-:W-:Y:S01]  /*a1a0*/  FMUL R0, R52, R24 ;  /* 0x0000001834007220 */ /* 0x000fe20000400000 */
[----:B----4-:R-:W-:Y:S01]  /*a1b0*/  SHF.L.U32 R3, R60, 0x10, RZ ;  /* 0x000000103c037819 */ /* 0x010fe200000006ff */
        /* <DEDUP_REMOVED lines=121> */
[----:B------:R-:W-:Y:S01]  /*a950*/  @P2 SHF.L.U32 R2, R110, 0x1f, RZ ;  /* 0x0000001f6e022819 */ /* 0x000fe200000006ff */
        /* <DEDUP_REMOVED lines=16> */
[----:B------:R-:W-:Y:S02]  /*aa60*/  UIADD3 UR5, UPT, UPT, UR41, 0x50, URZ ;  /* 0x0000005029057890 */ /* 0x000fe4000fffe0ff */
[----:B------:R-:W-:Y:S01]  /*aa70*/  UIADD3 UR4, UPT, UPT, UR52, 0x3a00, URZ ;  /* 0x00003a0034047890 */ /* 0x000fe2000fffe0ff */
[----:B------:R-:W-:Y:S01]  /*aa80*/  UMOV UR7, UR36 ;  /* 0x0000002400077c82 */ /* 0x000fe20008000000 */
[----:B------:R-:W-:Y:S03]  /*aa90*/  UMOV UR6, UR50 ;  /* 0x0000003200067c82 */ /* 0x000fe60008000000 */
[----:B------:R3:W-:Y:S04]  /*aaa0*/  UTMASTG.3D [UR48], [UR8] ;  /* 0x00000030080073b5 */ /* 0x0007e80008010000 */
[----:B------:R3:W-:Y:S01]  /*aab0*/  UTMASTG.3D [UR4], [UR8] ;  /* 0x00000004080073b5 */ /* 0x0007e20008010000 */
[----:B------:R0:W-:Y:S01]  /*aac0*/  UTMACMDFLUSH ;  /* 0x00000000000079b7 */ /* 0x0001e20000000000 */
[----:B---3--:R-:W-:Y:S04]  /*aad0*/  DEPBAR.LE SB0, 0x1 ;  /* 0x000080400000791a */ /* 0x008fe80000000000 */
.L_x_153:
[----:B------:R-:W-:Y:S05]  /*aae0*/  BSYNC.RECONVERGENT B0 ;  /* 0x0000000000007941 */ /* 0x000fea0003800200 */
.L_x_152:
        /* <DEDUP_REMOVED lines=20> */
[----:B------:R-:W-:Y:S04]  /*ac30*/  SHF.L.U32 R20, R110, 0x1f, RZ ;  /* 0x0000001f6e147819 */ /* 0x000fe800000006ff */
[----:B------:R-:W1:Y:S02]  /*ac40*/  SYNCS.PHASECHK.TRANS64.TRYWAIT P0, [R0+URZ+0xb0], R20 ;  /* 0x0000b014000075a7 */ /* 0x000e6400080011ff */
[----:B-1----:R-:W-:Y:S05]  /*ac50*/  @!P0 BRA `(.L_x_158) ;  /* 0x0000004800f08947 */ /* 0x002fea0003800000 */
.L_x_157:
[----:B------:R-:W-:Y:S05]  /*ac60*/  BSYNC B0 ;  /* 0x0000000000007941 */ /* 0x000fea0003800000 */
.L_x_156:
[----:B------:R-:W-:Y:S01]  /*ac70*/  ISETP.NE.AND P0, PT, R71, RZ, PT ;  /* 0x000000ff4700720c */ /* 0x000fe20003f05270 */
[----:B------:R-:W-:Y:S11]  /*ac80*/  VIADD R68, R68, 0x1 ;  /* 0x0000000144447836 */ /* 0x000ff60000000000 */
[----:B------:R-:W-:Y:S01]  /*ac90*/  @!UPT UIADD3 URZ, UPT, UPT, URZ, URZ, URZ ;  /* 0x000000fffffff290 */ /* 0x000fe2000fffe0ff */
[----:B------:R3:W4:Y:S04]  /*aca0*/  @P0 LDS.128 R60, [R3+UR52+0x200] ;  /* 0x00020034033c0984 */ /* 0x0007280008000c00 */
[----:B------:R3:W2:Y:S04]  /*acb0*/  @P0 LDS.128 R72, [R3+UR52+0xa00] ;  /* 0x000a003403480984 */ /* 0x0006a80008000c00 */
[----:B------:R3:W2:Y:S04]  /*acc0*/  @P0 LDS.128 R64, [R2+0x200] ;  /* 0x0002000002400984 */ /* 0x0006a80000000c00 */
[----:B------:R3:W2:Y:S01]  /*acd0*/  @P0 LDS.128 R76, [R2+0xa00] ;  /* 0x000a0000024c0984 */ /* 0x0006a20000000c00 */
[C---:B------:R-:W-:Y:S04]  /*ace0*/  ISETP.NE.AND P0, PT, R68.reuse, 0x4, PT ;  /* 0x000000044400780c */ /* 0x040fe80003f05270 */
[----:B-1----:R-:W-:Y:S02]  /*acf0*/  SEL R0, RZ, 0x1, P0 ;  /* 0x00000001ff007807 */ /* 0x002fe40000000000 */
[----:B------:R-:W-:Y:S02]  /*ad00*/  SEL R68, R68, RZ, P0 ;  /* 0x000000ff44447207 */ /* 0x000fe40000000000 */
[----:B------:R-:W-:Y:S02]  /*ad10*/  LOP3.LUT R110, R110, R0, RZ, 0x3c, !PT ;  /* 0x000000006e6e7212 */ /* 0x000fe400078e3cff */
.L_x_155:
[----:B------:R-:W-:Y:S05]  /*ad20*/  BSYNC B1 ;  /* 0x0000000000017941 */ /* 0x000fea0003800000 */
.L_x_154:
[----:B------:R-:W-:Y:S11]  /*ad30*/  ISETP.NE.AND P0, PT, R102, R22, PT ;  /* 0x000000166600720c */ /* 0x000ff60003f05270 */
[----:B------:R-:W-:Y:S02]  /*ad40*/  @!UPT UIADD3 URZ, UPT, UPT, URZ, URZ, URZ ;  /* 0x000000fffffff290 */ /* 0x000fe4000fffe0ff */
[----:B------:R-:W-:Y:S05]  /*ad50*/  @P0 BRA `(.L_x_159) ;  /* 0x0000000000bc0947 */ /* 0x000fea0003800000 */
[----:B------:R-:W-:Y:S11]  /*ad60*/  LOP3.LUT P0, RZ, R21, 0x3, R103, 0x48, !PT ;  /* 0x0000000315ff7812 */ /* 0x000ff60007804867 */
[----:B------:R-:W-:Y:S02]  /*ad70*/  @!UPT UIADD3 URZ, UPT, UPT, URZ, URZ, URZ ;  /* 0x000000fffffff290 */ /* 0x000fe4000fffe0ff */
[----:B------:R-:W-:Y:S05]  /*ad80*/  @!P0 BRA `(.L_x_160) ;  /* 0x0000000000408947 */ /* 0x000fea0003800000 */
        /* <DEDUP_REMOVED lines=16> */
.L_x_160:
        /* <DEDUP_REMOVED lines=23> */
.L_x_161:
[----:B------:R-:W-:Y:S05]  /*b000*/  WARPSYNC.ALL ;  /* 0x0000000000007948 */ /* 0x000fea0003800000 */
[----:B------:R-:W-:Y:S11]  /*b010*/  R2UR UR4, R23 ;  /* 0x00000000170472ca */ /* 0x000ff600000e0000 */
[----:B------:R-:W-:Y:S02]  /*b020*/  @!UPT UIADD3 URZ, UPT, UPT, URZ, URZ, URZ ;  /* 0x000000fffffff290 */ /* 0x000fe4000fffe0ff */
[----:B------:R-:W1:Y:S02]  /*b030*/  LDTM.x16 R4, tmem[UR4+0x40] ;  /* 0x00004004000479ee */ /* 0x000e640008240000 */
[----:B-1----:R-:W-:Y:S01]  /*b040*/  NOP ;  /* 0x0000000000007918 */ /* 0x002fe20000000000 */
.L_x_159:
[----:B------:R-:W-:Y:S01]  /*b050*/  ISETP.NE.AND P2, PT, R109, RZ, PT ;  /* 0x000000ff6d00720c */ /* 0x000fe20003f45270 */
[----:B------:R-:W-:Y:S01]  /*b060*/  FMUL R0, R52, R24 ;  /* 0x0000001834007220 */ /* 0x000fe20000400000 */
        /* <DEDUP_REMOVED lines=22> */
[----:B--2---:R-:W-:Y:S01]  /*b1d0*/  LOP3.LUT R41, R66, 0xffff0000, RZ, 0xc0, !PT ;  /* 0xffff000042297812 */ /* 0x004fe200078ec0ff */
        /* <DEDUP_REMOVED lines=106> */
[----:B--2---:R-:W2:Y:S02]  /*b880*/  FENCE.VIEW.ASYNC.S ;  /* 0x00000000000073c6 */ /* 0x004ea40000000000 */
[----:B------:R-:W-:Y:S05]  /*b890*/  WARPSYNC.ALL ;  /* 0x0000000000007948 */ /* 0x000fea0003800000 */
[----:B------:R-:W-:Y:S01]  /*b8a0*/  BSSY.RECONVERGENT B0, `(.L_x_162) ;  /* 0x0000012000007945 */ /* 0x000fe20003800200 */
[----:B--2---:R-:W-:Y:S06]  /*b8b0*/  BAR.SYNC.DEFER_BLOCKING 0x1, 0x80 ;  /* 0x0042000000007b1d */ /* 0x004fec0000010000 */
[----:B------:R-:W-:Y:S05]  /*b8c0*/  @P0 BRA `(.L_x_163) ;  /* 0x00000000003c0947 */ /* 0x000fea0003800000 */
[----:B------:R-:W-:Y:S02]  /*b8d0*/  UIADD3 UR4, UPT, UPT, UR52, 0x200, URZ ;  /* 0x0000020034047890 */ /* 0x000fe4000fffe0ff */
[----:B------:R-:W-:Y:S01]  /*b8e0*/  UIADD3 UR8, UP0, UPT, UR54, 0xa80, URZ ;  /* 0x00000a8036087890 */ /* 0x000fe2000ff1e0ff */
[----:B------:R-:W-:Y:S01]  /*b8f0*/  UMOV UR50, UR42 ;  /* 0x0000002a00327c82 */ /* 0x000fe20008000000 */
[----:B------:R-:W-:Y:S02]  /*b900*/  UMOV UR51, UR36 ;  /* 0x0000002400337c82 */ /* 0x000fe40008000000 */
[----:B------:R-:W-:Y:S01]  /*b910*/  MOV R92, UR4 ;  /* 0x00000004005c7c02 */ /* 0x000fe20008000f00 */
[----:B------:R-:W-:Y:S02]  /*b920*/  UIADD3.X UR9, UPT, UPT, URZ, UR55, URZ, UP0, !UPT ;  /* 0x00000037ff097290 */ /* 0x000fe400087fe4ff */
[----:B------:R-:W-:Y:S01]  /*b930*/  UIADD3 UR5, UPT, UPT, UR41, 0x60, URZ ;  /* 0x0000006029057890 */ /* 0x000fe2000fffe0ff */
[----:B------:R-:W-:Y:S01]  /*b940*/  R2UR UR48, R92 ;  /* 0x000000005c3072ca */ /* 0x000fe200000e0000 */
[----:B------:R-:W-:Y:S01]  /*b950*/  UIADD3 UR4, UPT, UPT, UR52, 0xa00, URZ ;  /* 0x00000a0034047890 */ /* 0x000fe2000fffe0ff */
[----:B------:R-:W-:Y:S01]  /*b960*/  UMOV UR6, UR42 ;  /* 0x0000002a00067c82 */ /* 0x000fe20008000000 */
[----:B------:R-:W-:Y:S10]  /*b970*/  UMOV UR7, UR36 ;  /* 0x0000002400077c82 */ /* 0x000ff40008000000 */
[----:B------:R2:W-:Y:S01]  /*b980*/  UTMASTG.3D [UR48], [UR8] ;  /* 0x00000030080073b5 */ /* 0x0005e20008010000 */
[----:B------:R2:W-:Y:S01]  /*b990*/  UTMASTG.3D [UR4], [UR8] ;  /* 0x00000004080073b5 */ /* 0x0005e20008010000 */
[----:B------:R0:W-:Y:S01]  /*b9a0*/  UTMACMDFLUSH ;  /* 0x00000000000079b7 */ /* 0x0001e20000000000 */
[----:B--2---:R-:W-:Y:S04]  /*b9b0*/  DEPBAR.LE SB0, 0x1 ;  /* 0x000080400000791a */ /* 0x004fe80000000000 */
.L_x_163:
[----:B------:R-:W-:Y:S05]  /*b9c0*/  BSYNC.RECONVERGENT B0 ;  /* 0x0000000000007941 */ /* 0x000fea0003800200 */
.L_x_162:
[----:B------:R-:W-:Y:S01]  /*b9d0*/  BAR.SYNC.DEFER_BLOCKING 0x1, 0x80 ;  /* 0x0042000000007b1d */ /* 0x000fe20000010000 */
[----:B------:R-:W-:Y:S04]  /*b9e0*/  UIADD3 UR40, UPT, UPT, UR43, 0x1, URZ ;  /* 0x000000012b287890 */ /* 0x000fe8000fffe0ff */
[----:B------:R-:W-:Y:S04]  /*b9f0*/  UISETP.NE.AND UP0, UPT, UR40, 0x4, UPT ;  /* 0x000000042800788c */ /* 0x000fe8000bf05270 */
[----:B------:R-:W-:Y:S01]  /*ba00*/  USEL UR40, UR40, URZ, UP0 ;  /* 0x000000ff28287287 */ /* 0x000fe20008000000 */
[----:B------:R2:W-:Y:S01]  /*ba10*/  @P2 SYNCS.ARRIVE.TRANS64.RED.A1T0 RZ, [R111+URZ], RZ ;  /* 0x000000ff6fff29a7 */ /* 0x0005e200081004ff */
[----:B------:R-:W-:Y:S01]  /*ba20*/  BSSY B1, `(.L_x_164) ;  /* 0x000001a000017945 */ /* 0x000fe20003800000 */
[----:B------:R-:W3:Y:S02]  /*ba30*/  @P2 SYNCS.PHASECHK.TRANS64.TRYWAIT P0, [R0+URZ+0xb0], R2 ;  /* 0x0000b002000025a7 */ /* 0x000ee400080011ff */
[----:B---3--:R-:W-:Y:S01]  /*ba40*/  @P2 SEL R70, RZ, 0x1, !P0 ;  /* 0x00000001ff462807 */ /* 0x008fe20004000000 */
[----:B--2---:R-:W-:Y:S06]  /*ba50*/  @!P2 BRA `(.L_x_165) ;  /* 0x000000000058a947 */ /* 0x004fec0003800000 */
[----:B------:R-:W-:Y:S01]  /*ba60*/  ISETP.NE.AND P1, PT, R71, RZ, PT ;  /* 0x000000ff4700720c */ /* 0x000fe20003f25270 */
[----:B------:R-:W-:Y:S01]  /*ba70*/  BSSY B0, `(.L_x_166) ;  /* 0x0000009000007945 */ /* 0x000fe20003800000 */
[----:B------:R-:W-:Y:S11]  /*ba80*/  ISETP.NE.AND P0, PT, R70, RZ, PT ;  /* 0x000000ff4600720c */ /* 0x000ff60003f05270 */
[----:B------:R-:W-:Y:S05]  /*ba90*/  @P1 IMAD R3, R68, 0x1000, R108 ;  /* 0x0000100044031824 */ /* 0x000fea00078e026c */
[----:B------:R-:W-:Y:S05]  /*baa0*/  @P1 IADD3 R2, PT, PT, R3, UR52, RZ ;  /* 0x0000003403021c10 */ /* 0x000fea000fffe0ff */
[----:B------:R-:W-:Y:S01]  /*bab0*/  @P1 IMAD.IADD R2, R69, 0x1, R2 ;  /* 0x0000000145021824 */ /* 0x000fe200078e0202 */
[----:B------:R-:W-:Y:S06]  /*bac0*/  @P0 BRA `(.L_x_167) ;  /* 0x00000000000c0947 */ /* 0x000fec0003800000 */
[----:B-1----:R-:W-:Y:S04]  /*bad0*/  SHF.L.U32 R20, R110, 0x1f, RZ ;  /* 0x0000001f6e147819 */ /* 0x002fe800000006ff */
[----:B------:R-:W1:Y:S02]  /*bae0*/  SYNCS.PHASECHK.TRANS64.TRYWAIT P0, [R0+URZ+0xb0], R20 ;  /* 0x0000b014000075a7 */ /* 0x000e6400080011ff */
[----:B-1----:R-:W-:Y:S05]  /*baf0*/  @!P0 BRA `(.L_x_168) ;  /* 0x0000003c005c8947 */ /* 0x002fea0003800000 */
.L_x_167:
[----:B------:R-:W-:Y:S05]  /*bb00*/  BSYNC B0 ;  /* 0x0000000000007941 */ /* 0x000fea0003800000 */
.L_x_166:
[----:B------:R-:W-:Y:S01]  /*bb10*/  ISETP.NE.AND P0, PT, R71, RZ, PT ;  /* 0x000000ff4700720c */ /* 0x000fe20003f05270 */
[----:B------:R-:W-:Y:S11]  /*bb20*/  VIADD R68, R68, 0x1 ;  /* 0x0000000144447836 */ /* 0x000ff60000000000 */
[----:B------:R-:W-:Y:S01]  /*bb30*/  @!UPT UIADD3 URZ, UPT, UPT, URZ, URZ, URZ ;  /* 0x000000fffffff290 */ /* 0x000fe2000fffe0ff */
[----:B------:R2:W3:Y:S04]  /*bb40*/  @P0 LDS.128 R60, [R3+UR52+0x200] ;  /* 0x00020034033c0984 */ /* 0x0004e80008000c00 */
[----:B------:R2:W4:Y:S04]  /*bb50*/  @P0 LDS.128 R72, [R3+UR52+0xa00] ;  /* 0x000a003403480984 */ /* 0x0005280008000c00 */
[----:B------:R2:W2:Y:S04]  /*bb60*/  @P0 LDS.128 R64, [R2+0x200] ;  /* 0x0002000002400984 */ /* 0x0004a80000000c00 */
[----:B------:R2:W2:Y:S01]  /*bb70*/  @P0 LDS.128 R76, [R2+0xa00] ;  /* 0x000a0000024c0984 */ /* 0x0004a20000000c00 */
[C---:B------:R-:W-:Y:S04]  /*bb80*/  ISETP.NE.AND P0, PT, R68.reuse, 0x4, PT ;  /* 0x000000044400780c */ /* 0x040fe80003f05270 */
[----:B-1----:R-:W-:Y:S02]  /*bb90*/  SEL R0, RZ, 0x1, P0 ;  /* 0x00000001ff007807 */ /* 0x002fe40000000000 */
[----:B------:R-:W-:Y:S02]  /*bba0*/  SEL R68, R68, RZ, P0 ;  /* 0x000000ff44447207 */ /* 0x000fe40000000000 */
[----:B------:R-:W-:Y:S02]  /*bbb0*/  LOP3.LUT R110, R110, R0, RZ, 0x3c, !PT ;  /* 0x000000006e6e7212 */ /* 0x000fe400078e3cff */
.L_x_165:
[----:B------:R-:W-:Y:S05]  /*bbc0*/  BSYNC B1 ;  /* 0x0000000000017941 */ /* 0x000fea0003800000 */
.L_x_164:
[----:B--2---:R-:W-:Y:S05]  /*bbd0*/  VIADD R3, R59, 0x400020 ;  /* 0x004000203b037836 */ /* 0x004fea0000000000 */
[----:B------:R-:W-:Y:S04]  /*bbe0*/  SHF.R.U32.HI R0, RZ, 0x15, R3 ;  /* 0x00000015ff007819 */ /* 0x000fe80000011603 */
[----:B-1----:R-:W-:Y:S04]  /*bbf0*/  LOP3.LUT R22, R0, 0x3, RZ, 0xc0, !PT ;  /* 0x0000000300167812 */ /* 0x002fe800078ec0ff */
        /* <DEDUP_REMOVED lines=11> */
[----:B------:R-:W2:Y:S01]  /*bcb0*/  LDCU.64 UR6, c[0x4][0x78] ;  /* 0x01000f00ff0677ac */ /* 0x000ea20008000a00 */
[----:B------:R-:W3:Y:S01]  /*bcc0*/  LDC.64 R14, c[0x4][R15] ;  /* 0x010000000f0e7b82 */ /* 0x000ee20000000a00 */
[----:B------:R-:W5:Y:S01]  /*bcd0*/  LDCU.64 UR4, c[0x4][0x10] ;  /* 0x01000200ff0477ac */ /* 0x000f620008000a00 */
[----:B-1----:R-:W-:Y:S01]  /*bce0*/  MOV R5, UR9 ;  /* 0x0000000900057c02 */ /* 0x002fe20008000f00 */
[----:B------:R-:W-:Y:S01]  /*bcf0*/  IMAD.U32 R4, RZ, RZ, UR8 ;  /* 0x00000008ff047e24 */ /* 0x000fe2000f8e00ff */
[----:B--2---:R-:W-:Y:S01]  /*bd00*/  MOV R7, UR7 ;  /* 0x0000000700077c02 */ /* 0x004fe20008000f00 */
[----:B------:R-:W-:Y:S01]  /*bd10*/  IMAD.U32 R6, RZ, RZ, UR6 ;  /* 0x00000006ff067e24 */ /* 0x000fe2000f8e00ff */
[----:B-----5:R-:W-:Y:S01]  /*bd20*/  MOV R11, UR5 ;  /* 0x00000005000b7c02 */ /* 0x020fe20008000f00 */
[----:B------:R-:W-:Y:S02]  /*bd30*/  IMAD.U32 R10, RZ, RZ, UR4 ;  /* 0x00000004ff0a7e24 */ /* 0x000fe4000f8e00ff */
[----:B------:R-:W-:Y:S07]  /*bd40*/  LEPC R20, `(.L_x_170) ;  /* 0x000000001014794e */ /* 0x000fee0000000000 */
[----:B---34-:R-:W-:Y:S05]  /*bd50*/  CALL.ABS.NOINC R14 ;  /* 0x000000000e007343 */ /* 0x018fea0003c00000 */
.L_x_170:
        /* <DEDUP_REMOVED lines=23> */
.L_x_171:
[----:B------:R-:W-:Y:S05]  /*bed0*/  WARPSYNC.ALL ;  /* 0x0000000000007948 */ /* 0x000fea0003800000 */
[----:B------:R-:W-:Y:S11]  /*bee0*/  R2UR UR4, R2 ;  /* 0x00000000020472ca */ /* 0x000ff600000e0000 */
[----:B------:R-:W-:Y:S02]  /*bef0*/  @!UPT UIADD3 URZ, UPT, UPT, URZ, URZ, URZ ;  /* 0x000000fffffff290 */ /* 0x000fe4000fffe0ff */
[----:B------:R-:W1:Y:S02]  /*bf00*/  LDTM.x16 R4, tmem[UR4+0x40] ;  /* 0x00004004000479ee */ /* 0x000e640008240000 */
[----:B-1----:R-:W-:Y:S01]  /*bf10*/  NOP ;  /* 0x0000000000007918 */ /* 0x002fe20000000000 */
.L_x_169:
[----:B------:R-:W-:Y:S01]  /*bf20*/  ISETP.NE.AND P2, PT, R109, RZ, PT ;  /* 0x000000ff6d00720c */ /* 0x000fe20003f45270 */
[----:B------:R-:W-:Y:S01]  /*bf30*/  FMUL R0, R52, R24 ;  /* 0x0000001834007220 */ /* 0x000fe20000400000 */
[----:B---3--:R-:W-:Y:S01]  /*bf40*/  SHF.L.U32 R3, R60, 0x10, RZ ;  /* 0x000000103c037819 */ /* 0x008fe200000006ff */
        /* <DEDUP_REMOVED lines=145> */
[----:B--2---:R-:W-:Y:S04]  /*c860*/  DEPBAR.LE SB0, 0x1 ;  /* 0x000080400000791a */ /* 0x004fe80000000000 */
.L_x_173:
[----:B------:R-:W-:Y:S05]  /*c870*/  BSYNC.RECONVERGENT B0 ;  /* 0x0000000000007941 */ /* 0x000fea0003800200 */
.L_x_172:
        /* <DEDUP_REMOVED lines=10> */
[----:B------:R-:W2:Y:S02]  /*c920*/  @P2 SYNCS.PHASECHK.TRANS64.TRYWAIT P0, [R0+URZ+0xb0], R2 ;  /* 0x0000b002000025a7 */ /* 0x000ea400080011ff */
[----:B--2---:R-:W-:Y:S01]  /*c930*/  @P2 SEL R70, RZ, 0x1, !P0 ;  /* 0x00000001ff462807 */ /* 0x004fe20004000000 */
        /* <DEDUP_REMOVED lines=11> */
.L_x_177:
[----:B------:R-:W-:Y:S05]  /*c9f0*/  BSYNC B0 ;  /* 0x0000000000007941 */ /* 0x000fea0003800000 */
.L_x_176:
        /* <DEDUP_REMOVED lines=11> */
.L_x_175:
[----:B------:R-:W-:Y:S05]  /*cab0*/  BSYNC B1 ;  /* 0x0000000000017941 */ /* 0x000fea0003800000 */
.L_x_174:
[----:B------:R-:W-:Y:S11]  /*cac0*/  ISETP.NE.AND P0, PT, R102, R22, PT ;  /* 0x000000166600720c */ /* 0x000ff60003f05270 */
[----:B------:R-:W-:Y:S02]  /*cad0*/  @!UPT UIADD3 URZ, UPT, UPT, URZ, URZ, URZ ;  /* 0x000000fffffff290 */ /* 0x000fe4000fffe0ff */
[----:B------:R-:W-:Y:S05]  /*cae0*/  @P0 BRA `(.L_x_179) ;  /* 0x0000000000bc0947 */ /* 0x000fea0003800000 */
[----:B------:R-:W-:Y:S11]  /*caf0*/  LOP3.LUT P0, RZ, R21, 0x3, R103, 0x48, !PT ;  /* 0x0000000315ff7812 */ /* 0x000ff60007804867 */
[----:B------:R-:W-:Y:S02]  /*cb00*/  @!UPT UIADD3 URZ, UPT, UPT, URZ, URZ, URZ ;  /* 0x000000fffffff290 */ /* 0x000fe4000fffe0ff */
[----:B------:R-:W-:Y:S05]  /*cb10*/  @!P0 BRA `(.L_x_180) ;  /* 0x0000000000408947 */ /* 0x000fea0003800000 */
[----:B------:R-:W1:Y:S01]  /*cb20*/  LDCU.64 UR8, c[0x4][0x70] ;  /* 0x01000e00ff0877ac */ /* 0x000e620008000a00 */
[----:B--2---:R-:W-:Y:S01]  /*cb30*/  MOV R3, 0x0 ;  /* 0x0000000000037802 */ /* 0x004fe20000000f00 */
        /* <DEDUP_REMOVED lines=14> */
.L_x_180:
        /* <DEDUP_REMOVED lines=23> */
.L_x_181:
[----:B------:R-:W-:Y:S05]  /*cd90*/  WARPSYNC.ALL ;  /* 0x0000000000007948 */ /* 0x000fea0003800000 */
[----:B------:R-:W-:Y:S11]  /*cda0*/  R2UR UR4, R23 ;  /* 0x00000000170472ca */ /* 0x000ff600000e0000 */
[----:B------:R-:W-:Y:S02]  /*cdb0*/  @!UPT UIADD3 URZ, UPT, UPT, URZ, URZ, URZ ;  /* 0x000000fffffff290 */ /* 0x000fe4000fffe0ff */
[----:B------:R-:W1:Y:S02]  /*cdc0*/  LDTM.x16 R4, tmem[UR4+0x40] ;  /* 0x00004004000479ee */ /* 0x000e640008240000 */
[----:B-1----:R-:W-:Y:S01]  /*cdd0*/  NOP ;  /* 0x0000000000007918 */ /* 0x002fe20000000000 */
.L_x_179:
[----:B------:R-:W-:Y:S01]  /*cde0*/  ISETP.NE.AND P2, PT, R109, RZ, PT ;  /* 0x000000ff6d00720c */ /* 0x000fe20003f45270 */
[----:B------:R-:W-:Y:S01]  /*cdf0*/  FMUL R0, R52, R24 ;  /* 0x0000001834007220 */ /* 0x000fe20000400000 */
[----:B--23--:R-:W-:Y:S01]  /*ce00*/  SHF.L.U32 R3, R60, 0x10, RZ ;  /* 0x000000103c037819 */ /* 0x00cfe200000006ff */
        /* <DEDUP_REMOVED lines=145> */
[----:B--2---:R-:W-:Y:S04]  /*d720*/  DEPBAR.LE SB0, 0x1 ;  /* 0x000080400000791a */ /* 0x004fe80000000000 */
.L_x_183:
[----:B------:R-:W-:Y:S05]  /*d730*/  BSYNC.RECONVERGENT B0 ;  /* 0x0000000000007941 */ /* 0x000fea0003800200 */
.L_x_182:
        /* <DEDUP_REMOVED lines=17> */
[----:B------:R-:W2:Y:S02]  /*d850*/  SYNCS.PHASECHK.TRANS64.TRYWAIT P0, [R0+URZ+0xb0], R110 ;  /* 0x0000b06e000075a7 */ /* 0x000ea400080011ff */
[----:B--2---:R-:W-:Y:S05]  /*d860*/  @!P0 BRA `(.L_x_188) ;  /* 0x0000002000288947 */ /* 0x004fea0003800000 */
.L_x_187:
[----:B------:R-:W-:Y:S05]  /*d870*/  BSYNC B0 ;  /* 0x0000000000007941 */ /* 0x000fea0003800000 */
.L_x_186:
[----:B------:R-:W-:Y:S11]  /*d880*/  ISETP.NE.AND P0, PT, R71, RZ, PT ;  /* 0x000000ff4700720c */ /* 0x000ff60003f05270 */
[----:B------:R-:W-:Y:S02]  /*d890*/  @!UPT UIADD3 URZ, UPT, UPT, URZ, URZ, URZ ;  /* 0x000000fffffff290 */ /* 0x000fe4000fffe0ff */
[----:B------:R3:W4:Y:S04]  /*d8a0*/  @P0 LDS.128 R60, [R68+UR52+0x200] ;  /* 0x00020034443c0984 */ /* 0x0007280008000c00 */
[----:B------:R3:W1:Y:S04]  /*d8b0*/  @P0 LDS.128 R72, [R68+UR52+0xa00] ;  /* 0x000a003444480984 */ /* 0x0006680008000c00 */
[----:B------:R3:W1:Y:S04]  /*d8c0*/  @P0 LDS.128 R64, [R2+0x200] ;  /* 0x0002000002400984 */ /* 0x0006680000000c00 */
[----:B------:R3:W1:Y:S02]  /*d8d0*/  @P0 LDS.128 R76, [R2+0xa00] ;  /* 0x000a0000024c0984 */ /* 0x0006640000000c00 */
.L_x_185:
[----:B------:R-:W-:Y:S05]  /*d8e0*/  BSYNC B1 ;  /* 0x0000000000017941 */ /* 0x000fea0003800000 */
.L_x_184:
[----:B------:R-:W-:Y:S05]  /*d8f0*/  VIADD R59, R59, 0x400030 ;  /* 0x004000303b3b7836 */ /* 0x000fea0000000000 */
[----:B--2---:R-:W-:Y:S04]  /*d900*/  SHF.R.U32.HI R0, RZ, 0x15, R59 ;  /* 0x00000015ff007819 */ /* 0x004fe8000001163b */
[----:B---3--:R-:W-:Y:S04]  /*d910*/  LOP3.LUT R2, R0, 0x3, RZ, 0xc0, !PT ;  /* 0x0000000300027812 */ /* 0x008fe800078ec0ff */
[----:B------:R-:W-:Y:S11]  /*d920*/  ISETP.NE.AND P0, PT, R102, R2, PT ;  /* 0x000000026600720c */ /* 0x000ff60003f05270 */
[----:B------:R-:W-:Y:S02]  /*d930*/  @!UPT UIADD3 URZ, UPT, UPT, URZ, URZ, URZ ;  /* 0x000000fffffff290 */ /* 0x000fe4000fffe0ff */
[----:B------:R-:W-:Y:S05]  /*d940*/  @P0 BRA `(.L_x_189) ;  /* 0x0000000000bc0947 */ /* 0x000fea0003800000 */
[----:B------:R-:W-:Y:S02]  /*d950*/  LOP3.LUT P0, RZ, R0, 0x3, R103, 0x48, !PT ;  /* 0x0000000300ff7812 */ /* 0x000fe40007804867 */
[----:B------:R-:W-:Y:S11]  /*d960*/  MOV R16, R59 ;  /* 0x0000003b00107202 */ /* 0x000ff60000000f00 */
[----:B------:R-:W-:Y:S05]  /*d970*/  @!P0 BRA `(.L_x_190) ;  /* 0x0000000000408947 */ /* 0x000fea0003800000 */
[----:B------:R-:W2:Y:S01]  /*d980*/  LDCU.64 UR8, c[0x4][0x70] ;  /* 0x01000e00ff0877ac */ /* 0x000ea20008000a00 */
[----:B------:R-:W-:Y:S01]  /*d990*/  MOV R15, 0x0 ;  /* 0x00000000000f7802 */ /* 0x000fe20000000f00 */
[----:B------:R-:W-:Y:S02]  /*d9a0*/  HFMA2 R12, -RZ, RZ, 0, 5.9604644775390625e-08 ;  /* 0x00000001ff0c7431 */ /* 0x000fe400000001ff */
[----:B------:R-:W-:Y:S02]  /*d9b0*/  IMAD.MOV.U32 R8, RZ, RZ, 0x192 ;  /* 0x00000192ff087424 */ /* 0x000fe400078e00ff */
[----:B------:R-:W-:Y:S01]  /*d9c0*/  IMAD.MOV.U32 R13, RZ, RZ, RZ ;  /* 0x000000ffff0d7224 */ /* 0x000fe200078e00ff */
[----:B------:R-:W3:Y:S01]  /*d9d0*/  LDCU.64 UR6, c[0x4][0x78] ;  /* 0x01000f00ff0677ac */ /* 0x000ee20008000a00 */
[----:B------:R-:W1:Y:S01]  /*d9e0*/  LDC.64 R14, c[0x4][R15] ;  /* 0x010000000f0e7b82 */ /* 0x000e620000000a00 */
[----:B------:R-:W5:Y:S01]  /*d9f0*/  LDCU.64 UR4, c[0x4][0x10] ;  /* 0x01000200ff0477ac */ /* 0x000f620008000a00 */
[----:B--2---:R-:W-:Y:S01]  /*da00*/  MOV R5, UR9 ;  /* 0x0000000900057c02 */ /* 0x004fe20008000f00 */
[----:B------:R-:W-:Y:S01]  /*da10*/  IMAD.U32 R4, RZ, RZ, UR8 ;  /* 0x00000008ff047e24 */ /* 0x000fe2000f8e00ff */
[----:B---3--:R-:W-:Y:S01]  /*da20*/  MOV R7, UR7 ;  /* 0x0000000700077c02 */ /* 0x008fe20008000f00 */
[----:B------:R-:W-:Y:S01]  /*da30*/  IMAD.U32 R6, RZ, RZ, UR6 ;  /* 0x00000006ff067e24 */ /* 0x000fe2000f8e00ff */
[----:B-----5:R-:W-:Y:S01]  /*da40*/  MOV R11, UR5 ;  /* 0x00000005000b7c02 */ /* 0x020fe20008000f00 */
[----:B------:R-:W-:Y:S02]  /*da50*/  IMAD.U32 R10, RZ, RZ, UR4 ;  /* 0x00000004ff0a7e24 */ /* 0x000fe4000f8e00ff */
[----:B-1----:R-:W-:Y:S07]  /*da60*/  LEPC R20, `(.L_x_190) ;  /* 0x000000001014794e */ /* 0x002fee0000000000 */
[----:B----4-:R-:W-:Y:S05]  /*da70*/  CALL.ABS.NOINC R14 ;  /* 0x000000000e007343 */ /* 0x010fea0003c00000 */
.L_x_190:
[----:B------:R-:W-:Y:S05]  /*da80*/  WARPSYNC.ALL ;  /* 0x0000000000007948 */ /* 0x000fea0003800000 */
[C---:B------:R-:W-:Y:S01]  /*da90*/  R2UR UR4, R16.reuse ;  /* 0x00000000100472ca */ /* 0x040fe200000e0000 */
[----:B------:R-:W-:Y:S05]  /*daa0*/  VIADD R0, R16, 0x40 ;  /* 0x0000004010007836 */ /* 0x000fea0000000000 */
[----:B------:R-:W-:Y:S04]  /*dab0*/  SHF.R.U32.HI R0, RZ, 0x15, R0 ;  /* 0x00000015ff007819 */ /* 0x000fe80000011600 */
[----:B------:R-:W-:Y:S03]  /*dac0*/  LOP3.LUT P0, RZ, R0, 0x3, R103, 0x48, !PT ;  /* 0x0000000300ff7812 */ /* 0x000fe60007804867 */
[----:B------:R-:W2:Y:S10]  /*dad0*/  LDTM.x16 R24, tmem[UR4] ;  /* 0x00000004001879ee */ /* 0x000eb40008240000 */
[----:B--2---:R-:W-:Y:S05]  /*dae0*/  @!P0 BRA `(.L_x_191) ;  /* 0x0000000000408947 */ /* 0x004fea0003800000 */
        /* <DEDUP_REMOVED lines=16> */
.L_x_191:
[----:B------:R-:W-:Y:S05]  /*dbf0*/  WARPSYNC.ALL ;  /* 0x0000000000007948 */ /* 0x000fea0003800000 */
[----:B------:R-:W-:Y:S11]  /*dc00*/  R2UR UR4, R16 ;  /* 0x00000000100472ca */ /* 0x000ff600000e0000 */
[----:B------:R-:W-:Y:S02]  /*dc10*/  @!UPT UIADD3 URZ, UPT, UPT, URZ, URZ, URZ ;  /* 0x000000fffffff290 */ /* 0x000fe4000fffe0ff */
[----:B------:R-:W2:Y:S02]  /*dc20*/  LDTM.x16 R4, tmem[UR4+0x40] ;  /* 0x00004004000479ee */ /* 0x000ea40008240000 */
[----:B--2---:R-:W-:Y:S01]  /*dc30*/  NOP ;  /* 0x0000000000007918 */ /* 0x004fe20000000000 */
.L_x_189:
[----:B------:R-:W-:Y:S01]  /*dc40*/  ISETP.NE.AND P1, PT, R102, R2, PT ;  /* 0x000000026600720c */ /* 0x000fe20003f25270 */
[----:B------:R-:W-:Y:S05]  /*dc50*/  WARPSYNC.ALL ;  /* 0x0000000000007948 */ /* 0x000fea0003800000 */
[C---:B----4-:R-:W-:Y:S01]  /*dc60*/  SHF.L.U32 R3, R60.reuse, 0x10, RZ ;  /* 0x000000103c037819 */ /* 0x050fe200000006ff */
[----:B------:R-:W-:Y:S01]  /*dc70*/  NOP ;  /* 0x0000000000007918 */ /* 0x000fe20000000000 */
[----:B------:R-:W-:Y:S01]  /*dc80*/  LOP3.LUT R40, R60, 0xffff0000, RZ, 0xc0, !PT ;  /* 0xffff00003c287812 */ /* 0x000fe200078ec0ff */
[C---:B------:R-:W-:Y:S01]  /*dc90*/  FMUL R0, R52.reuse, R24 ;  /* 0x0000001834007220 */ /* 0x040fe20000400000 */
[C---:B------:R-:W-:Y:S01]  /*dca0*/  SHF.L.U32 R41, R61.reuse, 0x10, RZ ;  /* 0x000000103d297819 */ /* 0x040fe200000006ff */
[----:B------:R-:W-:Y:S01]  /*dcb0*/  FMUL R2, R52, R25 ;  /* 0x0000001934027220 */ /* 0x000fe20000400000 */
[----:B------:R-:W-:Y:S01]  /*dcc0*/  LOP3.LUT R42, R61, 0xffff0000, RZ, 0xc0, !PT ;  /* 0xffff00003d2a7812 */ /* 0x000fe200078ec0ff */
[C---:B------:R-:W-:Y:S01]  /*dcd0*/  FFMA R0, R53.reuse, R3, R0 ;  /* 0x0000000335007223 */ /* 0x040fe20000000000 */
[----:B------:R-:W-:Y:S01]  /*dce0*/  R2UR UR4, R58 ;  /* 0x000000003a0472ca */ /* 0x000fe200000e0000 */
[----:B------:R-:W-:Y:S01]  /*dcf0*/  FFMA R2, R53, R40, R2 ;  /* 0x0000002835027223 */ /* 0x000fe20000000002 */
[----:B------:R-:W-:Y:S01]  /*dd00*/  SHF.L.U32 R54, R62, 0x10, RZ ;  /* 0x000000103e367819 */ /* 0x000fe200000006ff */
[----:B-1----:R-:W-:Y:S01]  /*dd10*/  FMUL R20, R52, R4 ;  /* 0x0000000434147220 */ /* 0x002fe20000400000 */
[----:B------:R-:W-:Y:S01]  /*dd20*/  LOP3.LUT R55, R62, 0xffff0000, RZ, 0xc0, !PT ;  /* 0xffff00003e377812 */ /* 0x000fe200078ec0ff */
[----:B------:R-:W-:Y:S01]  /*dd30*/  FMUL R3, R52, R26 ;  /* 0x0000001a34037220 */ /* 0x000fe20000400000 */
[----:B------:R-:W-:Y:S01]  /*dd40*/  F2FP.BF16.F32.PACK_AB R112, R2, R0 ;  /* 0x000000000270723e */ /* 0x000fe200000010ff */
[----:B------:R-:W-:Y:S01]  /*dd50*/  FMUL R4, R52, R27 ;  /* 0x0000001b34047220 */ /* 0x000fe20000400000 */
[----:B------:R-:W-:Y:S01]  /*dd60*/  SHF.L.U32 R56, R63, 0x10, RZ ;  /* 0x000000103f387819 */ /* 0x000fe200000006ff */
[----:B------:R-:W-:Y:S01]  /*dd70*/  FFMA R3, R53, R41, R3 ;  /* 0x0000002935037223 */ /* 0x000fe20000000003 */
[----:B------:R-:W-:Y:S01]  /*dd80*/  LOP3.LUT R57, R63, 0xffff0000, RZ, 0xc0, !PT ;  /* 0xffff00003f397812 */ /* 0x000fe200078ec0ff */
[----:B------:R-:W-:Y:S01]  /*dd90*/  FFMA R4, R53, R42, R4 ;  /* 0x0000002a35047223 */ /* 0x000fe20000000004 */
[----:B------:R-:W-:Y:S01]  /*dda0*/  SHF.L.U32 R58, R64, 0x10, RZ ;  /* 0x00000010403a7819 */ /* 0x000fe200000006ff */
[----:B------:R-:W-:Y:S01]  /*ddb0*/  FMUL R0, R52, R28 ;  /* 0x0000001c34007220 */ /* 0x000fe20000400000 */
[----:B------:R-:W-:Y:S01]  /*ddc0*/  LOP3.LUT R59, R64, 0xffff0000, RZ, 0xc0, !PT ;  /* 0xffff0000403b7812 */ /* 0x000fe200078ec0ff */
[----:B------:R-:W-:Y:S01]  /*ddd0*/  FMUL R2, R52, R29 ;  /* 0x0000001d34027220 */ /* 0x000fe20000400000 */
[----:B------:R-:W-:Y:S01]  /*dde0*/  F2FP.BF16.F32.PACK_AB R113, R4, R3 ;  /* 0x000000030471723e */ /* 0x000fe200000010ff */
[C---:B------:R-:W-:Y:S01]  /*ddf0*/  FMUL R21, R52.reuse, R5 ;  /* 0x0000000534157220 */ /* 0x040fe20000400000 */
[C---:B------:R-:W-:Y:S01]  /*de00*/  SHF.L.U32 R60, R65.reuse, 0x10, RZ ;  /* 0x00000010413c7819 */ /* 0x040fe200000006ff */
[C---:B------:R-:W-:Y:S01]  /*de10*/  FMUL R5, R52.reuse, R30 ;  /* 0x0000001e34057220 */ /* 0x040fe20000400000 */
[----:B------:R-:W-:Y:S01]  /*de20*/  LOP3.LUT R61, R65, 0xffff0000, RZ, 0xc0, !PT ;  /* 0xffff0000413d7812 */ /* 0x000fe200078ec0ff */
[----:B------:R-:W-:Y:S01]  /*de30*/  FMUL R22, R52, R6 ;  /* 0x0000000634167220 */ /* 0x000fe20000400000 */
[----:B------:R-:W-:Y:S01]  /*de40*/  SHF.L.U32 R62, R66, 0x10, RZ ;  /* 0x00000010423e7819 */ /* 0x000fe200000006ff */
        /* <DEDUP_REMOVED lines=10> */
[----:B------:R-:W-:Y:S01]  /*def0*/  FMUL R3, R52, R33 ;  /* 0x0000002134037220 */ /* 0x000fe20000400000 */
[----:B------:R-:W-:Y:S01]  /*df00*/  F2FP.BF16.F32.PACK_AB R114, R2, R0 ;  /* 0x000000000272723e */ /* 0x000fe200000010ff */
[----:B------:R-:W-:Y:S01]  /*df10*/  FFMA R5, R53, R56, R5 ;  /* 0x0000003835057223 */ /* 0x000fe20000000005 */
[----:B------:R-:W-:Y:S01]  /*df20*/  SHF.L.U32 R68, R73, 0x10, RZ ;  /* 0x0000001049447819 */ /* 0x000fe200000006ff */
[----:B------:R-:W-:Y:S01]  /*df30*/  FFMA R6, R53, R57, R6 ;  /* 0x0000003935067223 */ /* 0x000fe20000000006 */
[----:B------:R-:W-:Y:S01]  /*df40*/  LOP3.LUT R69, R73, 0xffff0000, RZ, 0xc0, !PT ;  /* 0xffff000049457812 */ /* 0x000fe200078ec0ff */
[C---:B------:R-:W-:Y:S01]  /*df50*/  FFMA R7, R53.reuse, R58, R7 ;  /* 0x0000003a35077223 */ /* 0x040fe20000000007 */
[----:B------:R-:W-:Y:S01]  /*df60*/  SHF.L.U32 R70, R74, 0x10, RZ ;  /* 0x000000104a467819 */ /* 0x000fe200000006ff */
[----:B------:R-:W-:Y:S01]  /*df70*/  UIADD3 UR4, UPT, UPT, UR4, 0x130, URZ ;  /* 0x0000013004047890 */ /* 0x000fe2000fffe0ff */
[----:B------:R-:W-:Y:S01]  /*df80*/  F2FP.BF16.F32.PACK_AB R115, R6, R5 ;  /* 0x000000050673723e */ /* 0x000fe200000010ff */
[----:B------:R-:W-:Y:S01]  /*df90*/  FFMA R3, R53, R59, R3 ;  /* 0x0000003b35037223 */ /* 0x000fe20000000003 */
[----:B------:R-:W-:Y:S01]  /*dfa0*/  LOP3.LUT R71, R74, 0xffff0000, RZ, 0xc0, !PT ;  /* 0xffff00004a477812 */ /* 0x000fe200078ec0ff */
[C---:B------:R-:W-:Y:S01]  /*dfb0*/  FMUL R0, R52.reuse, R34 ;  /* 0x0000002234007220 */ /* 0x040fe20000400000 */
[----:B------:R-:W-:Y:S01]  /*dfc0*/  SHF.L.U32 R72, R75, 0x10, RZ ;  /* 0x000000104b487819 */ /* 0x000fe200000006ff */
[C---:B------:R-:W-:Y:S01]  /*dfd0*/  FMUL R2, R52.reuse, R35 ;  /* 0x0000002334027220 */ /* 0x040fe20000400000 */
[----:B------:R-:W-:Y:S01]  /*dfe0*/  UPRMT UR4, UR37, 0x654, UR4 ;  /* 0x0000065425047896 */ /* 0x000fe20008000004 */
[C---:B------:R-:W-:Y:S01]  /*dff0*/  FMUL R4, R52.reuse, R36 ;  /* 0x0000002434047220 */ /* 0x040fe20000400000 */
[C---:B------:R-:W-:Y:S01]  /*e000*/  FMUL R5, R52.reuse, R37 ;  /* 0x0000002534057220 */ /* 0x040fe20000400000 */
[----:B------:R-:W-:Y:S01]  /*e010*/  F2FP.BF16.F32.PACK_AB R28, R3, R7 ;  /* 0x00000007031c723e */ /* 0x000fe200000010ff */
[C---:B------:R-:W-:Y:S01]  /*e020*/  FFMA R0, R53.reuse, R60, R0 ;  /* 0x0000003c35007223 */ /* 0x040fe20000000000 */
[C---:B------:R-:W-:Y:S01]  /*e030*/  FMUL R6, R52.reuse, R38 ;  /* 0x0000002634067220 */ /* 0x040fe20000400000 */
[C---:B------:R-:W-:Y:S01]  /*e040*/  FFMA R2, R53.reuse, R61, R2 ;  /* 0x0000003d35027223 */ /* 0x040fe20000000002 */
[C---:B------:R-:W-:Y:S01]  /*e050*/  FMUL R3, R52.reuse, R39 ;  /* 0x0000002734037220 */ /* 0x040fe20000400000 */
[C---:B------:R-:W-:Y:S01]  /*e060*/  FFMA R4, R53.reuse, R62, R4 ;  /* 0x0000003e35047223 */ /* 0x040fe20000000004 */
[C---:B------:R-:W-:Y:S01]  /*e070*/  FFMA R5, R53.reuse, R63, R5 ;  /* 0x0000003f35057223 */ /* 0x040fe20000000005 */
[C---:B------:R-:W-:Y:S01]  /*e080*/  FFMA R6, R53.reuse, R64, R6 ;  /* 0x0000004035067223 */ /* 0x040fe20000000006 */
[C---:B------:R-:W-:Y:S01]  /*e090*/  FFMA R3, R53.reuse, R65, R3 ;  /* 0x0000004135037223 */ /* 0x040fe20000000003 */
[----:B------:R-:W-:Y:S01]  /*e0a0*/  FFMA R20, R53, R66, R20 ;  /* 0x0000004235147223 */ /* 0x000fe20000000014 */
[----:B------:R-:W-:Y:S01]  /*e0b0*/  FMUL R8, R52, R8 ;  /* 0x0000000834087220 */ /* 0x000fe20000400000 */
[----:B------:R-:W-:Y:S01]  /*e0c0*/  SYNCS.ARRIVE.TRANS64.RED.A1T0 RZ, [UR4], RZ ;  /* 0x000000ffffff79a7 */ /* 0x000fe20008100404 */
[----:B------:R1:W-:Y:S01]  /*e0d0*/  @!P1 STS.128 [R108+UR52+0x3200], R112 ;  /* 0x003200706c009988 */ /* 0x0003e20008000c34 */
[----:B------:R-:W-:Y:S01]  /*e0e0*/  LOP3.LUT R73, R75, 0xffff0000, RZ, 0xc0, !PT ;  /* 0xffff00004b497812 */ /* 0x000fe200078ec0ff */
[C---:B------:R-:W-:Y:S01]  /*e0f0*/  FFMA R21, R53.reuse, R67, R21 ;  /* 0x0000004335157223 */ /* 0x040fe20000000015 */
[----:B------:R-:W-:Y:S01]  /*e100*/  SHF.L.U32 R24, R76, 0x10, RZ ;  /* 0x000000104c187819 */ /* 0x000fe200000006ff */
[----:B------:R-:W-:Y:S01]  /*e110*/  FMUL R9, R52, R9 ;  /* 0x0000000934097220 */ /* 0x000fe20000400000 */
[----:B------:R-:W-:Y:S01]  /*e120*/  LOP3.LUT R25, R76, 0xffff0000, RZ, 0xc0, !PT ;  /* 0xffff00004c197812 */ /* 0x000fe200078ec0ff */
[C---:B------:R-:W-:Y:S01]  /*e130*/  FFMA R22, R53.reuse, R68, R22 ;  /* 0x0000004435167223 */ /* 0x040fe20000000016 */
[C---:B------:R-:W-:Y:S01]  /*e140*/  FMUL R10, R52.reuse, R10 ;  /* 0x0000000a340a7220 */ /* 0x040fe20000400000 */
[C---:B------:R-:W-:Y:S01]  /*e150*/  FFMA R23, R53.reuse, R69, R23 ;  /* 0x0000004535177223 */ /* 0x040fe20000000017 */
[----:B------:R-:W-:Y:S01]  /*e160*/  FMUL R11, R52, R11 ;  /* 0x0000000b340b7220 */ /* 0x000fe20000400000 */
[----:B------:R-:W-:Y:S01]  /*e170*/  F2FP.BF16.F32.PACK_AB R29, R2, R0 ;  /* 0x00000000021d723e */ /* 0x000fe200000010ff */
[----:B------:R-:W-:Y:S01]  /*e180*/  FFMA R8, R53, R70, R8 ;  /* 0x0000004635087223 */ /* 0x000fe20000000008 */
[----:B------:R-:W-:Y:S01]  /*e190*/  F2FP.BF16.F32.PACK_AB R30, R5, R4 ;  /* 0x00000004051e723e */ /* 0x000fe200000010ff */
[C---:B------:R-:W-:Y:S01]  /*e1a0*/  FMUL R12, R52.reuse, R12 ;  /* 0x0000000c340c7220 */ /* 0x040fe20000400000 */
[----:B------:R-:W-:Y:S01]  /*e1b0*/  F2FP.BF16.F32.PACK_AB R31, R3, R6 ;  /* 0x00000006031f723e */ /* 0x000fe200000010ff */
[----:B------:R-:W-:Y:S01]  /*e1c0*/  FFMA R9, R53, R71, R9 ;  /* 0x0000004735097223 */ /* 0x000fe20000000009 */
[C---:B------:R-:W-:Y:S01]  /*e1d0*/  FMUL R13, R52.reuse, R13 ;  /* 0x0000000d340d7220 */ /* 0x040fe20000400000 */
[----:B------:R-:W-:Y:S01]  /*e1e0*/  SHF.L.U32 R26, R77, 0x10, RZ ;  /* 0x000000104d1a7819 */ /* 0x000fe200000006ff */
[----:B------:R-:W-:Y:S01]  /*e1f0*/  FFMA R10, R53, R72, R10 ;  /* 0x00000048350a7223 */ /* 0x000fe2000000000a */
[----:B------:R1:W-:Y:S01]  /*e200*/  @!P1 STS.128 [R107+0x3200], R28 ;  /* 0x0032001c6b009388 */ /* 0x0003e20000000c00 */
[C---:B------:R-:W-:Y:S01]  /*e210*/  FMUL R14, R52.reuse, R14 ;  /* 0x0000000e340e7220 */ /* 0x040fe20000400000 */
[----:B------:R-:W-:Y:S01]  /*e220*/  LOP3.LUT R27, R77, 0xffff0000, RZ, 0xc0, !PT ;  /* 0xffff00004d1b7812 */ /* 0x000fe200078ec0ff */
[C---:B------:R-:W-:Y:S01]  /*e230*/  FFMA R11, R53.reuse, R73, R11 ;  /* 0x00000049350b7223 */ /* 0x040fe2000000000b */
[----:B------:R-:W-:Y:S01]  /*e240*/  FMUL R15, R52, R15 ;  /* 0x0000000f340f7220 */ /* 0x000fe20000400000 */
[----:B------:R-:W-:Y:S01]  /*e250*/  SHF.L.U32 R40, R78, 0x10, RZ ;  /* 0x000000104e287819 */ /* 0x000fe200000006ff */
[C---:B------:R-:W-:Y:S01]  /*e260*/  FFMA R12, R53.reuse, R24, R12 ;  /* 0x00000018350c7223 */ /* 0x040fe2000000000c */
[----:B------:R-:W-:Y:S01]  /*e270*/  FMUL R16, R52, R16 ;  /* 0x0000001034107220 */ /* 0x000fe20000400000 */
[----:B------:R-:W-:Y:S01]  /*e280*/  LOP3.LUT R74, R78, 0xffff0000, RZ, 0xc0, !PT ;  /* 0xffff00004e4a7812 */ /* 0x000fe200078ec0ff */
[----:B------:R-:W-:Y:S01]  /*e290*/  FFMA R13, R53, R25, R13 ;  /* 0x00000019350d7223 */ /* 0x000fe2000000000d */
[C---:B------:R-:W-:Y:S01]  /*e2a0*/  FMUL R17, R52.reuse, R17 ;  /* 0x0000001134117220 */ /* 0x040fe20000400000 */
[----:B------:R-:W-:Y:S01]  /*e2b0*/  SHF.L.U32 R75, R79, 0x10, RZ ;  /* 0x000000104f4b7819 */ /* 0x000fe200000006ff */
[----:B------:R-:W-:Y:S01]  /*e2c0*/  FFMA R14, R53, R26, R14 ;  /* 0x0000001a350e7223 */ /* 0x000fe2000000000e */
[----:B------:R-:W-:Y:S01]  /*e2d0*/  F2FP.BF16.F32.PACK_AB R20, R21, R20 ;  /* 0x000000141514723e */ /* 0x000fe200000010ff */
[C---:B------:R-:W-:Y:S01]  /*e2e0*/  FMUL R18, R52.reuse, R18 ;  /* 0x0000001234127220 */ /* 0x040fe20000400000 */
[----:B------:R-:W-:Y:S01]  /*e2f0*/  LOP3.LUT R76, R79, 0xffff0000, RZ, 0xc0, !PT ;  /* 0xffff00004f4c7812 */ /* 0x000fe200078ec0ff */
[----:B------:R-:W-:Y:S01]  /*e300*/  FFMA R15, R53, R27, R15 ;  /* 0x0000001b350f7223 */ /* 0x000fe2000000000f */
[----:B------:R-:W-:Y:S01]  /*e310*/  F2FP.BF16.F32.PACK_AB R21, R23, R22 ;  /* 0x000000161715723e */ /* 0x000fe200000010ff */
[----:B------:R-:W-:Y:S01]  /*e320*/  FMUL R19, R52, R19 ;  /* 0x0000001334137220 */ /* 0x000fe20000400000 */
[----:B------:R-:W-:Y:S01]  /*e330*/  F2FP.BF16.F32.PACK_AB R22, R9, R8 ;  /* 0x000000080916723e */ /* 0x000fe200000010ff */
[----:B------:R-:W-:Y:S01]  /*e340*/  FFMA R16, R53, R40, R16 ;  /* 0x0000002835107223 */ /* 0x000fe20000000010 */
[----:B------:R-:W-:Y:S01]  /*e350*/  F2FP.BF16.F32.PACK_AB R23, R11, R10 ;  /* 0x0000000a0b17723e */ /* 0x000fe200000010ff */
[C---:B------:R-:W-:Y:S01]  /*e360*/  FFMA R17, R53.reuse, R74, R17 ;  /* 0x0000004a35117223 */ /* 0x040fe20000000011 */
[C---:B------:R-:W-:Y:S01]  /*e370*/  FFMA R18, R53.reuse, R75, R18 ;  /* 0x0000004b35127223 */ /* 0x040fe20000000012 */
[----:B------:R-:W-:Y:S01]  /*e380*/  FFMA R19, R53, R76, R19 ;  /* 0x0000004c35137223 */ /* 0x000fe20000000013 */
[----:B------:R-:W-:Y:S01]  /*e390*/  F2FP.BF16.F32.PACK_AB R12, R13, R12 ;  /* 0x0000000c0d0c723e */ /* 0x000fe200000010ff */
[----:B------:R1:W-:Y:S01]  /*e3a0*/  @!P1 STS.128 [R108+UR52+0x3a00], R20 ;  /* 0x003a00146c009988 */ /* 0x0003e20008000c34 */
[----:B------:R-:W-:Y:S01]  /*e3b0*/  F2FP.BF16.F32.PACK_AB R13, R15, R14 ;  /* 0x0000000e0f0d723e */ /* 0x000fe200000010ff */
[----:B------:R-:W-:Y:S01]  /*e3c0*/  BSSY.RECONVERGENT B0, `(.L_x_192) ;  /* 0x000001a000007945 */ /* 0x000fe20003800200 */
[----:B------:R-:W-:Y:S02]  /*e3d0*/  F2FP.BF16.F32.PACK_AB R14, R17, R16 ;  /* 0x00000010110e723e */ /* 0x000fe400000010ff */
[----:B------:R-:W-:Y:S02]  /*e3e0*/  F2FP.BF16.F32.PACK_AB R15, R19, R18 ;  /* 0x00000012130f723e */ /* 0x000fe400000010ff */
[----:B------:R-:W-:Y:S03]  /*e3f0*/  ISETP.NE.AND P0, PT, R102, RZ, PT ;  /* 0x000000ff6600720c */ /* 0x000fe60003f05270 */
[----:B------:R1:W-:Y:S01]  /*e400*/  @!P1 STS.128 [R107+0x3a00], R12 ;  /* 0x003a000c6b009388 */ /* 0x0003e20000000c00 */
[----:B------:R-:W-:Y:S01]  /*e410*/  @!PT LDS RZ, [RZ] ;  /* 0x00000000fffff984 */ /* 0x000fe20000000800 */
[----:B------:R-:W-:Y:S01]  /*e420*/  @!PT LDS RZ, [RZ] ;  /* 0x00000000fffff984 */ /* 0x000fe20000000800 */
[----:B------:R-:W-:Y:S01]  /*e430*/  @!PT LDS RZ, [RZ] ;  /* 0x00000000fffff984 */ /* 0x000fe20000000800 */
[----:B------:R-:W-:Y:S01]  /*e440*/  @!PT LDS RZ, [RZ] ;  /* 0x00000000fffff984 */ /* 0x000fe20000000800 */
[----:B------:R2:W-:Y:S07]  /*e450*/  MEMBAR.ALL.CTA ;  /* 0x0000000000007992 */ /* 0x0005ee0000008000 */
[----:B--2---:R-:W2:Y:S02]  /*e460*/  FENCE.VIEW.ASYNC.S ;  /* 0x00000000000073c6 */ /* 0x004ea40000000000 */
        /* <DEDUP_REMOVED lines=15> */
.L_x_193:
[----:B------:R-:W-:Y:S05]  /*e560*/  BSYNC.RECONVERGENT B0 ;  /* 0x0000000000007941 */ /* 0x000fea0003800200 */
.L_x_192:
[----:B------:R-:W-:Y:S01]  /*e570*/  BAR.SYNC.DEFER_BLOCKING 0x1, 0x80 ;  /* 0x0042000000007b1d */ /* 0x000fe20000010000 */
[----:B------:R-:W-:Y:S01]  /*e580*/  UISETP.NE.AND UP0, UPT, UR53, -0x8, UPT ;  /* 0xfffffff83500788c */ /* 0x000fe2000bf05270 */
[----:B------:R-:W-:Y:S08]  /*e590*/  IADD3 R98, PT, PT, R98, 0x1, RZ ;  /* 0x0000000162627810 */ /* 0x000ff00007ffe0ff */
[----:B------:R-:W-:Y:S05]  /*e5a0*/  BRA.U !UP0, `(.L_x_194) ;  /* 0x0000000108287547 */ /* 0x000fea000b800000 */
[----:B------:R-:W-:Y:S01]  /*e5b0*/  ISETP.NE.AND P0, PT, R109, RZ, PT ;  /* 0x000000ff6d00720c */ /* 0x000fe20003f05270 */
[----:B------:R-:W-:Y:S01]  /*e5c0*/  IMAD.U32 R2, RZ, RZ, UR56 ;  /* 0x00000038ff027e24 */ /* 0x000fe2000f8e00ff */
[----:B------:R-:W-:Y:S01]  /*e5d0*/  UIADD3 UR56, UPT, UPT, UR56, 0x1, URZ ;  /* 0x0000000138387890 */ /* 0x000fe2000fffe0ff */
[----:B------:R-:W-:Y:S03]  /*e5e0*/  IMAD.U32 R0, RZ, RZ, UR37 ;  /* 0x00000025ff007e24 */ /* 0x000fe6000f8e00ff */
[----:B------:R-:W-:Y:S04]  /*e5f0*/  UISETP.NE.AND UP0, UPT, UR56, 0x4, UPT ;  /* 0x000000043800788c */ /* 0x000fe8000bf05270 */
[----:B------:R-:W-:Y:S03]  /*e600*/  USEL UR56, UR56, URZ, UP0 ;  /* 0x000000ff38387287 */ /* 0x000fe60008000000 */
[----:B------:R-:W-:Y:S05]  /*e610*/  @P0 LEA R2, R2, UR52, 0x3 ;  /* 0x0000003402020c11 */ /* 0x000fea000f8e18ff */
[----:B------:R-:W-:Y:S05]  /*e620*/  @P0 VIADD R2, R2, 0xd0 ;  /* 0x000000d002020836 */ /* 0x000fea0000000000 */
[----:B------:R-:W-:Y:S04]  /*e630*/  @P0 PRMT R0, R0, 0x654, R2 ;  /* 0x0000065400000816 */ /* 0x000fe80000000002 */
[----:B------:R2:W-:Y:S03]  /*e640*/  @P0 SYNCS.ARRIVE.TRANS64.RED.A1T0 RZ, [R0+URZ], RZ ;  /* 0x000000ff00ff09a7 */ /* 0x0005e600081004ff */
.L_x_194:
[----:B------:R-:W-:Y:S01]  /*e650*/  ISETP.NE.AND P2, PT, R104, RZ, PT ;  /* 0x000000ff6800720c */ /* 0x000fe20003f45270 */
[----:B------:R-:W-:Y:S01]  /*e660*/  VIADD R2, R50, UR38 ;  /* 0x0000002632027c36 */ /* 0x000fe20008000000 */
[----:B------:R-:W-:Y:S01]  /*e670*/  ISETP.NE.AND P0, PT, R106, 0x2, PT ;  /* 0x000000026a00780c */ /* 0x000fe20003f05270 */
[----:B--2---:R-:W-:Y:S01]  /*e680*/  VIADD R0, R51, UR39 ;  /* 0x0000002733007c36 */ /* 0x004fe20008000000 */
[----:B------:R-:W-:Y:S01]  /*e690*/  ISETP.NE.AND P1, PT, R98, 0x2, PT ;  /* 0x000000026200780c */ /* 0x000fe20003f25270 */
[----:B------:R-:W-:Y:S01]  /*e6a0*/  UIADD3 UR53, UPT, UPT, UR53, 0x8, URZ ;  /* 0x0000000835357890 */ /* 0x000fe2000fffe0ff */
[----:B------:R-:W-:Y:S02]  /*e6b0*/  R2UR UR12, R2 ;  /* 0x00000000020c72ca */ /* 0x000fe400000e0000 */
[----:B------:R-:W-:Y:S02]  /*e6c0*/  R2UR UR20, R0 ;  /* 0x00000000001472ca */ /* 0x000fe400000e0000 */
[----:B------:R-:W-:Y:S02]  /*e6d0*/  SEL R2, RZ, 0x1, P0 ;  /* 0x00000001ff027807 */ /* 0x000fe40000000000 */
[----:B------:R-:W-:Y:S02]  /*e6e0*/  SEL R0, RZ, 0x1, P1 ;  /* 0x00000001ff007807 */ /* 0x000fe40000800000 */
[----:B------:R-:W-:Y:S02]  /*e6f0*/  @P2 R2UR UR36, R95 ;  /* 0x000000005f2422ca */ /* 0x000fe400000e0000 */
[----:B------:R-:W-:Y:S02]  /*e700*/  LOP3.LUT R96, R96, R2, RZ, 0x3c, !PT ;  /* 0x0000000260607212 */ /* 0x000fe400078e3cff */
[----:B------:R-:W-:Y:S02]  /*e710*/  LOP3.LUT R97, R97, R0, RZ, 0x3c, !PT ;  /* 0x0000000061617212 */ /* 0x000fe400078e3cff */
[----:B------:R-:W-:Y:S02]  /*e720*/  SEL R106, R106, RZ, P0 ;  /* 0x000000ff6a6a7207 */ /* 0x000fe40000000000 */
[----:B------:R-:W-:Y:S01]  /*e730*/  SEL R98, R98, RZ, P1 ;  /* 0x000000ff62627207 */ /* 0x000fe20000800000 */
[----:B------:R-:W-:Y:S06]  /*e740*/  @P2 BRA `(.L_x_195) ;  /* 0xffffff7c00302947 */ /* 0x000fec000383ffff */
[----:B------:R-:W2:Y:S01]  /*e750*/  LDCU.64 UR6, c[0x0][0xc88] ;  /* 0x00019100ff0677ac */ /* 0x000ea20008000a00 */
[----:B------:R-:W3:Y:S01]  /*e760*/  LDCU.64 UR4, c[0x0][0xc90] ;  /* 0x00019200ff0477ac */ /* 0x000ee20008000a00 */
[----:B--2---:R-:W-:Y:S02]  /*e770*/  ISETP.NE.U32.AND P2, PT, RZ, UR6, PT ;  /* 0x00000006ff007c0c */ /* 0x004fe4000bf45070 */
[----:B---3--:R-:W-:Y:S02]  /*e780*/  ISETP.NE.U32.AND P1, PT, RZ, UR4, PT ;  /* 0x00000004ff007c0c */ /* 0x008fe4000bf25070 */
[----:B------:R-:W-:Y:S02]  /*e790*/  ISETP.NE.AND.EX P2, PT, RZ, UR7, PT, P2 ;  /* 0x00000007ff007c0c */ /* 0x000fe4000bf45320 */
[----:B------:R-:W-:-:S13]  /*e7a0*/  ISETP.NE.AND.EX P0, PT, RZ, UR5, PT, P1 ;  /* 0x00000005ff007c0c */ /* 0x000fda000bf05310 */
[----:B------:R-:W-:Y:S05]  /*e7b0*/  @P2 BRA P0, `(.L_x_196) ;  /* 0x00000000003c2947 */ /* 0x000fea0000000000 */
[----:B------:R-:W-:-:S13]  /*e7c0*/  ISETP.NE.AND.EX P1, PT, RZ, UR5, PT, P1 ;  /* 0x00000005ff007c0c */ /* 0x000fda000bf25310 */
[----:B------:R-:W-:Y:S05]  /*e7d0*/  @P1 BRA `(.L_x_197) ;  /* 0x00000000000c1947 */ /* 0x000fea0003800000 */
[----:B------:R-:W-:-:S13]  /*e7e0*/  FSETP.NEU.AND P0, PT, R53, RZ, PT ;  /* 0x000000ff3500720b */ /* 0x000fda0003f0d000 */
[----:B------:R-:W-:Y:S05]  /*e7f0*/  @!P0 EXIT ;  /* 0x000000000000894d */ /* 0x000fea0003800000 */
[----:B------:R-:W-:Y:S05]  /*e800*/  BRA `(.L_x_196) ;  /* 0x0000000000287947 */ /* 0x000fea0003800000 */
.L_x_197:
[----:B------:R-:W-:Y:S01]  /*e810*/  ISETP.NE.AND P0, PT, R105, RZ, PT ;  /* 0x000000ff6900720c */ /* 0x000fe20003f05270 */
[----:B------:R-:W-:-:S12]  /*e820*/  BSSY.RECONVERGENT B0, `(.L_x_196) ;  /* 0x0000008000007945 */ /* 0x000fd80003800200 */
[----:B------:R-:W-:Y:S05]  /*e830*/  @P0 BRA `(.L_x_198) ;  /* 0x0000000000100947 */ /* 0x000fea0003800000 */
[----:B------:R-:W-:-:S04]  /*e840*/  ISETP.NE.U32.AND P0, PT, RZ, UR6, PT ;  /* 0x00000006ff007c0c */ /* 0x000fc8000bf05070 */
[----:B------:R-:W-:-:S13]  /*e850*/  ISETP.NE.AND.EX P0, PT, RZ, UR7, PT, P0 ;  /* 0x00000007ff007c0c */ /* 0x000fda000bf05300 */
[----:B------:R-:W-:Y:S05]  /*e860*/  @!P0 EXIT ;  /* 0x000000000000894d */ /* 0x000fea0003800000 */
[----:B------:R-:W-:Y:S05]  /*e870*/  BRA `(.L_x_199) ;  /* 0x0000000000087947 */ /* 0x000fea0003800000 */
.L_x_198:
[----:B------:R-:W-:-:S13]  /*e880*/  FSETP.NEU.AND P0, PT, R53, RZ, PT ;  /* 0x000000ff3500720b */ /* 0x000fda0003f0d000 */
[----:B------:R-:W-:Y:S05]  /*e890*/  @!P0 EXIT ;  /* 0x000000000000894d */ /* 0x000fea0003800000 */
.L_x_199:
[----:B------:R-:W-:Y:S05]  /*e8a0*/  BSYNC.RECONVERGENT B0 ;  /* 0x0000000000007941 */ /* 0x000fea0003800200 */
.L_x_196:
[----:B------:R-:W-:Y:S01]  /*e8b0*/  ULEA UR4, UR56, UR52, 0x3 ;  /* 0x0000003438047291 */ /* 0x000fe2000f8e18ff */
[----:B------:R-:W-:-:S04]  /*e8c0*/  DEPBAR.LE SB0, 0x0 ;  /* 0x000080000000791a */ /* 0x000fc80000000000 */
[----:B------:R-:W-:-:S04]  /*e8d0*/  UIADD3 UR4, UPT, UPT, UR4, 0xd0, URZ ;  /* 0x000000d004047890 */ /* 0x000fc8000fffe0ff */
[----:B------:R-:W-:-:S09]  /*e8e0*/  UPRMT UR4, UR37, 0x654, UR4 ;  /* 0x0000065425047896 */ /* 0x000fd20008000004 */
[----:B------:R-:W-:Y:S01]  /*e8f0*/  SYNCS.ARRIVE.TRANS64.RED.A1T0 RZ, [UR4], RZ ;  /* 0x000000ffffff79a7 */ /* 0x000fe20008100404 */
[----:B------:R-:W-:Y:S05]  /*e900*/  EXIT ;  /* 0x000000000000794d */ /* 0x000fea0003800000 */
.L_x_25:
[----:B--2---:R2:W4:Y:S02]  /*e910*/  SYNCS.PHASECHK.TRANS64.TRYWAIT P0, [R2+URZ+0x150], R3 ;  /* 0x00015003020075a7 */ /* 0x00452400080011ff */
[----:B----4-:R-:W-:Y:S05]  /*e920*/  @!P0 NANOSLEEP.SYNCS 0x989680 ;  /* 0x009896800000895d */ /* 0x010fea0003900000 */
[----:B------:R-:W4:Y:S02]  /*e930*/  @!P0 SYNCS.PHASECHK.TRANS64 P0, [R2+URZ+0x150], R3 ;  /* 0x00015003020085a7 */ /* 0x000f2400080010ff */
[----:B----4-:R-:W-:Y:S05]  /*e940*/  @!P0 BRA `(.L_x_25) ;  /* 0xfffffffc00f08947 */ /* 0x010fea000383ffff */
[----:B------:R-:W-:Y:S05]  /*e950*/  BRA `(.L_x_200) ;  /* 0xffffff3000ec7947 */ /* 0x000fea000383ffff */
.L_x_28:
[----:B-1----:R-:W-:-:S07]  /*e960*/  MOV R2, UR33 ;  /* 0x0000002100027c02 */ /* 0x002fce0008000f00 */
.L_x_201:
[----:B-1----:R1:W2:Y:S02]  /*e970*/  SYNCS.PHASECHK.TRANS64.TRYWAIT P0, [R2+URZ+0x58], R4 ;  /* 0x00005804020075a7 */ /* 0x0022a400080011ff */
[----:B--2---:R-:W-:Y:S05]  /*e980*/  @!P0 NANOSLEEP.SYNCS 0x989680 ;  /* 0x009896800000895d */ /* 0x004fea0003900000 */
[----:B------:R-:W2:Y:S02]  /*e990*/  @!P0 SYNCS.PHASECHK.TRANS64 P0, [R2+URZ+0x58], R4 ;  /* 0x00005804020085a7 */ /* 0x000ea400080010ff */
[----:B--2---:R-:W-:Y:S05]  /*e9a0*/  @!P0 BRA `(.L_x_201) ;  /* 0xfffffffc00f08947 */ /* 0x004fea000383ffff */
[----:B------:R-:W-:Y:S05]  /*e9b0*/  BRA `(.L_x_27) ;  /* 0xffffff34003c7947 */ /* 0x000fea000383ffff */
.L_x_37:
[----:B------:R-:W-:-:S07]  /*e9c0*/  MOV R2, UR33 ;  /* 0x0000002100027c02 */ /* 0x000fce0008000f00 */
.L_x_202:
[----:B-1----:R1:W2:Y:S02]  /*e9d0*/  SYNCS.PHASECHK.TRANS64.TRYWAIT P0, [R2+URZ+0x58], R4 ;  /* 0x00005804020075a7 */ /* 0x0022a400080011ff */
[----:B--2---:R-:W-:Y:S05]  /*e9e0*/  @!P0 NANOSLEEP.SYNCS 0x989680 ;  /* 0x009896800000895d */ /* 0x004fea0003900000 */
[----:B------:R-:W2:Y:S02]  /*e9f0*/  @!P0 SYNCS.PHASECHK.TRANS64 P0, [R2+URZ+0x58], R4 ;  /* 0x00005804020085a7 */ /* 0x000ea400080010ff */
[----:B--2---:R-:W-:Y:S05]  /*ea00*/  @!P0 BRA `(.L_x_202) ;  /* 0xfffffffc00f08947 */ /* 0x004fea000383ffff */
[----:B------:R-:W-:Y:S05]  /*ea10*/  BRA `(.L_x_36) ;  /* 0xffffff3800587947 */ /* 0x000fea000383ffff */
.L_x_44:
[----:B-1----:R1:W2:Y:S02]  /*ea20*/  SYNCS.PHASECHK.TRANS64.TRYWAIT P0, [R2+URZ+0x100], R3 ;  /* 0x00010003020075a7 */ /* 0x0022a400080011ff */
[----:B--2---:R-:W-:Y:S05]  /*ea30*/  @!P0 NANOSLEEP.SYNCS 0x989680 ;  /* 0x009896800000895d */ /* 0x004fea0003900000 */
[----:B------:R-:W2:Y:S02]  /*ea40*/  @!P0 SYNCS.PHASECHK.TRANS64 P0, [R2+URZ+0x100], R3 ;  /* 0x00010003020085a7 */ /* 0x000ea400080010ff */
[----:B--2---:R-:W-:Y:S05]  /*ea50*/  @!P0 BRA `(.L_x_44) ;  /* 0xfffffffc00f08947 */ /* 0x004fea000383ffff */
[----:B------:R-:W-:Y:S05]  /*ea60*/  BRA `(.L_x_203) ;  /* 0xffffff3c00547947 */ /* 0x000fea000383ffff */
.L_x_48:
[----:B---3--:R-:W-:-:S07]  /*ea70*/  MOV R0, UR5 ;  /* 0x0000000500007c02 */ /* 0x008fce0008000f00 */
.L_x_204:
[----:B-1----:R1:W2:Y:S02]  /*ea80*/  SYNCS.PHASECHK.TRANS64.TRYWAIT P0, [R0+URZ], R2 ;  /* 0x00000002000075a7 */ /* 0x0022a400080011ff */
[----:B--2---:R-:W-:Y:S05]  /*ea90*/  @!P0 NANOSLEEP.SYNCS 0x989680 ;  /* 0x009896800000895d */ /* 0x004fea0003900000 */
[----:B------:R-:W2:Y:S02]  /*eaa0*/  @!P0 SYNCS.PHASECHK.TRANS64 P0, [R0+URZ], R2 ;  /* 0x00000002000085a7 */ /* 0x000ea400080010ff */
[----:B--2---:R-:W-:Y:S05]  /*eab0*/  @!P0 BRA `(.L_x_204) ;  /* 0xfffffffc00f08947 */ /* 0x004fea000383ffff */
[----:B------:R-:W-:Y:S05]  /*eac0*/  BRA `(.L_x_205) ;  /* 0xffffff4000cc7947 */ /* 0x000fea000383ffff */
.L_x_49:
[----:B---3--:R-:W-:-:S07]  /*ead0*/  MOV R0, UR5 ;  /* 0x0000000500007c02 */ /* 0x008fce0008000f00 */
.L_x_206:
[----:B-1----:R1:W2:Y:S02]  /*eae0*/  SYNCS.PHASECHK.TRANS64.TRYWAIT P0, [R0+URZ], R3 ;  /* 0x00000003000075a7 */ /* 0x0022a400080011ff */
[----:B--2---:R-:W-:Y:S05]  /*eaf0*/  @!P0 NANOSLEEP.SYNCS 0x989680 ;  /* 0x009896800000895d */ /* 0x004fea0003900000 */
[----:B------:R-:W2:Y:S02]  /*eb00*/  @!P0 SYNCS.PHASECHK.TRANS64 P0, [R0+URZ], R3 ;  /* 0x00000003000085a7 */ /* 0x000ea400080010ff */
[----:B--2---:R-:W-:Y:S05]  /*eb10*/  @!P0 BRA `(.L_x_206) ;  /* 0xfffffffc00f08947 */ /* 0x004fea000383ffff */
[----:B------:R-:W-:Y:S05]  /*eb20*/  BRA `(.L_x_207) ;  /* 0xffffff4000d87947 */ /* 0x000fea000383ffff */
.L_x_50:
[----:B---3--:R-:W-:-:S07]  /*eb30*/  MOV R0, UR5 ;  /* 0x0000000500007c02 */ /* 0x008fce0008000f00 */
.L_x_208:
[----:B-1----:R1:W2:Y:S02]  /*eb40*/  SYNCS.PHASECHK.TRANS64.TRYWAIT P0, [R0+URZ], R3 ;  /* 0x00000003000075a7 */ /* 0x0022a400080011ff */
[----:B--2---:R-:W-:Y:S05]  /*eb50*/  @!P0 NANOSLEEP.SYNCS 0x989680 ;  /* 0x009896800000895d */ /* 0x004fea0003900000 */
[----:B------:R-:W2:Y:S02]  /*eb60*/  @!P0 SYNCS.PHASECHK.TRANS64 P0, [R0+URZ], R3 ;  /* 0x00000003000085a7 */ /* 0x000ea400080010ff */
[----:B--2---:R-:W-:Y:S05]  /*eb70*/  @!P0 BRA `(.L_x_208) ;  /* 0xfffffffc00f08947 */ /* 0x004fea000383ffff */
[----:B------:R-:W-:Y:S05]  /*eb80*/  BRA `(.L_x_209) ;  /* 0xffffff4000e47947 */ /* 0x000fea000383ffff */
.L_x_51:
[----:B---3--:R-:W-:-:S07]  /*eb90*/  MOV R0, UR5 ;  /* 0x0000000500007c02 */ /* 0x008fce0008000f00 */
.L_x_210:
[----:B-1----:R1:W2:Y:S02]  /*eba0*/  SYNCS.PHASECHK.TRANS64.TRYWAIT P0, [R0+URZ], R3 ;  /* 0x00000003000075a7 */ /* 0x0022a400080011ff */
[----:B--2---:R-:W-:Y:S05]  /*ebb0*/  @!P0 NANOSLEEP.SYNCS 0x989680 ;  /* 0x009896800000895d */ /* 0x004fea0003900000 */
[----:B------:R-:W2:Y:S02]  /*ebc0*/  @!P0 SYNCS.PHASECHK.TRANS64 P0, [R0+URZ], R3 ;  /* 0x00000003000085a7 */ /* 0x000ea400080010ff */
[----:B--2---:R-:W-:Y:S05]  /*ebd0*/  @!P0 BRA `(.L_x_210) ;  /* 0xfffffffc00f08947 */ /* 0x004fea000383ffff */
[----:B------:R-:W-:Y:S05]  /*ebe0*/  BRA `(.L_x_211) ;  /* 0xffffff4000f07947 */ /* 0x000fea000383ffff */
.L_x_52:
[----:B---3--:R-:W-:-:S07]  /*ebf0*/  MOV R0, UR5 ;  /* 0x0000000500007c02 */ /* 0x008fce0008000f00 */
.L_x_212:
[----:B-1----:R1:W2:Y:S02]  /*ec00*/  SYNCS.PHASECHK.TRANS64.TRYWAIT P0, [R0+URZ], R3 ;  /* 0x00000003000075a7 */ /* 0x0022a400080011ff */
[----:B--2---:R-:W-:Y:S05]  /*ec10*/  @!P0 NANOSLEEP.SYNCS 0x989680 ;  /* 0x009896800000895d */ /* 0x004fea0003900000 */
[----:B------:R-:W2:Y:S02]  /*ec20*/  @!P0 SYNCS.PHASECHK.TRANS64 P0, [R0+URZ], R3 ;  /* 0x00000003000085a7 */ /* 0x000ea400080010ff */
[----:B--2---:R-:W-:Y:S05]  /*ec30*/  @!P0 BRA `(.L_x_212) ;  /* 0xfffffffc00f08947 */ /* 0x004fea000383ffff */
[----:B------:R-:W-:Y:S05]  /*ec40*/  BRA `(.L_x_213) ;  /* 0xffffff4000fc7947 */ /* 0x000fea000383ffff */
.L_x_53:
[----:B---3--:R-:W-:-:S07]  /*ec50*/  MOV R0, UR5 ;  /* 0x0000000500007c02 */ /* 0x008fce0008000f00 */
.L_x_214:
[----:B-1----:R1:W2:Y:S02]  /*ec60*/  SYNCS.PHASECHK.TRANS64.TRYWAIT P0, [R0+URZ], R3 ;  /* 0x00000003000075a7 */ /* 0x0022a400080011ff */
[----:B--2---:R-:W-:Y:S05]  /*ec70*/  @!P0 NANOSLEEP.SYNCS 0x989680 ;  /* 0x009896800000895d */ /* 0x004fea0003900000 */
[----:B------:R-:W2:Y:S02]  /*ec80*/  @!P0 SYNCS.PHASECHK.TRANS64 P0, [R0+URZ], R3 ;  /* 0x00000003000085a7 */ /* 0x000ea400080010ff */
[----:B--2---:R-:W-:Y:S05]  /*ec90*/  @!P0 BRA `(.L_x_214) ;  /* 0xfffffffc00f08947 */ /* 0x004fea000383ffff */
[----:B------:R-:W-:Y:S05]  /*eca0*/  BRA `(.L_x_215) ;  /* 0xffffff4400087947 */ /* 0x000fea000383ffff */
.L_x_54:
[----:B---3--:R-:W-:-:S07]  /*ecb0*/  MOV R0, UR5 ;  /* 0x0000000500007c02 */ /* 0x008fce0008000f00 */
.L_x_216:
[----:B-1----:R1:W2:Y:S02]  /*ecc0*/  SYNCS.PHASECHK.TRANS64.TRYWAIT P0, [R0+URZ], R3 ;  /* 0x00000003000075a7 */ /* 0x0022a400080011ff */
[----:B--2---:R-:W-:Y:S05]  /*ecd0*/  @!P0 NANOSLEEP.SYNCS 0x989680 ;  /* 0x009896800000895d */ /* 0x004fea0003900000 */
[----:B------:R-:W2:Y:S02]  /*ece0*/  @!P0 SYNCS.PHASECHK.TRANS64 P0, [R0+URZ], R3 ;  /* 0x00000003000085a7 */ /* 0x000ea400080010ff */
[----:B--2---:R-:W-:Y:S05]  /*ecf0*/  @!P0 BRA `(.L_x_216) ;  /* 0xfffffffc00f08947 */ /* 0x004fea000383ffff */
[----:B------:R-:W-:Y:S05]  /*ed00*/  BRA `(.L_x_217) ;  /* 0xffffff4400147947 */ /* 0x000fea000383ffff */
.L_x_55:
[----:B---3--:R-:W-:-:S07]  /*ed10*/  MOV R0, UR5 ;  /* 0x0000000500007c02 */ /* 0x008fce0008000f00 */
.L_x_218:
[----:B-1----:R1:W2:Y:S02]  /*ed20*/  SYNCS.PHASECHK.TRANS64.TRYWAIT P0, [R0+URZ], R3 ;  /* 0x00000003000075a7 */ /* 0x0022a400080011ff */
[----:B--2---:R-:W-:Y:S05]  /*ed30*/  @!P0 NANOSLEEP.SYNCS 0x989680 ;  /* 0x009896800000895d */ /* 0x004fea0003900000 */
[----:B------:R-:W2:Y:S02]  /*ed40*/  @!P0 SYNCS.PHASECHK.TRANS64 P0, [R0+URZ], R3 ;  /* 0x00000003000085a7 */ /* 0x000ea400080010ff */
[----:B--2---:R-:W-:Y:S05]  /*ed50*/  @!P0 BRA `(.L_x_218) ;  /* 0xfffffffc00f08947 */ /* 0x004fea000383ffff */
[----:B------:R-:W-:Y:S05]  /*ed60*/  BRA `(.L_x_219) ;  /* 0xffffff4400207947 */ /* 0x000fea000383ffff */
.L_x_56:
[----:B---3--:R-:W-:-:S07]  /*ed70*/  MOV R0, UR5 ;  /* 0x0000000500007c02 */ /* 0x008fce0008000f00 */
.L_x_220:
[----:B-1----:R1:W2:Y:S02]  /*ed80*/  SYNCS.PHASECHK.TRANS64.TRYWAIT P0, [R0+URZ], R3 ;  /* 0x00000003000075a7 */ /* 0x0022a400080011ff */
[----:B--2---:R-:W-:Y:S05]  /*ed90*/  @!P0 NANOSLEEP.SYNCS 0x989680 ;  /* 0x009896800000895d */ /* 0x004fea0003900000 */
[----:B------:R-:W2:Y:S02]  /*eda0*/  @!P0 SYNCS.PHASECHK.TRANS64 P0, [R0+URZ], R3 ;  /* 0x00000003000085a7 */ /* 0x000ea400080010ff */
[----:B--2---:R-:W-:Y:S05]  /*edb0*/  @!P0 BRA `(.L_x_220) ;  /* 0xfffffffc00f08947 */ /* 0x004fea000383ffff */
[----:B------:R-:W-:Y:S05]  /*edc0*/  BRA `(.L_x_221) ;  /* 0xffffff44002c7947 */ /* 0x000fea000383ffff */
.L_x_57:
[----:B---3--:R-:W-:-:S07]  /*edd0*/  MOV R0, UR5 ;  /* 0x0000000500007c02 */ /* 0x008fce0008000f00 */
.L_x_222:
[----:B-1----:R1:W2:Y:S02]  /*ede0*/  SYNCS.PHASECHK.TRANS64.TRYWAIT P0, [R0+URZ], R3 ;  /* 0x00000003000075a7 */ /* 0x0022a400080011ff */
[----:B--2---:R-:W-:Y:S05]  /*edf0*/  @!P0 NANOSLEEP.SYNCS 0x989680 ;  /* 0x009896800000895d */ /* 0x004fea0003900000 */
[----:B------:R-:W2:Y:S02]  /*ee00*/  @!P0 SYNCS.PHASECHK.TRANS64 P0, [R0+URZ], R3 ;  /* 0x00000003000085a7 */ /* 0x000ea400080010ff */
[----:B--2---:R-:W-:Y:S05]  /*ee10*/  @!P0 BRA `(.L_x_222) ;  /* 0xfffffffc00f08947 */ /* 0x004fea000383ffff */
[----:B------:R-:W-:Y:S05]  /*ee20*/  BRA `(.L_x_223) ;  /* 0xffffff4400387947 */ /* 0x000fea000383ffff */
.L_x_60:
[----:B-1----:R1:W2:Y:S02]  /*ee30*/  SYNCS.PHASECHK.TRANS64.TRYWAIT P0, [R0+URZ+0x140], R4 ;  /* 0x00014004000075a7 */ /* 0x0022a400080011ff */
[----:B--2---:R-:W-:Y:S05]  /*ee40*/  @!P0 NANOSLEEP.SYNCS 0x989680 ;  /* 0x009896800000895d */ /* 0x004fea0003900000 */
[----:B------:R-:W2:Y:S02]  /*ee50*/  @!P0 SYNCS.PHASECHK.TRANS64 P0, [R0+URZ+0x140], R4 ;  /* 0x00014004000085a7 */ /* 0x000ea400080010ff */
[----:B--2---:R-:W-:Y:S05]  /*ee60*/  @!P0 BRA `(.L_x_60) ;  /* 0xfffffffc00f08947 */ /* 0x004fea000383ffff */
[----:B------:R-:W-:Y:S05]  /*ee70*/  BRA `(.L_x_224) ;  /* 0xffffff4400947947 */ /* 0x000fea000383ffff */
.L_x_61:
[----:B------:R-:W-:-:S07]  /*ee80*/  MOV R0, UR5 ;  /* 0x0000000500007c02 */ /* 0x000fce0008000f00 */
.L_x_225:
[----:B-1----:R1:W2:Y:S02]  /*ee90*/  SYNCS.PHASECHK.TRANS64.TRYWAIT P0, [R0+URZ+0x110], R5 ;  /* 0x00011005000075a7 */ /* 0x0022a400080011ff */
[----:B--2---:R-:W-:Y:S05]  /*eea0*/  @!P0 NANOSLEEP.SYNCS 0x989680 ;  /* 0x009896800000895d */ /* 0x004fea0003900000 */
[----:B------:R-:W2:Y:S02]  /*eeb0*/  @!P0 SYNCS.PHASECHK.TRANS64 P0, [R0+URZ+0x110], R5 ;  /* 0x00011005000085a7 */ /* 0x000ea400080010ff */
[----:B--2---:R-:W-:Y:S05]  /*eec0*/  @!P0 BRA `(.L_x_225) ;  /* 0xfffffffc00f08947 */ /* 0x004fea000383ffff */
[----:B------:R-:W-:Y:S05]  /*eed0*/  BRA `(.L_x_226) ;  /* 0xffffff4400a47947 */ /* 0x000fea000383ffff */
.L_x_62:
[----:B-1----:R1:W2:Y:S02]  /*eee0*/  SYNCS.PHASECHK.TRANS64.TRYWAIT P1, [R0+URZ+0x100], R4 ;  /* 0x00010004000075a7 */ /* 0x0022a400080211ff */
[----:B--2---:R-:W-:Y:S05]  /*eef0*/  @!P1 NANOSLEEP.SYNCS 0x989680 ;  /* 0x009896800000995d */ /* 0x004fea0003900000 */
[----:B------:R-:W2:Y:S02]  /*ef00*/  @!P1 SYNCS.PHASECHK.TRANS64 P1, [R0+URZ+0x100], R4 ;  /* 0x00010004000095a7 */ /* 0x000ea400080210ff */
[----:B--2---:R-:W-:Y:S05]  /*ef10*/  @!P1 BRA `(.L_x_62) ;  /* 0xfffffffc00f09947 */ /* 0x004fea000383ffff */
[----:B------:R-:W-:Y:S05]  /*ef20*/  BRA `(.L_x_227) ;  /* 0xffffff4400d47947 */ /* 0x000fea000383ffff */
.L_x_65:
[----:B------:R-:W-:-:S07]  /*ef30*/  MOV R0, UR5 ;  /* 0x0000000500007c02 */ /* 0x000fce0008000f00 */
.L_x_228:
[----:B-1----:R1:W2:Y:S02]  /*ef40*/  SYNCS.PHASECHK.TRANS64.TRYWAIT P0, [R0+URZ+0x110], R2 ;  /* 0x00011002000075a7 */ /* 0x0022a400080011ff */
[----:B--2---:R-:W-:Y:S05]  /*ef50*/  @!P0 NANOSLEEP.SYNCS 0x989680 ;  /* 0x009896800000895d */ /* 0x004fea0003900000 */
[----:B------:R-:W2:Y:S02]  /*ef60*/  @!P0 SYNCS.PHASECHK.TRANS64 P0, [R0+URZ+0x110], R2 ;  /* 0x00011002000085a7 */ /* 0x000ea400080010ff */
[----:B--2---:R-:W-:Y:S05]  /*ef70*/  @!P0 BRA `(.L_x_228) ;  /* 0xfffffffc00f08947 */ /* 0x004fea000383ffff */
[----:B------:R-:W-:Y:S05]  /*ef80*/  BRA `(.L_x_64) ;  /* 0xffffff4800287947 */ /* 0x000fea000383ffff */
.L_x_72:
[----:B-1----:R1:W2:Y:S02]  /*ef90*/  SYNCS.PHASECHK.TRANS64.TRYWAIT P1, [R0+URZ+0x100], R2 ;  /* 0x00010002000075a7 */ /* 0x0022a400080211ff */
[----:B--2---:R-:W-:Y:S05]  /*efa0*/  @!P1 NANOSLEEP.SYNCS 0x989680 ;  /* 0x009896800000995d */ /* 0x004fea0003900000 */
[----:B------:R-:W2:Y:S02]  /*efb0*/  @!P1 SYNCS.PHASECHK.TRANS64 P1, [R0+URZ+0x100], R2 ;  /* 0x00010002000095a7 */ /* 0x000ea400080210ff */
[----:B--2---:R-:W-:Y:S05]  /*efc0*/  @!P1 BRA `(.L_x_72) ;  /* 0xfffffffc00f09947 */ /* 0x004fea000383ffff */
[----:B------:R-:W-:Y:S05]  /*efd0*/  BRA `(.L_x_229) ;  /* 0xffffff4c00ec7947 */ /* 0x000fea000383ffff */
.L_x_73:
[----:B------:R-:W-:-:S07]  /*efe0*/  MOV R2, UR11 ;  /* 0x0000000b00027c02 */ /* 0x000fce0008000f00 */
.L_x_230:
[----:B-1----:R1:W2:Y:S02]  /*eff0*/  SYNCS.PHASECHK.TRANS64.TRYWAIT P0, [R2+URZ+0x130], R0 ;  /* 0x00013000020075a7 */ /* 0x0022a400080011ff */
[----:B--2---:R-:W-:Y:S05]  /*f000*/  @!P0 NANOSLEEP.SYNCS 0x989680 ;  /* 0x009896800000895d */ /* 0x004fea0003900000 */
[----:B------:R-:W2:Y:S02]  /*f010*/  @!P0 SYNCS.PHASECHK.TRANS64 P0, [R2+URZ+0x130], R0 ;  /* 0x00013000020085a7 */ /* 0x000ea400080010ff */
[----:B--2---:R-:W-:Y:S05]  /*f020*/  @!P0 BRA `(.L_x_230) ;  /* 0xfffffffc00f08947 */ /* 0x004fea000383ffff */
[----:B------:R-:W-:Y:S05]  /*f030*/  BRA `(.L_x_231) ;  /* 0xffffff5000247947 */ /* 0x000fea000383ffff */
.L_x_76:
[----:B------:R-:W-:Y:S07]  /*f040*/  MOV R0, UR10 ;  /* 0x0000000a00007c02 */ /* 0x000fee0008000f00 */
.L_x_232:
[----:B-1----:R1:W2:Y:S02]  /*f050*/  SYNCS.PHASECHK.TRANS64.TRYWAIT P0, [R0+URZ], R2 ;  /* 0x00000002000075a7 */ /* 0x0022a400080011ff */
[----:B--2---:R-:W-:Y:S05]  /*f060*/  @!P0 NANOSLEEP.SYNCS 0x989680 ;  /* 0x009896800000895d */ /* 0x004fea0003900000 */
[----:B------:R-:W2:Y:S02]  /*f070*/  @!P0 SYNCS.PHASECHK.TRANS64 P0, [R0+URZ], R2 ;  /* 0x00000002000085a7 */ /* 0x000ea400080010ff */
[----:B--2---:R-:W-:Y:S05]  /*f080*/  @!P0 BRA `(.L_x_232) ;  /* 0xfffffffc00f08947 */ /* 0x004fea000383ffff */
[----:B------:R-:W-:Y:S05]  /*f090*/  BRA `(.L_x_75) ;  /* 0xffffff5000407947 */ /* 0x000fea000383ffff */
.L_x_79:
[----:B------:R-:W-:-:S07]  /*f0a0*/  MOV R0, UR5 ;  /* 0x0000000500007c02 */ /* 0x000fce0008000f00 */
.L_x_233:
[----:B--2---:R2:W4:Y:S02]  /*f0b0*/  SYNCS.PHASECHK.TRANS64.TRYWAIT P0, [R0+URZ], R2 ;  /* 0x00000002000075a7 */ /* 0x00452400080011ff */
[----:B----4-:R-:W-:Y:S05]  /*f0c0*/  @!P0 NANOSLEEP.SYNCS 0x989680 ;  /* 0x009896800000895d */ /* 0x010fea0003900000 */
[----:B------:R-:W4:Y:S02]  /*f0d0*/  @!P0 SYNCS.PHASECHK.TRANS64 P0, [R0+URZ], R2 ;  /* 0x00000002000085a7 */ /* 0x000f2400080010ff */
[----:B----4-:R-:W-:Y:S05]  /*f0e0*/  @!P0 BRA `(.L_x_233) ;  /* 0xfffffffc00f08947 */ /* 0x010fea000383ffff */
[----:B------:R-:W-:Y:S05]  /*f0f0*/  BRA `(.L_x_234) ;  /* 0xffffff5400287947 */ /* 0x000fea000383ffff */
.L_x_80:
[----:B------:R-:W-:-:S07]  /*f100*/  MOV R0, UR6 ;  /* 0x0000000600007c02 */ /* 0x000fce0008000f00 */
.L_x_235:
[----:B--2---:R2:W4:Y:S02]  /*f110*/  SYNCS.PHASECHK.TRANS64.TRYWAIT P0, [R0+URZ], R2 ;  /* 0x00000002000075a7 */ /* 0x00452400080011ff */
[----:B----4-:R-:W-:Y:S05]  /*f120*/  @!P0 NANOSLEEP.SYNCS 0x989680 ;  /* 0x009896800000895d */ /* 0x010fea0003900000 */
[----:B------:R-:W4:Y:S02]  /*f130*/  @!P0 SYNCS.PHASECHK.TRANS64 P0, [R0+URZ], R2 ;  /* 0x00000002000085a7 */ /* 0x000f2400080010ff */
[----:B----4-:R-:W-:Y:S05]  /*f140*/  @!P0 BRA `(.L_x_235) ;  /* 0xfffffffc00f08947 */ /* 0x010fea000383ffff */
[----:B------:R-:W-:Y:S05]  /*f150*/  BRA `(.L_x_236) ;  /* 0xffffff5400347947 */ /* 0x000fea000383ffff */
.L_x_85:
[----:B--2---:R2:W3:Y:S02]  /*f160*/  SYNCS.PHASECHK.TRANS64.TRYWAIT P0, [R0+URZ+0x100], R2 ;  /* 0x00010002000075a7 */ /* 0x0044e400080011ff */
[----:B---3--:R-:W-:Y:S05]  /*f170*/  @!P0 NANOSLEEP.SYNCS 0x989680 ;  /* 0x009896800000895d */ /* 0x008fea0003900000 */
[----:B------:R-:W3:Y:S02]  /*f180*/  @!P0 SYNCS.PHASECHK.TRANS64 P0, [R0+URZ+0x100], R2 ;  /* 0x00010002000085a7 */ /* 0x000ee400080010ff */
[----:B---3--:R-:W-:Y:S05]  /*f190*/  @!P0 BRA `(.L_x_85) ;  /* 0xfffffffc00f08947 */ /* 0x008fea000383ffff */
[----:B------:R-:W-:Y:S05]  /*f1a0*/  BRA `(.L_x_237) ;  /* 0xffffff5800247947 */ /* 0x000fea000383ffff */
.L_x_88:
[----:B------:R-:W-:Y:S07]  /*f1b0*/  MOV R0, UR5 ;  /* 0x0000000500007c02 */ /* 0x000fee0008000f00 */
.L_x_238:
[----:B-1----:R1:W2:Y:S02]  /*f1c0*/  SYNCS.PHASECHK.TRANS64.TRYWAIT P0, [R0+URZ+0xf8], R2 ;  /* 0x0000f802000075a7 */ /* 0x0022a400080011ff */
[----:B--2---:R-:W-:Y:S05]  /*f1d0*/  @!P0 NANOSLEEP.SYNCS 0x989680 ;  /* 0x009896800000895d */ /* 0x004fea0003900000 */
[----:B------:R-:W2:Y:S02]  /*f1e0*/  @!P0 SYNCS.PHASECHK.TRANS64 P0, [R0+URZ+0xf8], R2 ;  /* 0x0000f802000085a7 */ /* 0x000ea400080010ff */
[----:B--2---:R-:W-:Y:S05]  /*f1f0*/  @!P0 BRA `(.L_x_238) ;  /* 0xfffffffc00f08947 */ /* 0x004fea000383ffff */
[----:B------:R-:W-:Y:S05]  /*f200*/  BRA `(.L_x_87) ;  /* 0xffffff5c00247947 */ /* 0x000fea000383ffff */
.L_x_91:
[----:B------:R-:W-:Y:S07]  /*f210*/  MOV R0, UR5 ;  /* 0x0000000500007c02 */ /* 0x000fee0008000f00 */
.L_x_239:
[----:B-1----:R1:W2:Y:S02]  /*f220*/  SYNCS.PHASECHK.TRANS64.TRYWAIT P0, [R0+URZ+0xd0], R28 ;  /* 0x0000d01c000075a7 */ /* 0x0022a400080011ff */
[----:B--2---:R-:W-:Y:S05]  /*f230*/  @!P0 NANOSLEEP.SYNCS 0x989680 ;  /* 0x009896800000895d */ /* 0x004fea0003900000 */
[----:B------:R-:W2:Y:S02]  /*f240*/  @!P0 SYNCS.PHASECHK.TRANS64 P0, [R0+URZ+0xd0], R28 ;  /* 0x0000d01c000085a7 */ /* 0x000ea400080010ff */
[----:B--2---:R-:W-:Y:S05]  /*f250*/  @!P0 BRA `(.L_x_239) ;  /* 0xfffffffc00f08947 */ /* 0x004fea000383ffff */
[----:B------:R-:W-:Y:S05]  /*f260*/  BRA `(.L_x_240) ;  /* 0xffffff5c007c7947 */ /* 0x000fea000383ffff */
.L_x_92:
[----:B------:R-:W-:Y:S07]  /*f270*/  MOV R0, UR5 ;  /* 0x0000000500007c02 */ /* 0x000fee0008000f00 */
.L_x_241:
[----:B-1----:R1:W2:Y:S02]  /*f280*/  SYNCS.PHASECHK.TRANS64.TRYWAIT P0, [R0+URZ+0xd8], R28 ;  /* 0x0000d81c000075a7 */ /* 0x0022a400080011ff */
[----:B--2---:R-:W-:Y:S05]  /*f290*/  @!P0 NANOSLEEP.SYNCS 0x989680 ;  /* 0x009896800000895d */ /* 0x004fea0003900000 */
[----:B------:R-:W2:Y:S02]  /*f2a0*/  @!P0 SYNCS.PHASECHK.TRANS64 P0, [R0+URZ+0xd8], R28 ;  /* 0x0000d81c000085a7 */ /* 0x000ea400080010ff */
[----:B--2---:R-:W-:Y:S05]  /*f2b0*/  @!P0 BRA `(.L_x_241) ;  /* 0xfffffffc00f08947 */ /* 0x004fea000383ffff */
[----:B------:R-:W-:Y:S05]  /*f2c0*/  BRA `(.L_x_242) ;  /* 0xffffff5c00d47947 */ /* 0x000fea000383ffff */
.L_x_93:
[----:B------:R-:W-:Y:S07]  /*f2d0*/  MOV R0, UR5 ;  /* 0x0000000500007c02 */ /* 0x000fee0008000f00 */
.L_x_243:
[----:B-1----:R1:W2:Y:S02]  /*f2e0*/  SYNCS.PHASECHK.TRANS64.TRYWAIT P0, [R0+URZ+0xe0], R28 ;  /* 0x0000e01c000075a7 */ /* 0x0022a400080011ff */
[----:B--2---:R-:W-:Y:S05]  /*f2f0*/  @!P0 NANOSLEEP.SYNCS 0x989680 ;  /* 0x009896800000895d */ /* 0x004fea0003900000 */
[----:B------:R-:W2:Y:S02]  /*f300*/  @!P0 SYNCS.PHASECHK.TRANS64 P0, [R0+URZ+0xe0], R28 ;  /* 0x0000e01c000085a7 */ /* 0x000ea400080010ff */
[----:B--2---:R-:W-:Y:S05]  /*f310*/  @!P0 BRA `(.L_x_243) ;  /* 0xfffffffc00f08947 */ /* 0x004fea000383ffff */
[----:B------:R-:W-:Y:S05]  /*f320*/  BRA `(.L_x_244) ;  /* 0xffffff6000347947 */ /* 0x000fea000383ffff */
.L_x_94:
[----:B------:R-:W-:Y:S07]  /*f330*/  MOV R0, UR5 ;  /* 0x0000000500007c02 */ /* 0x000fee0008000f00 */
.L_x_245:
[----:B-1----:R1:W2:Y:S02]  /*f340*/  SYNCS.PHASECHK.TRANS64.TRYWAIT P0, [R0+URZ+0xe8], R28 ;  /* 0x0000e81c000075a7 */ /* 0x0022a400080011ff */
[----:B--2---:R-:W-:Y:S05]  /*f350*/  @!P0 NANOSLEEP.SYNCS 0x989680 ;  /* 0x009896800000895d */ /* 0x004fea0003900000 */
[----:B------:R-:W2:Y:S02]  /*f360*/  @!P0 SYNCS.PHASECHK.TRANS64 P0, [R0+URZ+0xe8], R28 ;  /* 0x0000e81c000085a7 */ /* 0x000ea400080010ff */
[----:B--2---:R-:W-:Y:S05]  /*f370*/  @!P0 BRA `(.L_x_245) ;  /* 0xfffffffc00f08947 */ /* 0x004fea000383ffff */
[----:B------:R-:W-:Y:S05]  /*f380*/  BRA `(.L_x_246) ;  /* 0xffffff6000947947 */ /* 0x000fea000383ffff */
.L_x_95:
[----:B------:R-:W-:Y:S07]  /*f390*/  MOV R0, UR5 ;  /* 0x0000000500007c02 */ /* 0x000fee0008000f00 */
.L_x_247:
[----:B-1----:R1:W2:Y:S02]  /*f3a0*/  SYNCS.PHASECHK.TRANS64.TRYWAIT P0, [R0+URZ+0xd0], R34 ;  /* 0x0000d022000075a7 */ /* 0x0022a400080011ff */
[----:B--2---:R-:W-:Y:S05]  /*f3b0*/  @!P0 NANOSLEEP.SYNCS 0x989680 ;  /* 0x009896800000895d */ /* 0x004fea0003900000 */
[----:B------:R-:W2:Y:S02]  /*f3c0*/  @!P0 SYNCS.PHASECHK.TRANS64 P0, [R0+URZ+0xd0], R34 ;  /* 0x0000d022000085a7 */ /* 0x000ea400080010ff */
[----:B--2---:R-:W-:Y:S05]  /*f3d0*/  @!P0 BRA `(.L_x_247) ;  /* 0xfffffffc00f08947 */ /* 0x004fea000383ffff */
[----:B------:R-:W-:Y:S05]  /*f3e0*/  BRA `(.L_x_248) ;  /* 0xffffff6000f87947 */ /* 0x000fea000383ffff */
.L_x_96:
[----:B------:R-:W-:Y:S07]  /*f3f0*/  MOV R0, UR5 ;  /* 0x0000000500007c02 */ /* 0x000fee0008000f00 */
.L_x_249:
[----:B-1----:R1:W2:Y:S02]  /*f400*/  SYNCS.PHASECHK.TRANS64.TRYWAIT P0, [R0+URZ+0xd8], R34 ;  /* 0x0000d822000075a7 */ /* 0x0022a400080011ff */
[----:B--2---:R-:W-:Y:S05]  /*f410*/  @!P0 NANOSLEEP.SYNCS 0x989680 ;  /* 0x009896800000895d */ /* 0x004fea0003900000 */
[----:B------:R-:W2:Y:S02]  /*f420*/  @!P0 SYNCS.PHASECHK.TRANS64 P0, [R0+URZ+0xd8], R34 ;  /* 0x0000d822000085a7 */ /* 0x000ea400080010ff */
[----:B--2---:R-:W-:Y:S05]  /*f430*/  @!P0 BRA `(.L_x_249) ;  /* 0xfffffffc00f08947 */ /* 0x004fea000383ffff */
[----:B------:R-:W-:Y:S05]  /*f440*/  BRA `(.L_x_250) ;  /* 0xffffff6400587947 */ /* 0x000fea000383ffff */
.L_x_97:
[----:B------:R-:W-:Y:S07]  /*f450*/  MOV R0, UR5 ;  /* 0x0000000500007c02 */ /* 0x000fee0008000f00 */
.L_x_251:
[----:B-1----:R1:W2:Y:S02]  /*f460*/  SYNCS.PHASECHK.TRANS64.TRYWAIT P0, [R0+URZ+0xe0], R34 ;  /* 0x0000e022000075a7 */ /* 0x0022a400080011ff */
[----:B--2---:R-:W-:Y:S05]  /*f470*/  @!P0 NANOSLEEP.SYNCS 0x989680 ;  /* 0x009896800000895d */ /* 0x004fea0003900000 */
[----:B------:R-:W2:Y:S02]  /*f480*/  @!P0 SYNCS.PHASECHK.TRANS64 P0, [R0+URZ+0xe0], R34 ;  /* 0x0000e022000085a7 */ /* 0x000ea400080010ff */
[----:B--2---:R-:W-:Y:S05]  /*f490*/  @!P0 BRA `(.L_x_251) ;  /* 0xfffffffc00f08947 */ /* 0x004fea000383ffff */
[----:B------:R-:W-:Y:S05]  /*f4a0*/  BRA `(.L_x_252) ;  /* 0xffffff6400b47947 */ /* 0x000fea000383ffff */
.L_x_98:
[----:B------:R-:W-:Y:S07]  /*f4b0*/  MOV R0, UR5 ;  /* 0x0000000500007c02 */ /* 0x000fee0008000f00 */
.L_x_253:
[----:B-1----:R1:W2:Y:S02]  /*f4c0*/  SYNCS.PHASECHK.TRANS64.TRYWAIT P0, [R0+URZ+0xe8], R34 ;  /* 0x0000e822000075a7 */ /* 0x0022a400080011ff */
[----:B--2---:R-:W-:Y:S05]  /*f4d0*/  @!P0 NANOSLEEP.SYNCS 0x989680 ;  /* 0x009896800000895d */ /* 0x004fea0003900000 */
[----:B------:R-:W2:Y:S02]  /*f4e0*/  @!P0 SYNCS.PHASECHK.TRANS64 P0, [R0+URZ+0xe8], R34 ;  /* 0x0000e822000085a7 */ /* 0x000ea400080010ff */
[----:B--2---:R-:W-:Y:S05]  /*f4f0*/  @!P0 BRA `(.L_x_253) ;  /* 0xfffffffc00f08947 */ /* 0x004fea000383ffff */
[----:B------:R-:W-:Y:S05]  /*f500*/  BRA `(.L_x_254) ;  /* 0xffffff6800507947 */ /* 0x000fea000383ffff */
.L_x_100:
[----:B------:R-:W-:-:S07]  /*f510*/  MOV R0, UR5 ;  /* 0x0000000500007c02 */ /* 0x000fce0008000f00 */
.L_x_255:
[----:B-1----:R1:W3:Y:S02]  /*f520*/  SYNCS.PHASECHK.TRANS64.TRYWAIT P0, [R0+URZ+0xd0], R28 ;  /* 0x0000d01c000075a7 */ /* 0x0022e400080011ff */
[----:B---3--:R-:W-:Y:S05]  /*f530*/  @!P0 NANOSLEEP.SYNCS 0x989680 ;  /* 0x009896800000895d */ /* 0x008fea0003900000 */
[----:B------:R-:W3:Y:S02]  /*f540*/  @!P0 SYNCS.PHASECHK.TRANS64 P0, [R0+URZ+0xd0], R28 ;  /* 0x0000d01c000085a7 */ /* 0x000ee400080010ff */
[----:B---3--:R-:W-:Y:S05]  /*f550*/  @!P0 BRA `(.L_x_255) ;  /* 0xfffffffc00f08947 */ /* 0x008fea000383ffff */
[----:B------:R-:W-:Y:S05]  /*f560*/  BRA `(.L_x_256) ;  /* 0xffffff6800d07947 */ /* 0x000fea000383ffff */
.L_x_101:
[----:B-1----:R-:W-:-:S07]  /*f570*/  MOV R0, UR5 ;  /* 0x0000000500007c02 */ /* 0x002fce0008000f00 */
.L_x_257:
[----:B-1----:R1:W3:Y:S02]  /*f580*/  SYNCS.PHASECHK.TRANS64.TRYWAIT P0, [R0+URZ+0xd8], R28 ;  /* 0x0000d81c000075a7 */ /* 0x0022e400080011ff */
[----:B---3--:R-:W-:Y:S05]  /*f590*/  @!P0 NANOSLEEP.SYNCS 0x989680 ;  /* 0x009896800000895d */ /* 0x008fea0003900000 */
[----:B------:R-:W3:Y:S02]  /*f5a0*/  @!P0 SYNCS.PHASECHK.TRANS64 P0, [R0+URZ+0xd8], R28 ;  /* 0x0000d81c000085a7 */ /* 0x000ee400080010ff */
[----:B---3--:R-:W-:Y:S05]  /*f5b0*/  @!P0 BRA `(.L_x_257) ;  /* 0xfffffffc00f08947 */ /* 0x008fea000383ffff */
[----:B------:R-:W-:Y:S05]  /*f5c0*/  BRA `(.L_x_258) ;  /* 0xffffff6800c07947 */ /* 0x000fea000383ffff */
.L_x_102:
[----:B------:R-:W-:-:S07]  /*f5d0*/  MOV R2, UR5 ;  /* 0x0000000500027c02 */ /* 0x000fce0008000f00 */
.L_x_259:
[----:B-1----:R1:W3:Y:S02]  /*f5e0*/  SYNCS.PHASECHK.TRANS64.TRYWAIT P0, [R2+URZ+0xe0], R28 ;  /* 0x0000e01c020075a7 */ /* 0x0022e400080011ff */
[----:B---3--:R-:W-:Y:S05]  /*f5f0*/  @!P0 NANOSLEEP.SYNCS 0x989680 ;  /* 0x009896800000895d */ /* 0x008fea0003900000 */
[----:B------:R-:W3:Y:S02]  /*f600*/  @!P0 SYNCS.PHASECHK.TRANS64 P0, [R2+URZ+0xe0], R28 ;  /* 0x0000e01c020085a7 */ /* 0x000ee400080010ff */
[----:B---3--:R-:W-:Y:S05]  /*f610*/  @!P0 BRA `(.L_x_259) ;  /* 0xfffffffc00f08947 */ /* 0x008fea000383ffff */
[----:B------:R-:W-:Y:S05]  /*f620*/  BRA `(.L_x_260) ;  /* 0xffffff6800b47947 */ /* 0x000fea000383ffff */
.L_x_104:
[----:B--2---:R2:W4:Y:S02]  /*f630*/  SYNCS.PHASECHK.TRANS64.TRYWAIT P0, [R0+URZ+0x100], R2 ;  /* 0x00010002000075a7 */ /* 0x00452400080011ff */
[----:B----4-:R-:W-:Y:S05]  /*f640*/  @!P0 NANOSLEEP.SYNCS 0x989680 ;  /* 0x009896800000895d */ /* 0x010fea0003900000 */
[----:B------:R-:W4:Y:S02]  /*f650*/  @!P0 SYNCS.PHASECHK.TRANS64 P0, [R0+URZ+0x100], R2 ;  /* 0x00010002000085a7 */ /* 0x000f2400080010ff */
[----:B----4-:R-:W-:Y:S05]  /*f660*/  @!P0 BRA `(.L_x_104) ;  /* 0xfffffffc00f08947 */ /* 0x010fea000383ffff */
[----:B------:R-:W-:Y:S05]  /*f670*/  BRA `(.L_x_261) ;  /* 0xffffff6c00787947 */ /* 0x000fea000383ffff */
.L_x_115:
[----:B-1----:R-:W-:Y:S04]  /*f680*/  MOV R4, UR52 ;  /* 0x0000003400047c02 */ /* 0x002fe80008000f00 */
[----:B------:R1:W2:Y:S03]  /*f690*/  SYNCS.PHASECHK.TRANS64.TRYWAIT P1, [R4+URZ+0xb0], R5 ;  /* 0x0000b005040075a7 */ /* 0x0002a600080211ff */
[----:B--2---:R-:W-:Y:S05]  /*f6a0*/  @!P1 NANOSLEEP.SYNCS 0x989680 ;  /* 0x009896800000995d */ /* 0x004fea0003900000 */
[----:B------:R-:W2:Y:S02]  /*f6b0*/  @!P1 SYNCS.PHASECHK.TRANS64 P1, [R4+URZ+0xb0], R5 ;  /* 0x0000b005040095a7 */ /* 0x000ea400080210ff */
[----:B--2---:R-:W-:Y:S05]  /*f6c0*/  @!P1 BRA `(.L_x_115) ;  /* 0xfffffffc00ec9947 */ /* 0x004fea000383ffff */
[----:B------:R-:W-:Y:S05]  /*f6d0*/  BRA `(.L_x_114) ;  /* 0xffffff7800847947 */ /* 0x000fea000383ffff */
.L_x_117:
[----:B------:R1:W1:Y:S02]  /*f6e0*/  SYNCS.PHASECHK.TRANS64.TRYWAIT P0, [R58+URZ+0x120], R3 ;  /* 0x000120033a0075a7 */ /* 0x00026400080011ff */
[----:B-1----:R-:W-:Y:S05]  /*f6f0*/  @!P0 NANOSLEEP.SYNCS 0x989680 ;  /* 0x009896800000895d */ /* 0x002fea0003900000 */
[----:B------:R-:W1:Y:S02]  /*f700*/  @!P0 SYNCS.PHASECHK.TRANS64 P0, [R58+URZ+0x120], R3 ;  /* 0x000120033a0085a7 */ /* 0x000e6400080010ff */
[----:B-1----:R-:W-:Y:S05]  /*f710*/  @!P0 BRA `(.L_x_117) ;  /* 0xfffffffc00f08947 */ /* 0x002fea000383ffff */
[----:B------:R-:W-:Y:S05]  /*f720*/  BRA `(.L_x_116) ;  /* 0xffffff7800a87947 */ /* 0x000fea000383ffff */
.L_x_128:
[----:B-1----:R1:W3:Y:S02]  /*f730*/  SYNCS.PHASECHK.TRANS64.TRYWAIT P0, [R2+URZ+0xb0], R0 ;  /* 0x0000b000020075a7 */ /* 0x0022e400080011ff */
[----:B---3--:R-:W-:Y:S05]  /*f740*/  @!P0 NANOSLEEP.SYNCS 0x989680 ;  /* 0x009896800000895d */ /* 0x008fea0003900000 */
[----:B------:R-:W3:Y:S02]  /*f750*/  @!P0 SYNCS.PHASECHK.TRANS64 P0, [R2+URZ+0xb0], R0 ;  /* 0x0000b000020085a7 */ /* 0x000ee400080010ff */
[----:B---3--:R-:W-:Y:S05]  /*f760*/  @!P0 BRA `(.L_x_128) ;  /* 0xfffffffc00f08947 */ /* 0x008fea000383ffff */
[----:B------:R-:W-:Y:S05]  /*f770*/  BRA `(.L_x_127) ;  /* 0xffffff8800447947 */ /* 0x000fea000383ffff */
.L_x_138:
[----:B-1----:R1:W3:Y:S02]  /*f780*/  SYNCS.PHASECHK.TRANS64.TRYWAIT P0, [R0+URZ+0xb0], R20 ;  /* 0x0000b014000075a7 */ /* 0x0022e400080011ff */
[----:B---3--:R-:W-:Y:S05]  /*f790*/  @!P0 NANOSLEEP.SYNCS 0x989680 ;  /* 0x009896800000895d */ /* 0x008fea0003900000 */
[----:B------:R-:W3:Y:S02]  /*f7a0*/  @!P0 SYNCS.PHASECHK.TRANS64 P0, [R0+URZ+0xb0], R20 ;  /* 0x0000b014000085a7 */ /* 0x000ee400080010ff */
[----:B---3--:R-:W-:Y:S05]  /*f7b0*/  @!P0 BRA `(.L_x_138) ;  /* 0xfffffffc00f08947 */ /* 0x008fea000383ffff */
[----:B------:R-:W-:Y:S05]  /*f7c0*/  BRA `(.L_x_137) ;  /* 0xffffff9400dc7947 */ /* 0x000fea000383ffff */
.L_x_148:
[----:B-1----:R1:W3:Y:S02]  /*f7d0*/  SYNCS.PHASECHK.TRANS64.TRYWAIT P0, [R0+URZ+0xb0], R20 ;  /* 0x0000b014000075a7 */ /* 0x0022e400080011ff */
[----:B---3--:R-:W-:Y:S05]  /*f7e0*/  @!P0 NANOSLEEP.SYNCS 0x989680 ;  /* 0x009896800000895d */ /* 0x008fea0003900000 */
[----:B------:R-:W3:Y:S02]  /*f7f0*/  @!P0 SYNCS.PHASECHK.TRANS64 P0, [R0+URZ+0xb0], R20 ;  /* 0x0000b014000085a7 */ /* 0x000ee400080010ff */
[----:B---3--:R-:W-:Y:S05]  /*f800*/  @!P0 BRA `(.L_x_148) ;  /* 0xfffffffc00f08947 */ /* 0x008fea000383ffff */
[----:B------:R-:W-:Y:S05]  /*f810*/  BRA `(.L_x_147) ;  /* 0xffffffa400587947 */ /* 0x000fea000383ffff */
.L_x_158:
[----:B-1----:R1:W3:Y:S02]  /*f820*/  SYNCS.PHASECHK.TRANS64.TRYWAIT P0, [R0+URZ+0xb0], R20 ;  /* 0x0000b014000075a7 */ /* 0x0022e400080011ff */
[----:B---3--:R-:W-:Y:S05]  /*f830*/  @!P0 NANOSLEEP.SYNCS 0x989680 ;  /* 0x009896800000895d */ /* 0x008fea0003900000 */
[----:B------:R-:W3:Y:S02]  /*f840*/  @!P0 SYNCS.PHASECHK.TRANS64 P0, [R0+URZ+0xb0], R20 ;  /* 0x0000b014000085a7 */ /* 0x000ee400080010ff */
[----:B---3--:R-:W-:Y:S05]  /*f850*/  @!P0 BRA `(.L_x_158) ;  /* 0xfffffffc00f08947 */ /* 0x008fea000383ffff */
[----:B------:R-:W-:Y:S05]  /*f860*/  BRA `(.L_x_157) ;  /* 0xffffffb000fc7947 */ /* 0x000fea000383ffff */
.L_x_168:
[----:B-1----:R1:W2:Y:S02]  /*f870*/  SYNCS.PHASECHK.TRANS64.TRYWAIT P0, [R0+URZ+0xb0], R20 ;  /* 0x0000b014000075a7 */ /* 0x0022a400080011ff */
[----:B--2---:R-:W-:Y:S05]  /*f880*/  @!P0 NANOSLEEP.SYNCS 0x989680 ;  /* 0x009896800000895d */ /* 0x004fea0003900000 */
[----:B------:R-:W2:Y:S02]  /*f890*/  @!P0 SYNCS.PHASECHK.TRANS64 P0, [R0+URZ+0xb0], R20 ;  /* 0x0000b014000085a7 */ /* 0x000ea400080010ff */
[----:B--2---:R-:W-:Y:S05]  /*f8a0*/  @!P0 BRA `(.L_x_168) ;  /* 0xfffffffc00f08947 */ /* 0x004fea000383ffff */
[----:B------:R-:W-:Y:S05]  /*f8b0*/  BRA `(.L_x_167) ;  /* 0xffffffc000907947 */ /* 0x000fea000383ffff */
.L_x_178:
[----:B-1----:R1:W2:Y:S02]  /*f8c0*/  SYNCS.PHASECHK.TRANS64.TRYWAIT P0, [R0+URZ+0xb0], R20 ;  /* 0x0000b014000075a7 */ /* 0x0022a400080011ff */
[----:B--2---:R-:W-:Y:S05]  /*f8d0*/  @!P0 NANOSLEEP.SYNCS 0x989680 ;  /* 0x009896800000895d */ /* 0x004fea0003900000 */
[----:B------:R-:W2:Y:S02]  /*f8e0*/  @!P0 SYNCS.PHASECHK.TRANS64 P0, [R0+URZ+0xb0], R20 ;  /* 0x0000b014000085a7 */ /* 0x000ea400080010ff */
[----:B--2---:R-:W-:Y:S05]  /*f8f0*/  @!P0 BRA `(.L_x_178) ;  /* 0xfffffffc00f08947 */ /* 0x004fea000383ffff */
[----:B------:R-:W-:Y:S05]  /*f900*/  BRA `(.L_x_177) ;  /* 0xffffffd000387947 */ /* 0x000fea000383ffff */
.L_x_188:
[----:B--2---:R2:W3:Y:S02]  /*f910*/  SYNCS.PHASECHK.TRANS64.TRYWAIT P0, [R0+URZ+0xb0], R110 ;  /* 0x0000b06e000075a7 */ /* 0x0044e400080011ff */
[----:B---3--:R-:W-:Y:S05]  /*f920*/  @!P0 NANOSLEEP.SYNCS 0x989680 ;  /* 0x009896800000895d */ /* 0x008fea0003900000 */
[----:B------:R-:W3:Y:S02]  /*f930*/  @!P0 SYNCS.PHASECHK.TRANS64 P0, [R0+URZ+0xb0], R110 ;  /* 0x0000b06e000085a7 */ /* 0x000ee400080010ff */
[----:B---3--:R-:W-:Y:S05]  /*f940*/  @!P0 BRA `(.L_x_188) ;  /* 0xfffffffc00f08947 */ /* 0x008fea000383ffff */
[----:B------:R-:W-:Y:S05]  /*f950*/  BRA `(.L_x_187) ;  /* 0xffffffdc00c47947 */ /* 0x000fea000383ffff */
        .weak           $__internal_0_$__cuda_sm10x_tcgen05_guardrail_trap_col_being_dealloced_not_returned_by_alloc
        .type           $__internal_0_$__cuda_sm10x_tcgen05_guardrail_trap_col_being_dealloced_not_returned_by_alloc,@function
        .size           $__internal_0_$__cuda_sm10x_tcgen05_guardrail_trap_col_being_dealloced_not_returned_by_alloc,($__internal_1_$__cuda_sm10x_tcgen05_guardrail_trap_phase_invalid_during_alloc - $__internal_0_$__cuda_sm10x_tcgen05_guardrail_trap_col_being_dealloced_not_returned_by_alloc)
$__internal_0_$__cuda_sm10x_tcgen05_guardrail_trap_col_being_dealloced_not_returned_by_alloc:
[----:B------:R-:W-:Y:S05]  /*f960*/  BPT.TRAP 0x1 ;  /* 0x000000040000795c */ /* 0x000fea0000300000 */
[----:B------:R-:W-:-:S04]  /*f970*/  HFMA2 R3, -RZ, RZ, 0, 0 ;  /* 0x00000000ff037431 */ /* 0x000fc800000001ff */
[----:B------:R-:W-:Y:S05]  /*f980*/  RET.REL.NODEC R2 `(_ZN7cutlass13device_kernelINS_4gemm6kernel13GemmUniversalIN4cute5tupleIJiiiiEEENS1_10collective13CollectiveMmaINS1_46MainloopSm100TmaUmmaWarpSpecializedBlockScaledILi11ELi2ELi2ENS5_IJNS4_1CILi4EEESB_NSA_ILi1EEEEEEEENS5_IJNSA_ILi128EEESF_SF_EEENS5_IJNS_12float_e2m1_tENS_13float_ue4m3_tEEEENS5_IJNS5_IJlSC_lEEENS4_6LayoutINS5_IJNS5_IJNS5_IJNSA_ILi32EEESB_EEEiEEENS5_IJNS5_IJNSA_ILi16EEESB_EEEiEEENS5_IJSC_iEEEEEENS5_IJSR_NS5_IJNS5_IJNSA_ILi0EEESC_EEENSA_ILi512EEEEEENS5_IJSU_iEEEEEEEEEEESJ_S11_NS4_8TiledMMAINS4_8MMA_AtomIJNS4_17SM100_MMA_MXF4_SSISH_SH_fSI_Li128ELi128ELi16ELNS4_4UMMA5MajorE0ELS16_0ELNS15_7ScaleInE0ELS17_0EEEEEENSL_INS5_IJSC_SC_SC_EEENS5_IJSU_SU_SU_EEEEENS5_IJNS4_10UnderscoreES1D_S1D_EEEEENS5_IJNS4_23SM90_TMA_LOAD_MULTICASTES1G_EEENS5_IJNS4_14ComposedLayoutINS4_7SwizzleILi2ELi4ELi3EEENS4_18smem_ptr_flag_bitsILi4EEENSL_INS5_IJNSA_ILi8EEESF_EEENS5_IJSF_SC_EEEEEEENSL_INS5_IJNS5_IJNS5_IJSN_SC_EEESQ_EEESC_NS5_IJSC_NSA_ILi2EEEEEEEEENS5_IJNS5_IJNS5_IJSQ_SW_EEESV_EEESU_NS5_IJSB_SW_EEEEEEEEEEEvNS4_8identityES1H_S22_vS23_EENS_8epilogue10collective18CollectiveEpilogueINS25_23Sm100TmaWarpSpecializedILi4ELi2ELi16ELb1ELb0EEEJNS5_IJNSA_ILi64EEESF_SF_EEENS5_IJNSL_IS2A_SC_EENSL_INS5_IJSP_S1U_EEENS5_IJSC_S2A_EEEEEEEENS_10bfloat16_tESK_S2H_SK_NS25_6fusion15FusionCallbacksIS29_NS2I_17LinearCombinationIS2H_fS2H_fLNS_15FloatRoundStyleE2EEES2B_S2G_JEEENS4_5SM1004TMEM4LOAD26SM100_TMEM_LOAD_32dp32b16xENS4_13SM90_TMA_LOADENS1I_INS1J_ILi1ELi4ELi3EEENS1L_ILi16EEENSL_INS5_IJS1N_SP_EEENS5_IJSP_SC_EEEEEEENS4_39AutoVectorizingCopyWithAssumedAlignmentILi128EEENS4_14SM90_TMA_STOREES2Y_S30_S30_EEEvvEEEEvNT_6ParamsE) ;  /* 0xffffff04029c7950 */ /* 0x000fea0003c3ffff */
        .weak           $__internal_1_$__cuda_sm10x_tcgen05_guardrail_trap_phase_invalid_during_alloc
        .type           $__internal_1_$__cuda_sm10x_tcgen05_guardrail_trap_phase_invalid_during_alloc,@function
        .size           $__internal_1_$__cuda_sm10x_tcgen05_guardrail_trap_phase_invalid_during_alloc,($__internal_2_$__cuda_sm10x_tcgen05_guardrail_trap_unallocated_columns_being_dealloced - $__internal_1_$__cuda_sm10x_tcgen05_guardrail_trap_phase_invalid_during_alloc)
$__internal_1_$__cuda_sm10x_tcgen05_guardrail_trap_phase_invalid_during_alloc:
[----:B------:R-:W-:Y:S05]  /*f990*/  BPT.TRAP 0x1 ;  /* 0x000000040000795c */ /* 0x000fea0000300000 */
[----:B------:R-:W-:-:S04]  /*f9a0*/  MOV R5, 0x0 ;  /* 0x0000000000057802 */ /* 0x000fc80000000f00 */
[----:B------:R-:W-:Y:S05]  /*f9b0*/  RET.REL.NODEC R4 `(_ZN7cutlass13device_kernelINS_4gemm6kernel13GemmUniversalIN4cute5tupleIJiiiiEEENS1_10collective13CollectiveMmaINS1_46MainloopSm100TmaUmmaWarpSpecializedBlockScaledILi11ELi2ELi2ENS5_IJNS4_1CILi4EEESB_NSA_ILi1EEEEEEEENS5_IJNSA_ILi128EEESF_SF_EEENS5_IJNS_12float_e2m1_tENS_13float_ue4m3_tEEEENS5_IJNS5_IJlSC_lEEENS4_6LayoutINS5_IJNS5_IJNS5_IJNSA_ILi32EEESB_EEEiEEENS5_IJNS5_IJNSA_ILi16EEESB_EEEiEEENS5_IJSC_iEEEEEENS5_IJSR_NS5_IJNS5_IJNSA_ILi0EEESC_EEENSA_ILi512EEEEEENS5_IJSU_iEEEEEEEEEEESJ_S11_NS4_8TiledMMAINS4_8MMA_AtomIJNS4_17SM100_MMA_MXF4_SSISH_SH_fSI_Li128ELi128ELi16ELNS4_4UMMA5MajorE0ELS16_0ELNS15_7ScaleInE0ELS17_0EEEEEENSL_INS5_IJSC_SC_SC_EEENS5_IJSU_SU_SU_EEEEENS5_IJNS4_10UnderscoreES1D_S1D_EEEEENS5_IJNS4_23SM90_TMA_LOAD_MULTICASTES1G_EEENS5_IJNS4_14ComposedLayoutINS4_7SwizzleILi2ELi4ELi3EEENS4_18smem_ptr_flag_bitsILi4EEENSL_INS5_IJNSA_ILi8EEESF_EEENS5_IJSF_SC_EEEEEEENSL_INS5_IJNS5_IJNS5_IJSN_SC_EEESQ_EEESC_NS5_IJSC_NSA_ILi2EEEEEEEEENS5_IJNS5_IJNS5_IJSQ_SW_EEESV_EEESU_NS5_IJSB_SW_EEEEEEEEEEEvNS4_8identityES1H_S22_vS23_EENS_8epilogue10collective18CollectiveEpilogueINS25_23Sm100TmaWarpSpecializedILi4ELi2ELi16ELb1ELb0EEEJNS5_IJNSA_ILi64EEESF_SF_EEENS5_IJNSL_IS2A_SC_EENSL_INS5_IJSP_S1U_EEENS5_IJSC_S2A_EEEEEEEENS_10bfloat16_tESK_S2H_SK_NS25_6fusion15FusionCallbacksIS29_NS2I_17LinearCombinationIS2H_fS2H_fLNS_15FloatRoundStyleE2EEES2B_S2G_JEEENS4_5SM1004TMEM4LOAD26SM100_TMEM_LOAD_32dp32b16xENS4_13SM90_TMA_LOADENS1I_INS1J_ILi1ELi4ELi3EEENS1L_ILi16EEENSL_INS5_IJS1N_SP_EEENS5_IJSP_SC_EEEEEEENS4_39AutoVectorizingCopyWithAssumedAlignmentILi128EEENS4_14SM90_TMA_STOREES2Y_S30_S30_EEEvvEEEEvNT_6ParamsE) ;  /* 0xffffff0404907950 */ /* 0x000fea0003c3ffff */
        .weak           $__internal_2_$__cuda_sm10x_tcgen05_guardrail_trap_unallocated_columns_being_dealloced
        .type           $__internal_2_$__cuda_sm10x_tcgen05_guardrail_trap_unallocated_columns_being_dealloced,@function
        .size           $__internal_2_$__cuda_sm10x_tcgen05_guardrail_trap_unallocated_columns_being_dealloced,(.L_x_263 - $__internal_2_$__cuda_sm10x_tcgen05_guardrail_trap_unallocated_columns_being_dealloced)
$__internal_2_$__cuda_sm10x_tcgen05_guardrail_trap_unallocated_columns_being_dealloced:
[----:B------:R-:W-:Y:S05]  /*f9c0*/  BPT.TRAP 0x1 ;  /* 0x000000040000795c */ /* 0x000fea0000300000 */
[----:B------:R-:W-:-:S04]  /*f9d0*/  HFMA2 R3, -RZ, RZ, 0, 0 ;  /* 0x00000000ff037431 */ /* 0x000fc800000001ff */
[----:B------:R-:W-:Y:S05]  /*f9e0*/  RET.REL.NODEC R2 `(_ZN7cutlass13device_kernelINS_4gemm6kernel13GemmUniversalIN4cute5tupleIJiiiiEEENS1_10collective13CollectiveMmaINS1_46MainloopSm100TmaUmmaWarpSpecializedBlockScaledILi11ELi2ELi2ENS5_IJNS4_1CILi4EEESB_NSA_ILi1EEEEEEEENS5_IJNSA_ILi128EEESF_SF_EEENS5_IJNS_12float_e2m1_tENS_13float_ue4m3_tEEEENS5_IJNS5_IJlSC_lEEENS4_6LayoutINS5_IJNS5_IJNS5_IJNSA_ILi32EEESB_EEEiEEENS5_IJNS5_IJNSA_ILi16EEESB_EEEiEEENS5_IJSC_iEEEEEENS5_IJSR_NS5_IJNS5_IJNSA_ILi0EEESC_EEENSA_ILi512EEEEEENS5_IJSU_iEEEEEEEEEEESJ_S11_NS4_8TiledMMAINS4_8MMA_AtomIJNS4_17SM100_MMA_MXF4_SSISH_SH_fSI_Li128ELi128ELi16ELNS4_4UMMA5MajorE0ELS16_0ELNS15_7ScaleInE0ELS17_0EEEEEENSL_INS5_IJSC_SC_SC_EEENS5_IJSU_SU_SU_EEEEENS5_IJNS4_10UnderscoreES1D_S1D_EEEEENS5_IJNS4_23SM90_TMA_LOAD_MULTICASTES1G_EEENS5_IJNS4_14ComposedLayoutINS4_7SwizzleILi2ELi4ELi3EEENS4_18smem_ptr_flag_bitsILi4EEENSL_INS5_IJNSA_ILi8EEESF_EEENS5_IJSF_SC_EEEEEEENSL_INS5_IJNS5_IJNS5_IJSN_SC_EEESQ_EEESC_NS5_IJSC_NSA_ILi2EEEEEEEEENS5_IJNS5_IJNS5_IJSQ_SW_EEESV_EEESU_NS5_IJSB_SW_EEEEEEEEEEEvNS4_8identityES1H_S22_vS23_EENS_8epilogue10collective18CollectiveEpilogueINS25_23Sm100TmaWarpSpecializedILi4ELi2ELi16ELb1ELb0EEEJNS5_IJNSA_ILi64EEESF_SF_EEENS5_IJNSL_IS2A_SC_EENSL_INS5_IJSP_S1U_EEENS5_IJSC_S2A_EEEEEEEENS_10bfloat16_tESK_S2H_SK_NS25_6fusion15FusionCallbacksIS29_NS2I_17LinearCombinationIS2H_fS2H_fLNS_15FloatRoundStyleE2EEES2B_S2G_JEEENS4_5SM1004TMEM4LOAD26SM100_TMEM_LOAD_32dp32b16xENS4_13SM90_TMA_LOADENS1I_INS1J_ILi1ELi4ELi3EEENS1L_ILi16EEENSL_INS5_IJS1N_SP_EEENS5_IJSP_SC_EEEEEEENS4_39AutoVectorizingCopyWithAssumedAlignmentILi128EEENS4_14SM90_TMA_STOREES2Y_S30_S30_EEEvvEEEEvNT_6ParamsE) ;  /* 0xffffff0402847950 */ /* 0x000fea0003c3ffff */
.L_x_262:
[----:B------:R-:W-:-:S00]  /*f9f0*/  BRA `(.L_x_262) ;  /* 0xfffffffc00fc7947 */ /* 0x000fc0000383ffff */
[----:B------:R-:W-:-:S00]  /*fa00*/  NOP ;  /* 0x0000000000007918 */ /* 0x000fc00000000000 */
[----:B------:R-:W-:-:S00]  /*fa10*/  NOP ;  /* 0x0000000000007918 */ /* 0x000fc00000000000 */
[----:B------:R-:W-:-:S00]  /*fa20*/  NOP ;  /* 0x0000000000007918 */ /* 0x000fc00000000000 */
[----:B------:R-:W-:-:S00]  /*fa30*/  NOP ;  /* 0x0000000000007918 */ /* 0x000fc00000000000 */
[----:B------:R-:W-:-:S00]  /*fa40*/  NOP ;  /* 0x0000000000007918 */ /* 0x000fc00000000000 */
[----:B------:R-:W-:-:S00]  /*fa50*/  NOP ;  /* 0x0000000000007918 */ /* 0x000fc00000000000 */
[----:B------:R-:W-:-:S00]  /*fa60*/  NOP ;  /* 0x0000000000007918 */ /* 0x000fc00000000000 */
[----:B------:R-:W-:-:S00]  /*fa70*/  NOP ;  /* 0x0000000000007918 */ /* 0x000fc00000000000 */
.L_x_263:


//--------------------- .nv.global.init           --------------------------
	.section	.nv.global.init,"aw",@progbits
.nv.global.init:
	.type		$str$29,@object
	.size		$str$29,($str$30 - $str$29)
$str$29:
        /*0000*/ 	.byte	0x28, 0x61, 0x64, 0x64, 0x72, 0x65, 0x73, 0x73, 0x20, 0x26, 0x20, 0x6d, 0x61, 0x73, 0x6b, 0x29
        /*0010*/ 	.byte	0x20, 0x3d, 0x3d, 0x20, 0x30, 0x00
	.type		$str$30,@object
	.size		$str$30,($str$26 - $str$30)
$str$30:
        /*0016*/ 	.byte	0x2f, 0x74, 0x6d, 0x70, 0x2f, 0x63, 0x75, 0x74, 0x6c, 0x61, 0x73, 0x73, 0x5f, 0x73, 0x77, 0x65
        /*0026*/ 	.byte	0x65, 0x70, 0x5f, 0x73, 0x72, 0x63, 0x2f, 0x69, 0x6e, 0x63, 0x6c, 0x75, 0x64, 0x65, 0x2f, 0x63
        /*0036*/ 	.byte	0x75, 0x74, 0x65, 0x2f, 0x70, 0x6f, 0x69, 0x6e, 0x74, 0x65, 0x72, 0x5f, 0x66, 0x6c, 0x61, 0x67
        /*0046*/ 	.byte	0x67, 0x65, 0x64, 0x2e, 0x68, 0x70, 0x70, 0x00
	.type		$str$26,@object
	.size		$str$26,($str$25 - $str$26)
$str$26:
        /*004e*/ 	.byte	0x2f, 0x74, 0x6d, 0x70, 0x2f, 0x63, 0x75, 0x74, 0x6c, 0x61, 0x73, 0x73, 0x5f, 0x73, 0x77, 0x65
        /*005e*/ 	.byte	0x65, 0x70, 0x5f, 0x73, 0x72, 0x63, 0x2f, 0x69, 0x6e, 0x63, 0x6c, 0x75, 0x64, 0x65, 0x2f, 0x63
        /*006e*/ 	.byte	0x75, 0x74, 0x65, 0x2f, 0x61, 0x74, 0x6f, 0x6d, 0x2f, 0x63, 0x6f, 0x70, 0x79, 0x5f, 0x74, 0x72
        /*007e*/ 	.byte	0x61, 0x69, 0x74, 0x73, 0x5f, 0x73, 0x6d, 0x31, 0x30, 0x30, 0x2e, 0x68, 0x70, 0x70, 0x00
	.type		$str$25,@object
	.size		$str$25,(__unnamed_1 - $str$25)
$str$25:
        /*008d*/ 	.byte	0x28, 0x28, 0x75, 0x69, 0x6e, 0x74, 0x33, 0x32, 0x5f, 0x74, 0x28, 0x74, 0x68, 0x72, 0x65, 0x61
        /*009d*/ 	.byte	0x64, 0x49, 0x64, 0x78, 0x2e, 0x78, 0x29, 0x20, 0x2f, 0x20, 0x33, 0x32, 0x29, 0x20, 0x25, 0x20
        /*00ad*/ 	.byte	0x34, 0x29, 0x20, 0x3d, 0x3d, 0x20, 0x28, 0x28, 0x28, 0x74, 0x6d, 0x65, 0x6d, 0x5f, 0x61, 0x64
        /*00bd*/ 	.byte	0x64, 0x72, 0x20, 0x3e, 0x3e, 0x20, 0x31, 0x36, 0x29, 0x20, 0x2f, 0x20, 0x33, 0x32, 0x29, 0x20
        /*00cd*/ 	.byte	0x25, 0x20, 0x34, 0x29, 0x00
	.type		__unnamed_1,@object
	.size		__unnamed_1,(__unnamed_2 - __unnamed_1)
__unnamed_1:
        /*00d2*/ 	.byte	0x61, 0x75, 0x74, 0x6f, 0x20, 0x63, 0x75, 0x74, 0x65, 0x3a, 0x3a, 0x61, 0x73, 0x5f, 0x70, 0x6f
        /* <DEDUP_REMOVED lines=24> */
        /*0262*/ 	.byte	0x43, 0x3c, 0x32, 0x30, 0x34, 0x38, 0x3e, 0x3e, 0x3e, 0x3e, 0x5d, 0x00
	.type		__unnamed_2,@object
	.size		__unnamed_2,(.L_2 - __unnamed_2)
__unnamed_2:
        /* <DEDUP_REMOVED lines=40> */
        /*04ee*/ 	.byte	0x3a, 0x3a, 0x43, 0x3c, 0x30, 0x3e, 0x3e, 0x3e, 0x3e, 0x5d, 0x00
.L_2:


//--------------------- .nv.shared._ZN7cutlass13device_kernelINS_4gemm6kernel13GemmUniversalIN4cute5tupleIJiiiiEEENS1_10collective13CollectiveMmaINS1_46MainloopSm100TmaUmmaWarpSpecializedBlockScaledILi11ELi2ELi2ENS5_IJNS4_1CILi4EEESB_NSA_ILi1EEEEEEEENS5_IJNSA_ILi128EEESF_SF_EEENS5_IJNS_12float_e2m1_tENS_13float_ue4m3_tEEEENS5_IJNS5_IJlSC_lEEENS4_6LayoutINS5_IJNS5_IJNS5_IJNSA_ILi32EEESB_EEEiEEENS5_IJNS5_IJNSA_ILi16EEESB_EEEiEEENS5_IJSC_iEEEEEENS5_IJSR_NS5_IJNS5_IJNSA_ILi0EEESC_EEENSA_ILi512EEEEEENS5_IJSU_iEEEEEEEEEEESJ_S11_NS4_8TiledMMAINS4_8MMA_AtomIJNS4_17SM100_MMA_MXF4_SSISH_SH_fSI_Li128ELi128ELi16ELNS4_4UMMA5MajorE0ELS16_0ELNS15_7ScaleInE0ELS17_0EEEEEENSL_INS5_IJSC_SC_SC_EEENS5_IJSU_SU_SU_EEEEENS5_IJNS4_10UnderscoreES1D_S1D_EEEEENS5_IJNS4_23SM90_TMA_LOAD_MULTICASTES1G_EEENS5_IJNS4_14ComposedLayoutINS4_7SwizzleILi2ELi4ELi3EEENS4_18smem_ptr_flag_bitsILi4EEENSL_INS5_IJNSA_ILi8EEESF_EEENS5_IJSF_SC_EEEEEEENSL_INS5_IJNS5_IJNS5_IJSN_SC_EEESQ_EEESC_NS5_IJSC_NSA_ILi2EEEEEEEEENS5_IJNS5_IJNS5_IJSQ_SW_EEESV_EEESU_NS5_IJSB_SW_EEEEEEEEEEEvNS4_8identityES1H_S22_vS23_EENS_8epilogue10collective18CollectiveEpilogueINS25_23Sm100TmaWarpSpecializedILi4ELi2ELi16ELb1ELb0EEEJNS5_IJNSA_ILi64EEESF_SF_EEENS5_IJNSL_IS2A_SC_EENSL_INS5_IJSP_S1U_EEENS5_IJSC_S2A_EEEEEEEENS_10bfloat16_tESK_S2H_SK_NS25_6fusion15FusionCallbacksIS29_NS2I_17LinearCombinationIS2H_fS2H_fLNS_15FloatRoundStyleE2EEES2B_S2G_JEEENS4_5SM1004TMEM4LOAD26SM100_TMEM_LOAD_32dp32b16xENS4_13SM90_TMA_LOADENS1I_INS1J_ILi1ELi4ELi3EEENS1L_ILi16EEENSL_INS5_IJS1N_SP_EEENS5_IJSP_SC_EEEEEEENS4_39AutoVectorizingCopyWithAssumedAlignmentILi128EEENS4_14SM90_TMA_STOREES2Y_S30_S30_EEEvvEEEEvNT_6ParamsE --------------------------
	.section	.nv.shared._ZN7cutlass13device_kernelINS_4gemm6kernel13GemmUniversalIN4cute5tupleIJiiiiEEENS1_10collective13CollectiveMmaINS1_46MainloopSm100TmaUmmaWarpSpecializedBlockScaledILi11ELi2ELi2ENS5_IJNS4_1CILi4EEESB_NSA_ILi1EEEEEEEENS5_IJNSA_ILi128EEESF_SF_EEENS5_IJNS_12float_e2m1_tENS_13float_ue4m3_tEEEENS5_IJNS5_IJlSC_lEEENS4_6LayoutINS5_IJNS5_IJNS5_IJNSA_ILi32EEESB_EEEiEEENS5_IJNS5_IJNSA_ILi16EEESB_EEEiEEENS5_IJSC_iEEEEEENS5_IJSR_NS5_IJNS5_IJNSA_ILi0EEESC_EEENSA_ILi512EEEEEENS5_IJSU_iEEEEEEEEEEESJ_S11_NS4_8TiledMMAINS4_8MMA_AtomIJNS4_17SM100_MMA_MXF4_SSISH_SH_fSI_Li128ELi128ELi16ELNS4_4UMMA5MajorE0ELS16_0ELNS15_7ScaleInE0ELS17_0EEEEEENSL_INS5_IJSC_SC_SC_EEENS5_IJSU_SU_SU_EEEEENS5_IJNS4_10UnderscoreES1D_S1D_EEEEENS5_IJNS4_23SM90_TMA_LOAD_MULTICASTES1G_EEENS5_IJNS4_14ComposedLayoutINS4_7SwizzleILi2ELi4ELi3EEENS4_18smem_ptr_flag_bitsILi4EEENSL_INS5_IJNSA_ILi8EEESF_EEENS5_IJSF_SC_EEEEEEENSL_INS5_IJNS5_IJNS5_IJSN_SC_EEESQ_EEESC_NS5_IJSC_NSA_ILi2EEEEEEEEENS5_IJNS5_IJNS5_IJSQ_SW_EEESV_EEESU_NS5_IJSB_SW_EEEEEEEEEEEvNS4_8identityES1H_S22_vS23_EENS_8epilogue10collective18CollectiveEpilogueINS25_23Sm100TmaWarpSpecializedILi4ELi2ELi16ELb1ELb0EEEJNS5_IJNSA_ILi64EEESF_SF_EEENS5_IJNSL_IS2A_SC_EENSL_INS5_IJSP_S1U_EEENS5_IJSC_S2A_EEEEEEEENS_10bfloat16_tESK_S2H_SK_NS25_6fusion15FusionCallbacksIS29_NS2I_17LinearCombinationIS2H_fS2H_fLNS_15FloatRoundStyleE2EEES2B_S2G_JEEENS4_5SM1004TMEM4LOAD26SM100_TMEM_LOAD_32dp32b16xENS4_13SM90_TMA_LOADENS1I_INS1J_ILi1ELi4ELi3EEENS1L_ILi16EEENSL_INS5_IJS1N_SP_EEENS5_IJSP_SC_EEEEEEENS4_39AutoVectorizingCopyWithAssumedAlignmentILi128EEENS4_14SM90_TMA_STOREES2Y_S30_S30_EEEvvEEEEvNT_6ParamsE,"aw",@nobits
	.sectionflags	@""
	.align	16
	.zero		1024


//--------------------- .nv.shared.reserved.0     --------------------------
	.section	.nv.shared.reserved.0,"aw",@nobits
	.weak		__nv_reservedSMEM_offset_0_alias
	.size		__nv_reservedSMEM_offset_0_alias, 0, 64
	.other		__nv_reservedSMEM_offset_0_alias,@"STO_CUDA_RESERVED_SHARED STV_DEFAULT"
__nv_reservedSMEM_offset_0_alias:
	.zero		0
.nv.shared.reserved.0:
	.zero		64
	.weak		__nv_reservedSMEM_tcgen05_partition
	.type		__nv_reservedSMEM_tcgen05_partition,@object
	.size		__nv_reservedSMEM_tcgen05_partition,(.L_0 - __nv_reservedSMEM_tcgen05_partition)
__nv_reservedSMEM_tcgen05_partition:
	.zero		32
.L_0:


//--------------------- .nv.global                --------------------------
	.section	.nv.global,"aw",@nobits
.nv.global:
	.type		_ZN40_INTERNAL_76d17ed1_4_k_cu_ca6b59d7_188754cute1_E,@object
	.size		_ZN40_INTERNAL_76d17ed1_4_k_cu_ca6b59d7_188754cute1_E,(_ZN40_INTERNAL_76d17ed1_4_k_cu_ca6b59d7_188754cuda3std3__45__cpo6cbeginE - _ZN40_INTERNAL_76d17ed1_4_k_cu_ca6b59d7_188754cute1_E)
_ZN40_INTERNAL_76d17ed1_4_k_cu_ca6b59d7_188754cute1_E:
	.zero		1
	.type		_ZN40_INTERNAL_76d17ed1_4_k_cu_ca6b59d7_188754cuda3std3__45__cpo6cbeginE,@object
	.size		_ZN40_INTERNAL_76d17ed1_4_k_cu_ca6b59d7_188754cuda3std3__45__cpo6cbeginE,(_ZN40_INTERNAL_76d17ed1_4_k_cu_ca6b59d7_188754cuda3std3__48in_placeE - _ZN40_INTERNAL_76d17ed1_4_k_cu_ca6b59d7_188754cuda3std3__45__cpo6cbeginE)
_ZN40_INTERNAL_76d17ed1_4_k_cu_ca6b59d7_188754cuda3std3__45__cpo6cbeginE:
	.zero		1
	.type		_ZN40_INTERNAL_76d17ed1_4_k_cu_ca6b59d7_188754cuda3std3__48in_placeE,@object
	.size		_ZN40_INTERNAL_76d17ed1_4_k_cu_ca6b59d7_188754cuda3std3__48in_placeE,(_ZN40_INTERNAL_76d17ed1_4_k_cu_ca6b59d7_188754cuda3std6ranges3__45__cpo9iter_moveE - _ZN40_INTERNAL_76d17ed1_4_k_cu_ca6b59d7_188754cuda3std3__48in_placeE)
_ZN40_INTERNAL_76d17ed1_4_k_cu_ca6b59d7_188754cuda3std3__48in_placeE:
	.zero		1
	.type		_ZN40_INTERNAL_76d17ed1_4_k_cu_ca6b59d7_188754cuda3std6ranges3__45__cpo9iter_moveE,@object
	.size		_ZN40_INTERNAL_76d17ed1_4_k_cu_ca6b59d7_188754cuda3std6ranges3__45__cpo9iter_moveE,(_ZN40_INTERNAL_76d17ed1_4_k_cu_ca6b59d7_188754cuda3std3__45__cpo5beginE - _ZN40_INTERNAL_76d17ed1_4_k_cu_ca6b59d7_188754cuda3std6ranges3__45__cpo9iter_moveE)
_ZN40_INTERNAL_76d17ed1_4_k_cu_ca6b59d7_188754cuda3std6ranges3__45__cpo9iter_moveE:
	.zero		1
	.type		_ZN40_INTERNAL_76d17ed1_4_k_cu_ca6b59d7_188754cuda3std3__45__cpo5beginE,@object
	.size		_ZN40_INTERNAL_76d17ed1_4_k_cu_ca6b59d7_188754cuda3std3__45__cpo5beginE,(_ZN40_INTERNAL_76d17ed1_4_k_cu_ca6b59d7_188754cuda3std3__442_GLOBAL__N__76d17ed1_4_k_cu_ca6b59d7_188756ignoreE - _ZN40_INTERNAL_76d17ed1_4_k_cu_ca6b59d7_188754cuda3std3__45__cpo5beginE)
_ZN40_INTERNAL_76d17ed1_4_k_cu_ca6b59d7_188754cuda3std3__45__cpo5beginE:
	.zero		1
	.type		_ZN40_INTERNAL_76d17ed1_4_k_cu_ca6b59d7_188754cuda3std3__442_GLOBAL__N__76d17ed1_4_k_cu_ca6b59d7_188756ignoreE,@object
	.size		_ZN40_INTERNAL_76d17ed1_4_k_cu_ca6b59d7_188754cuda3std3__442_GLOBAL__N__76d17ed1_4_k_cu_ca6b59d7_188756ignoreE,(_ZN40_INTERNAL_76d17ed1_4_k_cu_ca6b59d7_188754cute7productE - _ZN40_INTERNAL_76d17ed1_4_k_cu_ca6b59d7_188754cuda3std3__442_GLOBAL__N__76d17ed1_4_k_cu_ca6b59d7_188756ignoreE)
_ZN40_INTERNAL_76d17ed1_4_k_cu_ca6b59d7_188754cuda3std3__442_GLOBAL__N__76d17ed1_4_k_cu_ca6b59d7_188756ignoreE:
	.zero		1
	.type		_ZN40_INTERNAL_76d17ed1_4_k_cu_ca6b59d7_188754cute7productE,@object
	.size		_ZN40_INTERNAL_76d17ed1_4_k_cu_ca6b59d7_188754cute7productE,(_ZN40_INTERNAL_76d17ed1_4_k_cu_ca6b59d7_188754cuda3std3__45__cpo3endE - _ZN40_INTERNAL_76d17ed1_4_k_cu_ca6b59d7_188754cute7productE)
_ZN40_INTERNAL_76d17ed1_4_k_cu_ca6b59d7_188754cute7productE:
	.zero		1
	.type		_ZN40_INTERNAL_76d17ed1_4_k_cu_ca6b59d7_188754cuda3std3__45__cpo3endE,@object
	.size		_ZN40_INTERNAL_76d17ed1_4_k_cu_ca6b59d7_188754cuda3std3__45__cpo3endE,(_ZN40_INTERNAL_76d17ed1_4_k_cu_ca6b59d7_188754cuda3std3__419piecewise_constructE - _ZN40_INTERNAL_76d17ed1_4_k_cu_ca6b59d7_188754cuda3std3__45__cpo3endE)
_ZN40_INTERNAL_76d17ed1_4_k_cu_ca6b59d7_188754cuda3std3__45__cpo3endE:
	.zero		1
	.type		_ZN40_INTERNAL_76d17ed1_4_k_cu_ca6b59d7_188754cuda3std3__419piecewise_constructE,@object
	.size		_ZN40_INTERNAL_76d17ed1_4_k_cu_ca6b59d7_188754cuda3std3__419piecewise_constructE,(_ZN40_INTERNAL_76d17ed1_4_k_cu_ca6b59d7_188754cuda3std3__45__cpo4cendE - _ZN40_INTERNAL_76d17ed1_4_k_cu_ca6b59d7_188754cuda3std3__419piecewise_constructE)
_ZN40_INTERNAL_76d17ed1_4_k_cu_ca6b59d7_188754cuda3std3__419piecewise_constructE:
	.zero		1
	.type		_ZN40_INTERNAL_76d17ed1_4_k_cu_ca6b59d7_188754cuda3std3__45__cpo4cendE,@object
	.size		_ZN40_INTERNAL_76d17ed1_4_k_cu_ca6b59d7_188754cuda3std3__45__cpo4cendE,(_ZN40_INTERNAL_76d17ed1_4_k_cu_ca6b59d7_188754cuda3std6ranges3__45__cpo4swapE - _ZN40_INTERNAL_76d17ed1_4_k_cu_ca6b59d7_188754cuda3std3__45__cpo4cendE)
_ZN40_INTERNAL_76d17ed1_4_k_cu_ca6b59d7_188754cuda3std3__45__cpo4cendE:
	.zero		1
	.type		_ZN40_INTERNAL_76d17ed1_4_k_cu_ca6b59d7_188754cuda3std6ranges3__45__cpo4swapE,@object
	.size		_ZN40_INTERNAL_76d17ed1_4_k_cu_ca6b59d7_188754cuda3std6ranges3__45__cpo4swapE,(.L_10 - _ZN40_INTERNAL_76d17ed1_4_k_cu_ca6b59d7_188754cuda3std6ranges3__45__cpo4swapE)
_ZN40_INTERNAL_76d17ed1_4_k_cu_ca6b59d7_188754cuda3std6ranges3__45__cpo4swapE:
	.zero		1
.L_10:


//--------------------- .nv.constant0._ZN7cutlass13device_kernelINS_4gemm6kernel13GemmUniversalIN4cute5tupleIJiiiiEEENS1_10collective13CollectiveMmaINS1_46MainloopSm100TmaUmmaWarpSpecializedBlockScaledILi11ELi2ELi2ENS5_IJNS4_1CILi4EEESB_NSA_ILi1EEEEEEEENS5_IJNSA_ILi128EEESF_SF_EEENS5_IJNS_12float_e2m1_tENS_13float_ue4m3_tEEEENS5_IJNS5_IJlSC_lEEENS4_6LayoutINS5_IJNS5_IJNS5_IJNSA_ILi32EEESB_EEEiEEENS5_IJNS5_IJNSA_ILi16EEESB_EEEiEEENS5_IJSC_iEEEEEENS5_IJSR_NS5_IJNS5_IJNSA_ILi0EEESC_EEENSA_ILi512EEEEEENS5_IJSU_iEEEEEEEEEEESJ_S11_NS4_8TiledMMAINS4_8MMA_AtomIJNS4_17SM100_MMA_MXF4_SSISH_SH_fSI_Li128ELi128ELi16ELNS4_4UMMA5MajorE0ELS16_0ELNS15_7ScaleInE0ELS17_0EEEEEENSL_INS5_IJSC_SC_SC_EEENS5_IJSU_SU_SU_EEEEENS5_IJNS4_10UnderscoreES1D_S1D_EEEEENS5_IJNS4_23SM90_TMA_LOAD_MULTICASTES1G_EEENS5_IJNS4_14ComposedLayoutINS4_7SwizzleILi2ELi4ELi3EEENS4_18smem_ptr_flag_bitsILi4EEENSL_INS5_IJNSA_ILi8EEESF_EEENS5_IJSF_SC_EEEEEEENSL_INS5_IJNS5_IJNS5_IJSN_SC_EEESQ_EEESC_NS5_IJSC_NSA_ILi2EEEEEEEEENS5_IJNS5_IJNS5_IJSQ_SW_EEESV_EEESU_NS5_IJSB_SW_EEEEEEEEEEEvNS4_8identityES1H_S22_vS23_EENS_8epilogue10collective18CollectiveEpilogueINS25_23Sm100TmaWarpSpecializedILi4ELi2ELi16ELb1ELb0EEEJNS5_IJNSA_ILi64EEESF_SF_EEENS5_IJNSL_IS2A_SC_EENSL_INS5_IJSP_S1U_EEENS5_IJSC_S2A_EEEEEEEENS_10bfloat16_tESK_S2H_SK_NS25_6fusion15FusionCallbacksIS29_NS2I_17LinearCombinationIS2H_fS2H_fLNS_15FloatRoundStyleE2EEES2B_S2G_JEEENS4_5SM1004TMEM4LOAD26SM100_TMEM_LOAD_32dp32b16xENS4_13SM90_TMA_LOADENS1I_INS1J_ILi1ELi4ELi3EEENS1L_ILi16EEENSL_INS5_IJS1N_SP_EEENS5_IJSP_SC_EEEEEEENS4_39AutoVectorizingCopyWithAssumedAlignmentILi128EEENS4_14SM90_TMA_STOREES2Y_S30_S30_EEEvvEEEEvNT_6ParamsE --------------------------
	.section	.nv.constant0._ZN7cutlass13device_kernelINS_4gemm6kernel13GemmUniversalIN4cute5tupleIJiiiiEEENS1_10collective13CollectiveMmaINS1_46MainloopSm100TmaUmmaWarpSpecializedBlockScaledILi11ELi2ELi2ENS5_IJNS4_1CILi4EEESB_NSA_ILi1EEEEEEEENS5_IJNSA_ILi128EEESF_SF_EEENS5_IJNS_12float_e2m1_tENS_13float_ue4m3_tEEEENS5_IJNS5_IJlSC_lEEENS4_6LayoutINS5_IJNS5_IJNS5_IJNSA_ILi32EEESB_EEEiEEENS5_IJNS5_IJNSA_ILi16EEESB_EEEiEEENS5_IJSC_iEEEEEENS5_IJSR_NS5_IJNS5_IJNSA_ILi0EEESC_EEENSA_ILi512EEEEEENS5_IJSU_iEEEEEEEEEEESJ_S11_NS4_8TiledMMAINS4_8MMA_AtomIJNS4_17SM100_MMA_MXF4_SSISH_SH_fSI_Li128ELi128ELi16ELNS4_4UMMA5MajorE0ELS16_0ELNS15_7ScaleInE0ELS17_0EEEEEENSL_INS5_IJSC_SC_SC_EEENS5_IJSU_SU_SU_EEEEENS5_IJNS4_10UnderscoreES1D_S1D_EEEEENS5_IJNS4_23SM90_TMA_LOAD_MULTICASTES1G_EEENS5_IJNS4_14ComposedLayoutINS4_7SwizzleILi2ELi4ELi3EEENS4_18smem_ptr_flag_bitsILi4EEENSL_INS5_IJNSA_ILi8EEESF_EEENS5_IJSF_SC_EEEEEEENSL_INS5_IJNS5_IJNS5_IJSN_SC_EEESQ_EEESC_NS5_IJSC_NSA_ILi2EEEEEEEEENS5_IJNS5_IJNS5_IJSQ_SW_EEESV_EEESU_NS5_IJSB_SW_EEEEEEEEEEEvNS4_8identityES1H_S22_vS23_EENS_8epilogue10collective18CollectiveEpilogueINS25_23Sm100TmaWarpSpecializedILi4ELi2ELi16ELb1ELb0EEEJNS5_IJNSA_ILi64EEESF_SF_EEENS5_IJNSL_IS2A_SC_EENSL_INS5_IJSP_S1U_EEENS5_IJSC_S2A_EEEEEEEENS_10bfloat16_tESK_S2H_SK_NS25_6fusion15FusionCallbacksIS29_NS2I_17LinearCombinationIS2H_fS2H_fLNS_15FloatRoundStyleE2EEES2B_S2G_JEEENS4_5SM1004TMEM4LOAD26SM100_TMEM_LOAD_32dp32b16xENS4_13SM90_TMA_LOADENS1I_INS1J_ILi1ELi4ELi3EEENS1L_ILi16EEENSL_INS5_IJS1N_SP_EEENS5_IJSP_SC_EEEEEEENS4_39AutoVectorizingCopyWithAssumedAlignmentILi128EEENS4_14SM90_TMA_STOREES2Y_S30_S30_EEEvvEEEEvNT_6ParamsE,"a",@progbits
	.sectionflags	@""
	.align	4
.nv.constant0._ZN7cutlass13device_kernelINS_4gemm6kernel13GemmUniversalIN4cute5tupleIJiiiiEEENS1_10collective13CollectiveMmaINS1_46MainloopSm100TmaUmmaWarpSpecializedBlockScaledILi11ELi2ELi2ENS5_IJNS4_1CILi4EEESB_NSA_ILi1EEEEEEEENS5_IJNSA_ILi128EEESF_SF_EEENS5_IJNS_12float_e2m1_tENS_13float_ue4m3_tEEEENS5_IJNS5_IJlSC_lEEENS4_6LayoutINS5_IJNS5_IJNS5_IJNSA_ILi32EEESB_EEEiEEENS5_IJNS5_IJNSA_ILi16EEESB_EEEiEEENS5_IJSC_iEEEEEENS5_IJSR_NS5_IJNS5_IJNSA_ILi0EEESC_EEENSA_ILi512EEEEEENS5_IJSU_iEEEEEEEEEEESJ_S11_NS4_8TiledMMAINS4_8MMA_AtomIJNS4_17SM100_MMA_MXF4_SSISH_SH_fSI_Li128ELi128ELi16ELNS4_4UMMA5MajorE0ELS16_0ELNS15_7ScaleInE0ELS17_0EEEEEENSL_INS5_IJSC_SC_SC_EEENS5_IJSU_SU_SU_EEEEENS5_IJNS4_10UnderscoreES1D_S1D_EEEEENS5_IJNS4_23SM90_TMA_LOAD_MULTICASTES1G_EEENS5_IJNS4_14ComposedLayoutINS4_7SwizzleILi2ELi4ELi3EEENS4_18smem_ptr_flag_bitsILi4EEENSL_INS5_IJNSA_ILi8EEESF_EEENS5_IJSF_SC_EEEEEEENSL_INS5_IJNS5_IJNS5_IJSN_SC_EEESQ_EEESC_NS5_IJSC_NSA_ILi2EEEEEEEEENS5_IJNS5_IJNS5_IJSQ_SW_EEESV_EEESU_NS5_IJSB_SW_EEEEEEEEEEEvNS4_8identityES1H_S22_vS23_EENS_8epilogue10collective18CollectiveEpilogueINS25_23Sm100TmaWarpSpecializedILi4ELi2ELi16ELb1ELb0EEEJNS5_IJNSA_ILi64EEESF_SF_EEENS5_IJNSL_IS2A_SC_EENSL_INS5_IJSP_S1U_EEENS5_IJSC_S2A_EEEEEEEENS_10bfloat16_tESK_S2H_SK_NS25_6fusion15FusionCallbacksIS29_NS2I_17LinearCombinationIS2H_fS2H_fLNS_15FloatRoundStyleE2EEES2B_S2G_JEEENS4_5SM1004TMEM4LOAD26SM100_TMEM_LOAD_32dp32b16xENS4_13SM90_TMA_LOADENS1I_INS1J_ILi1ELi4ELi3EEENS1L_ILi16EEENSL_INS5_IJS1N_SP_EEENS5_IJSP_SC_EEEEEEENS4_39AutoVectorizingCopyWithAssumedAlignmentILi128EEENS4_14SM90_TMA_STOREES2Y_S30_S30_EEEvvEEEEvNT_6ParamsE:
	.zero		3968


//--------------------- SYMBOLS --------------------------

	.type		.nv.reservedSmem.offset0,@object
	.size		.nv.reservedSmem.offset0,0x4
	.type		.nv.reservedSmem.cap,@object
	.size		.nv.reservedSmem.cap,0x4
	.type		__assertfail,@function
